//
// Generated by NVIDIA NVVM Compiler
//
// Compiler Build ID: CL-36424714
// Cuda compilation tools, release 13.0, V13.0.88
// Based on NVVM 20.0.0
//

.version 9.0
.target sm_100
.address_size 64

	// .globl	_ZN6thrust24THRUST_300001_SM_1000_NS8cuda_cub4core6detail13_kernel_agentINS1_8__reduce11ReduceAgentINS0_12zip_iteratorIN4cuda3std3__45tupleIJNS0_6detail15normal_iteratorINS0_10device_ptrIfEEEENS0_17counting_iteratorIlNS0_11use_defaultESI_SI_EEEEEEEPNSB_IJflEEESM_iNS1_9__extrema9arg_max_fIflNSA_4lessIfEEEEEEJSL_SN_iSS_EEEvDpT0_
.global .align 1 .b8 _ZN30_INTERNAL_a359a693_4_k_cu_main4cuda3std3__45__cpo5beginE[1];
.global .align 1 .b8 _ZN30_INTERNAL_a359a693_4_k_cu_main4cuda3std3__45__cpo3endE[1];
.global .align 1 .b8 _ZN30_INTERNAL_a359a693_4_k_cu_main4cuda3std3__45__cpo6cbeginE[1];
.global .align 1 .b8 _ZN30_INTERNAL_a359a693_4_k_cu_main4cuda3std3__45__cpo4cendE[1];
.global .align 1 .b8 _ZN30_INTERNAL_a359a693_4_k_cu_main4cuda3std3__45__cpo6rbeginE[1];
.global .align 1 .b8 _ZN30_INTERNAL_a359a693_4_k_cu_main4cuda3std3__45__cpo4rendE[1];
.global .align 1 .b8 _ZN30_INTERNAL_a359a693_4_k_cu_main4cuda3std3__45__cpo7crbeginE[1];
.global .align 1 .b8 _ZN30_INTERNAL_a359a693_4_k_cu_main4cuda3std3__45__cpo5crendE[1];
.global .align 1 .b8 _ZN30_INTERNAL_a359a693_4_k_cu_main4cuda3std3__432_GLOBAL__N__a359a693_4_k_cu_main6ignoreE[1];
.global .align 1 .b8 _ZN30_INTERNAL_a359a693_4_k_cu_main4cuda3std3__419piecewise_constructE[1];
.global .align 1 .b8 _ZN30_INTERNAL_a359a693_4_k_cu_main4cuda3std3__48in_placeE[1];
.global .align 1 .b8 _ZN30_INTERNAL_a359a693_4_k_cu_main4cuda3std3__420unreachable_sentinelE[1];
.global .align 1 .b8 _ZN30_INTERNAL_a359a693_4_k_cu_main4cuda3std3__47nulloptE[1];
.global .align 1 .b8 _ZN30_INTERNAL_a359a693_4_k_cu_main4cuda3std3__48unexpectE[1];
.global .align 1 .b8 _ZN30_INTERNAL_a359a693_4_k_cu_main4cuda3std6ranges3__45__cpo4swapE[1];
.global .align 1 .b8 _ZN30_INTERNAL_a359a693_4_k_cu_main4cuda3std6ranges3__45__cpo9iter_moveE[1];
.global .align 1 .b8 _ZN30_INTERNAL_a359a693_4_k_cu_main4cuda3std6ranges3__45__cpo5beginE[1];
.global .align 1 .b8 _ZN30_INTERNAL_a359a693_4_k_cu_main4cuda3std6ranges3__45__cpo3endE[1];
.global .align 1 .b8 _ZN30_INTERNAL_a359a693_4_k_cu_main4cuda3std6ranges3__45__cpo6cbeginE[1];
.global .align 1 .b8 _ZN30_INTERNAL_a359a693_4_k_cu_main4cuda3std6ranges3__45__cpo4cendE[1];
.global .align 1 .b8 _ZN30_INTERNAL_a359a693_4_k_cu_main4cuda3std6ranges3__45__cpo7advanceE[1];
.global .align 1 .b8 _ZN30_INTERNAL_a359a693_4_k_cu_main4cuda3std6ranges3__45__cpo9iter_swapE[1];
.global .align 1 .b8 _ZN30_INTERNAL_a359a693_4_k_cu_main4cuda3std6ranges3__45__cpo4nextE[1];
.global .align 1 .b8 _ZN30_INTERNAL_a359a693_4_k_cu_main4cuda3std6ranges3__45__cpo4prevE[1];
.global .align 1 .b8 _ZN30_INTERNAL_a359a693_4_k_cu_main4cuda3std6ranges3__45__cpo4dataE[1];
.global .align 1 .b8 _ZN30_INTERNAL_a359a693_4_k_cu_main4cuda3std6ranges3__45__cpo5cdataE[1];
.global .align 1 .b8 _ZN30_INTERNAL_a359a693_4_k_cu_main4cuda3std6ranges3__45__cpo4sizeE[1];
.global .align 1 .b8 _ZN30_INTERNAL_a359a693_4_k_cu_main4cuda3std6ranges3__45__cpo5ssizeE[1];
.global .align 1 .b8 _ZN30_INTERNAL_a359a693_4_k_cu_main4cuda3std6ranges3__45__cpo8distanceE[1];
.global .align 1 .b8 _ZN30_INTERNAL_a359a693_4_k_cu_main6thrust24THRUST_300001_SM_1000_NS8cuda_cub3parE[1];
.global .align 1 .b8 _ZN30_INTERNAL_a359a693_4_k_cu_main6thrust24THRUST_300001_SM_1000_NS8cuda_cub10par_nosyncE[1];
.global .align 1 .b8 _ZN30_INTERNAL_a359a693_4_k_cu_main6thrust24THRUST_300001_SM_1000_NS6system6detail10sequential3seqE[1];
.global .align 1 .b8 _ZN30_INTERNAL_a359a693_4_k_cu_main6thrust24THRUST_300001_SM_1000_NS6system3cpp3parE[1];
.global .align 1 .b8 _ZN30_INTERNAL_a359a693_4_k_cu_main6thrust24THRUST_300001_SM_1000_NS12placeholders2_1E[1];
.global .align 1 .b8 _ZN30_INTERNAL_a359a693_4_k_cu_main6thrust24THRUST_300001_SM_1000_NS12placeholders2_2E[1];
.global .align 1 .b8 _ZN30_INTERNAL_a359a693_4_k_cu_main6thrust24THRUST_300001_SM_1000_NS12placeholders2_3E[1];
.global .align 1 .b8 _ZN30_INTERNAL_a359a693_4_k_cu_main6thrust24THRUST_300001_SM_1000_NS12placeholders2_4E[1];
.global .align 1 .b8 _ZN30_INTERNAL_a359a693_4_k_cu_main6thrust24THRUST_300001_SM_1000_NS12placeholders2_5E[1];
.global .align 1 .b8 _ZN30_INTERNAL_a359a693_4_k_cu_main6thrust24THRUST_300001_SM_1000_NS12placeholders2_6E[1];
.global .align 1 .b8 _ZN30_INTERNAL_a359a693_4_k_cu_main6thrust24THRUST_300001_SM_1000_NS12placeholders2_7E[1];
.global .align 1 .b8 _ZN30_INTERNAL_a359a693_4_k_cu_main6thrust24THRUST_300001_SM_1000_NS12placeholders2_8E[1];
.global .align 1 .b8 _ZN30_INTERNAL_a359a693_4_k_cu_main6thrust24THRUST_300001_SM_1000_NS12placeholders2_9E[1];
.global .align 1 .b8 _ZN30_INTERNAL_a359a693_4_k_cu_main6thrust24THRUST_300001_SM_1000_NS12placeholders3_10E[1];
.global .align 1 .b8 _ZN30_INTERNAL_a359a693_4_k_cu_main6thrust24THRUST_300001_SM_1000_NS3seqE[1];
.global .align 1 .b8 _ZN30_INTERNAL_a359a693_4_k_cu_main6thrust24THRUST_300001_SM_1000_NS6deviceE[1];
.extern .shared .align 16 .b8 _ZN6thrust24THRUST_300001_SM_1000_NS8cuda_cub4core6detail5shmemE[];

.visible .entry _ZN6thrust24THRUST_300001_SM_1000_NS8cuda_cub4core6detail13_kernel_agentINS1_8__reduce11ReduceAgentINS0_12zip_iteratorIN4cuda3std3__45tupleIJNS0_6detail15normal_iteratorINS0_10device_ptrIfEEEENS0_17counting_iteratorIlNS0_11use_defaultESI_SI_EEEEEEEPNSB_IJflEEESM_iNS1_9__extrema9arg_max_fIflNSA_4lessIfEEEEEEJSL_SN_iSS_EEEvDpT0_(
	.param .align 8 .b8 _ZN6thrust24THRUST_300001_SM_1000_NS8cuda_cub4core6detail13_kernel_agentINS1_8__reduce11ReduceAgentINS0_12zip_iteratorIN4cuda3std3__45tupleIJNS0_6detail15normal_iteratorINS0_10device_ptrIfEEEENS0_17counting_iteratorIlNS0_11use_defaultESI_SI_EEEEEEEPNSB_IJflEEESM_iNS1_9__extrema9arg_max_fIflNSA_4lessIfEEEEEEJSL_SN_iSS_EEEvDpT0__param_0[16],
	.param .u64 .ptr .align 1 _ZN6thrust24THRUST_300001_SM_1000_NS8cuda_cub4core6detail13_kernel_agentINS1_8__reduce11ReduceAgentINS0_12zip_iteratorIN4cuda3std3__45tupleIJNS0_6detail15normal_iteratorINS0_10device_ptrIfEEEENS0_17counting_iteratorIlNS0_11use_defaultESI_SI_EEEEEEEPNSB_IJflEEESM_iNS1_9__extrema9arg_max_fIflNSA_4lessIfEEEEEEJSL_SN_iSS_EEEvDpT0__param_1,
	.param .u32 _ZN6thrust24THRUST_300001_SM_1000_NS8cuda_cub4core6detail13_kernel_agentINS1_8__reduce11ReduceAgentINS0_12zip_iteratorIN4cuda3std3__45tupleIJNS0_6detail15normal_iteratorINS0_10device_ptrIfEEEENS0_17counting_iteratorIlNS0_11use_defaultESI_SI_EEEEEEEPNSB_IJflEEESM_iNS1_9__extrema9arg_max_fIflNSA_4lessIfEEEEEEJSL_SN_iSS_EEEvDpT0__param_2,
	.param .align 1 .b8 _ZN6thrust24THRUST_300001_SM_1000_NS8cuda_cub4core6detail13_kernel_agentINS1_8__reduce11ReduceAgentINS0_12zip_iteratorIN4cuda3std3__45tupleIJNS0_6detail15normal_iteratorINS0_10device_ptrIfEEEENS0_17counting_iteratorIlNS0_11use_defaultESI_SI_EEEEEEEPNSB_IJflEEESM_iNS1_9__extrema9arg_max_fIflNSA_4lessIfEEEEEEJSL_SN_iSS_EEEvDpT0__param_3[1]
)
.maxntid 256
{
	.reg .pred 	%p<213>;
	.reg .b32 	%r<400>;
	.reg .b32 	%f<242>;
	.reg .b64 	%rd<305>;

	ld.param.u64 	%rd195, [_ZN6thrust24THRUST_300001_SM_1000_NS8cuda_cub4core6detail13_kernel_agentINS1_8__reduce11ReduceAgentINS0_12zip_iteratorIN4cuda3std3__45tupleIJNS0_6detail15normal_iteratorINS0_10device_ptrIfEEEENS0_17counting_iteratorIlNS0_11use_defaultESI_SI_EEEEEEEPNSB_IJflEEESM_iNS1_9__extrema9arg_max_fIflNSA_4lessIfEEEEEEJSL_SN_iSS_EEEvDpT0__param_0+8];
	ld.param.u64 	%rd194, [_ZN6thrust24THRUST_300001_SM_1000_NS8cuda_cub4core6detail13_kernel_agentINS1_8__reduce11ReduceAgentINS0_12zip_iteratorIN4cuda3std3__45tupleIJNS0_6detail15normal_iteratorINS0_10device_ptrIfEEEENS0_17counting_iteratorIlNS0_11use_defaultESI_SI_EEEEEEEPNSB_IJflEEESM_iNS1_9__extrema9arg_max_fIflNSA_4lessIfEEEEEEJSL_SN_iSS_EEEvDpT0__param_0];
	ld.param.u32 	%r36, [_ZN6thrust24THRUST_300001_SM_1000_NS8cuda_cub4core6detail13_kernel_agentINS1_8__reduce11ReduceAgentINS0_12zip_iteratorIN4cuda3std3__45tupleIJNS0_6detail15normal_iteratorINS0_10device_ptrIfEEEENS0_17counting_iteratorIlNS0_11use_defaultESI_SI_EEEEEEEPNSB_IJflEEESM_iNS1_9__extrema9arg_max_fIflNSA_4lessIfEEEEEEJSL_SN_iSS_EEEvDpT0__param_2];
	setp.eq.s32 	%p1, %r36, 0;
	@%p1 bra 	$L__BB0_206;
	cvta.to.global.u64 	%rd1, %rd194;
	setp.gt.s32 	%p2, %r36, 1279;
	@%p2 bra 	$L__BB0_122;
	mov.u32 	%r1, %tid.x;
	setp.ge.s32 	%p96, %r1, %r36;
	mov.f32 	%f188, 0f00000000;
	mov.b64 	%rd246, 0;
	mov.u32 	%r391, %r1;
	@%p96 bra 	$L__BB0_4;
	cvt.u64.u32 	%rd222, %r1;
	mul.wide.u32 	%rd223, %r1, 4;
	add.s64 	%rd224, %rd1, %rd223;
	add.s64 	%rd246, %rd195, %rd222;
	ld.global.f32 	%f188, [%rd224];
	add.s32 	%r391, %r1, 256;
$L__BB0_4:
	setp.ge.s32 	%p97, %r391, %r36;
	@%p97 bra 	$L__BB0_26;
	not.b32 	%r160, %r391;
	add.s32 	%r4, %r36, %r160;
	and.b32  	%r161, %r4, 768;
	setp.eq.s32 	%p98, %r161, 768;
	@%p98 bra 	$L__BB0_11;
	cvt.u64.u32 	%rd226, %r391;
	add.s64 	%rd237, %rd195, %rd226;
	mul.wide.u32 	%rd227, %r391, 4;
	add.s64 	%rd236, %rd1, %rd227;
	shr.u32 	%r162, %r4, 8;
	add.s32 	%r163, %r162, 1;
	and.b32  	%r164, %r163, 3;
	neg.s32 	%r389, %r164;
$L__BB0_7:
	.pragma "nounroll";
	mov.u64 	%rd9, %rd246;
	mov.f32 	%f3, %f188;
	ld.global.f32 	%f4, [%rd236];
	setp.lt.f32 	%p99, %f3, %f4;
	mov.u64 	%rd246, %rd237;
	mov.f32 	%f188, %f4;
	@%p99 bra 	$L__BB0_10;
	setp.lt.f32 	%p100, %f4, %f3;
	mov.u64 	%rd246, %rd9;
	mov.f32 	%f188, %f3;
	@%p100 bra 	$L__BB0_10;
	setp.lt.s64 	%p101, %rd9, %rd237;
	min.s64 	%rd246, %rd9, %rd237;
	selp.f32 	%f188, %f3, %f4, %p101;
$L__BB0_10:
	add.s32 	%r391, %r391, 256;
	add.s64 	%rd237, %rd237, 256;
	add.s64 	%rd236, %rd236, 1024;
	add.s32 	%r389, %r389, 1;
	setp.ne.s32 	%p102, %r389, 0;
	@%p102 bra 	$L__BB0_7;
$L__BB0_11:
	setp.lt.u32 	%p103, %r4, 768;
	@%p103 bra 	$L__BB0_26;
	add.s32 	%r392, %r391, 512;
$L__BB0_13:
	mov.u32 	%r12, %r392;
	add.s32 	%r165, %r12, -512;
	cvt.s64.s32 	%rd228, %r165;
	mul.wide.s32 	%rd229, %r165, 4;
	add.s64 	%rd17, %rd1, %rd229;
	add.s64 	%rd18, %rd195, %rd228;
	ld.global.f32 	%f10, [%rd17];
	setp.lt.f32 	%p104, %f188, %f10;
	mov.u64 	%rd243, %rd18;
	mov.f32 	%f185, %f10;
	@%p104 bra 	$L__BB0_16;
	setp.lt.f32 	%p105, %f10, %f188;
	mov.u64 	%rd243, %rd246;
	mov.f32 	%f185, %f188;
	@%p105 bra 	$L__BB0_16;
	setp.lt.s64 	%p106, %rd246, %rd18;
	min.s64 	%rd243, %rd246, %rd18;
	selp.f32 	%f185, %f188, %f10, %p106;
$L__BB0_16:
	add.s32 	%r166, %r12, -256;
	cvt.s64.s32 	%rd230, %r166;
	add.s64 	%rd21, %rd195, %rd230;
	ld.global.f32 	%f13, [%rd17+1024];
	setp.lt.f32 	%p107, %f185, %f13;
	mov.u64 	%rd244, %rd21;
	mov.f32 	%f186, %f13;
	@%p107 bra 	$L__BB0_19;
	setp.lt.f32 	%p108, %f13, %f185;
	mov.u64 	%rd244, %rd243;
	mov.f32 	%f186, %f185;
	@%p108 bra 	$L__BB0_19;
	setp.lt.s64 	%p109, %rd243, %rd21;
	min.s64 	%rd244, %rd243, %rd21;
	selp.f32 	%f186, %f185, %f13, %p109;
$L__BB0_19:
	cvt.s64.s32 	%rd231, %r12;
	add.s64 	%rd24, %rd195, %rd231;
	ld.global.f32 	%f16, [%rd17+2048];
	setp.lt.f32 	%p110, %f186, %f16;
	mov.u64 	%rd245, %rd24;
	mov.f32 	%f187, %f16;
	@%p110 bra 	$L__BB0_22;
	setp.lt.f32 	%p111, %f16, %f186;
	mov.u64 	%rd245, %rd244;
	mov.f32 	%f187, %f186;
	@%p111 bra 	$L__BB0_22;
	setp.lt.s64 	%p112, %rd244, %rd24;
	min.s64 	%rd245, %rd244, %rd24;
	selp.f32 	%f187, %f186, %f16, %p112;
$L__BB0_22:
	add.s32 	%r167, %r12, 256;
	cvt.s64.s32 	%rd232, %r167;
	add.s64 	%rd27, %rd195, %rd232;
	ld.global.f32 	%f19, [%rd17+3072];
	setp.lt.f32 	%p113, %f187, %f19;
	mov.u64 	%rd246, %rd27;
	mov.f32 	%f188, %f19;
	@%p113 bra 	$L__BB0_25;
	setp.lt.f32 	%p114, %f19, %f187;
	mov.u64 	%rd246, %rd245;
	mov.f32 	%f188, %f187;
	@%p114 bra 	$L__BB0_25;
	setp.lt.s64 	%p115, %rd245, %rd27;
	min.s64 	%rd246, %rd245, %rd27;
	selp.f32 	%f188, %f187, %f19, %p115;
$L__BB0_25:
	add.s32 	%r392, %r12, 1024;
	add.s32 	%r168, %r12, 512;
	setp.lt.s32 	%p116, %r168, %r36;
	@%p116 bra 	$L__BB0_13;
$L__BB0_26:
	setp.lt.s32 	%p117, %r36, 256;
	@%p117 bra 	$L__BB0_71;
	// begin inline asm
	mov.u32 %r282, %laneid;
	// end inline asm
	mov.b32 	%r284, %f188;
	mov.b32 	%r300, 1;
	mov.b32 	%r301, 31;
	mov.b32 	%r302, -1;
	// begin inline asm
	shfl.sync.down.b32 %r283, %r284, %r300, %r301, %r302;
	// end inline asm
	mov.b32 	%f23, %r283;
	// begin inline asm
	shfl.sync.down.b32 %r288, %r289, %r300, %r301, %r302;
	// end inline asm
	mov.b64 	{%r294, %r299}, %rd246;
	// begin inline asm
	shfl.sync.down.b32 %r293, %r294, %r300, %r301, %r302;
	// end inline asm
	// begin inline asm
	shfl.sync.down.b32 %r298, %r299, %r300, %r301, %r302;
	// end inline asm
	mov.b64 	%rd31, {%r293, %r298};
	setp.gt.s32 	%p169, %r282, 30;
	mov.u64 	%rd248, %rd246;
	mov.f32 	%f190, %f188;
	@%p169 bra 	$L__BB0_31;
	setp.lt.f32 	%p170, %f188, %f23;
	mov.u64 	%rd248, %rd31;
	mov.f32 	%f190, %f23;
	@%p170 bra 	$L__BB0_31;
	setp.gt.f32 	%p171, %f188, %f23;
	mov.u64 	%rd248, %rd246;
	mov.f32 	%f190, %f188;
	@%p171 bra 	$L__BB0_31;
	setp.lt.s64 	%p172, %rd246, %rd31;
	min.s64 	%rd248, %rd246, %rd31;
	selp.f32 	%f190, %f188, %f23, %p172;
$L__BB0_31:
	mov.b32 	%r304, %f190;
	mov.b32 	%r320, 2;
	mov.b32 	%r321, 31;
	mov.b32 	%r322, -1;
	// begin inline asm
	shfl.sync.down.b32 %r303, %r304, %r320, %r321, %r322;
	// end inline asm
	mov.b32 	%f26, %r303;
	// begin inline asm
	shfl.sync.down.b32 %r308, %r309, %r320, %r321, %r322;
	// end inline asm
	mov.b64 	{%r314, %r319}, %rd248;
	// begin inline asm
	shfl.sync.down.b32 %r313, %r314, %r320, %r321, %r322;
	// end inline asm
	// begin inline asm
	shfl.sync.down.b32 %r318, %r319, %r320, %r321, %r322;
	// end inline asm
	mov.b64 	%rd34, {%r313, %r318};
	setp.gt.s32 	%p173, %r282, 29;
	mov.u64 	%rd249, %rd248;
	mov.f32 	%f191, %f190;
	@%p173 bra 	$L__BB0_35;
	setp.lt.f32 	%p174, %f190, %f26;
	mov.u64 	%rd249, %rd34;
	mov.f32 	%f191, %f26;
	@%p174 bra 	$L__BB0_35;
	setp.gt.f32 	%p175, %f190, %f26;
	mov.u64 	%rd249, %rd248;
	mov.f32 	%f191, %f190;
	@%p175 bra 	$L__BB0_35;
	setp.lt.s64 	%p176, %rd248, %rd34;
	min.s64 	%rd249, %rd248, %rd34;
	selp.f32 	%f191, %f190, %f26, %p176;
$L__BB0_35:
	mov.b32 	%r324, %f191;
	mov.b32 	%r340, 4;
	mov.b32 	%r341, 31;
	mov.b32 	%r342, -1;
	// begin inline asm
	shfl.sync.down.b32 %r323, %r324, %r340, %r341, %r342;
	// end inline asm
	mov.b32 	%f29, %r323;
	// begin inline asm
	shfl.sync.down.b32 %r328, %r329, %r340, %r341, %r342;
	// end inline asm
	mov.b64 	{%r334, %r339}, %rd249;
	// begin inline asm
	shfl.sync.down.b32 %r333, %r334, %r340, %r341, %r342;
	// end inline asm
	// begin inline asm
	shfl.sync.down.b32 %r338, %r339, %r340, %r341, %r342;
	// end inline asm
	mov.b64 	%rd37, {%r333, %r338};
	setp.gt.s32 	%p177, %r282, 27;
	mov.u64 	%rd250, %rd249;
	mov.f32 	%f192, %f191;
	@%p177 bra 	$L__BB0_39;
	setp.lt.f32 	%p178, %f191, %f29;
	mov.u64 	%rd250, %rd37;
	mov.f32 	%f192, %f29;
	@%p178 bra 	$L__BB0_39;
	setp.gt.f32 	%p179, %f191, %f29;
	mov.u64 	%rd250, %rd249;
	mov.f32 	%f192, %f191;
	@%p179 bra 	$L__BB0_39;
	setp.lt.s64 	%p180, %rd249, %rd37;
	min.s64 	%rd250, %rd249, %rd37;
	selp.f32 	%f192, %f191, %f29, %p180;
$L__BB0_39:
	mov.b32 	%r344, %f192;
	mov.b32 	%r360, 8;
	mov.b32 	%r361, 31;
	mov.b32 	%r362, -1;
	// begin inline asm
	shfl.sync.down.b32 %r343, %r344, %r360, %r361, %r362;
	// end inline asm
	mov.b32 	%f32, %r343;
	// begin inline asm
	shfl.sync.down.b32 %r348, %r349, %r360, %r361, %r362;
	// end inline asm
	mov.b64 	{%r354, %r359}, %rd250;
	// begin inline asm
	shfl.sync.down.b32 %r353, %r354, %r360, %r361, %r362;
	// end inline asm
	// begin inline asm
	shfl.sync.down.b32 %r358, %r359, %r360, %r361, %r362;
	// end inline asm
	mov.b64 	%rd40, {%r353, %r358};
	setp.gt.s32 	%p181, %r282, 23;
	mov.u64 	%rd251, %rd250;
	mov.f32 	%f193, %f192;
	@%p181 bra 	$L__BB0_43;
	setp.lt.f32 	%p182, %f192, %f32;
	mov.u64 	%rd251, %rd40;
	mov.f32 	%f193, %f32;
	@%p182 bra 	$L__BB0_43;
	setp.gt.f32 	%p183, %f192, %f32;
	mov.u64 	%rd251, %rd250;
	mov.f32 	%f193, %f192;
	@%p183 bra 	$L__BB0_43;
	setp.lt.s64 	%p184, %rd250, %rd40;
	min.s64 	%rd251, %rd250, %rd40;
	selp.f32 	%f193, %f192, %f32, %p184;
$L__BB0_43:
	mov.b32 	%r364, %f193;
	mov.b32 	%r380, 16;
	mov.b32 	%r381, 31;
	mov.b32 	%r382, -1;
	// begin inline asm
	shfl.sync.down.b32 %r363, %r364, %r380, %r381, %r382;
	// end inline asm
	mov.b32 	%f35, %r363;
	// begin inline asm
	shfl.sync.down.b32 %r368, %r369, %r380, %r381, %r382;
	// end inline asm
	mov.b64 	{%r374, %r379}, %rd251;
	// begin inline asm
	shfl.sync.down.b32 %r373, %r374, %r380, %r381, %r382;
	// end inline asm
	// begin inline asm
	shfl.sync.down.b32 %r378, %r379, %r380, %r381, %r382;
	// end inline asm
	mov.b64 	%rd43, {%r373, %r378};
	setp.gt.s32 	%p185, %r282, 15;
	mov.u64 	%rd304, %rd251;
	mov.f32 	%f241, %f193;
	@%p185 bra 	$L__BB0_47;
	setp.lt.f32 	%p186, %f193, %f35;
	mov.u64 	%rd304, %rd43;
	mov.f32 	%f241, %f35;
	@%p186 bra 	$L__BB0_47;
	setp.gt.f32 	%p187, %f193, %f35;
	mov.u64 	%rd304, %rd251;
	mov.f32 	%f241, %f193;
	@%p187 bra 	$L__BB0_47;
	setp.lt.s64 	%p188, %rd251, %rd43;
	min.s64 	%rd304, %rd251, %rd43;
	selp.f32 	%f241, %f193, %f35, %p188;
$L__BB0_47:
	setp.ne.s32 	%p189, %r282, 0;
	@%p189 bra 	$L__BB0_49;
	shr.u32 	%r383, %r1, 1;
	and.b32  	%r384, %r383, 496;
	mov.u32 	%r385, _ZN6thrust24THRUST_300001_SM_1000_NS8cuda_cub4core6detail5shmemE;
	add.s32 	%r386, %r385, %r384;
	st.shared.f32 	[%r386+8], %f241;
	st.shared.u64 	[%r386+16], %rd304;
$L__BB0_49:
	bar.sync 	0;
	setp.ne.s32 	%p190, %r1, 0;
	@%p190 bra 	$L__BB0_204;
	ld.shared.f32 	%f38, [_ZN6thrust24THRUST_300001_SM_1000_NS8cuda_cub4core6detail5shmemE+24];
	ld.shared.u64 	%rd46, [_ZN6thrust24THRUST_300001_SM_1000_NS8cuda_cub4core6detail5shmemE+32];
	setp.lt.f32 	%p191, %f241, %f38;
	mov.u64 	%rd253, %rd46;
	mov.f32 	%f195, %f38;
	@%p191 bra 	$L__BB0_53;
	setp.lt.f32 	%p192, %f38, %f241;
	mov.u64 	%rd253, %rd304;
	mov.f32 	%f195, %f241;
	@%p192 bra 	$L__BB0_53;
	setp.lt.s64 	%p193, %rd304, %rd46;
	min.s64 	%rd253, %rd304, %rd46;
	selp.f32 	%f195, %f241, %f38, %p193;
$L__BB0_53:
	ld.shared.f32 	%f41, [_ZN6thrust24THRUST_300001_SM_1000_NS8cuda_cub4core6detail5shmemE+40];
	ld.shared.u64 	%rd49, [_ZN6thrust24THRUST_300001_SM_1000_NS8cuda_cub4core6detail5shmemE+48];
	setp.lt.f32 	%p194, %f195, %f41;
	mov.u64 	%rd254, %rd49;
	mov.f32 	%f196, %f41;
	@%p194 bra 	$L__BB0_56;
	setp.lt.f32 	%p195, %f41, %f195;
	mov.u64 	%rd254, %rd253;
	mov.f32 	%f196, %f195;
	@%p195 bra 	$L__BB0_56;
	setp.lt.s64 	%p196, %rd253, %rd49;
	min.s64 	%rd254, %rd253, %rd49;
	selp.f32 	%f196, %f195, %f41, %p196;
$L__BB0_56:
	ld.shared.f32 	%f44, [_ZN6thrust24THRUST_300001_SM_1000_NS8cuda_cub4core6detail5shmemE+56];
	ld.shared.u64 	%rd52, [_ZN6thrust24THRUST_300001_SM_1000_NS8cuda_cub4core6detail5shmemE+64];
	setp.lt.f32 	%p197, %f196, %f44;
	mov.u64 	%rd255, %rd52;
	mov.f32 	%f197, %f44;
	@%p197 bra 	$L__BB0_59;
	setp.lt.f32 	%p198, %f44, %f196;
	mov.u64 	%rd255, %rd254;
	mov.f32 	%f197, %f196;
	@%p198 bra 	$L__BB0_59;
	setp.lt.s64 	%p199, %rd254, %rd52;
	min.s64 	%rd255, %rd254, %rd52;
	selp.f32 	%f197, %f196, %f44, %p199;
$L__BB0_59:
	ld.shared.f32 	%f47, [_ZN6thrust24THRUST_300001_SM_1000_NS8cuda_cub4core6detail5shmemE+72];
	ld.shared.u64 	%rd55, [_ZN6thrust24THRUST_300001_SM_1000_NS8cuda_cub4core6detail5shmemE+80];
	setp.lt.f32 	%p200, %f197, %f47;
	mov.u64 	%rd256, %rd55;
	mov.f32 	%f198, %f47;
	@%p200 bra 	$L__BB0_62;
	setp.lt.f32 	%p201, %f47, %f197;
	mov.u64 	%rd256, %rd255;
	mov.f32 	%f198, %f197;
	@%p201 bra 	$L__BB0_62;
	setp.lt.s64 	%p202, %rd255, %rd55;
	min.s64 	%rd256, %rd255, %rd55;
	selp.f32 	%f198, %f197, %f47, %p202;
$L__BB0_62:
	ld.shared.f32 	%f50, [_ZN6thrust24THRUST_300001_SM_1000_NS8cuda_cub4core6detail5shmemE+88];
	ld.shared.u64 	%rd58, [_ZN6thrust24THRUST_300001_SM_1000_NS8cuda_cub4core6detail5shmemE+96];
	setp.lt.f32 	%p203, %f198, %f50;
	mov.u64 	%rd257, %rd58;
	mov.f32 	%f199, %f50;
	@%p203 bra 	$L__BB0_65;
	setp.lt.f32 	%p204, %f50, %f198;
	mov.u64 	%rd257, %rd256;
	mov.f32 	%f199, %f198;
	@%p204 bra 	$L__BB0_65;
	setp.lt.s64 	%p205, %rd256, %rd58;
	min.s64 	%rd257, %rd256, %rd58;
	selp.f32 	%f199, %f198, %f50, %p205;
$L__BB0_65:
	ld.shared.f32 	%f53, [_ZN6thrust24THRUST_300001_SM_1000_NS8cuda_cub4core6detail5shmemE+104];
	ld.shared.u64 	%rd61, [_ZN6thrust24THRUST_300001_SM_1000_NS8cuda_cub4core6detail5shmemE+112];
	setp.lt.f32 	%p206, %f199, %f53;
	mov.u64 	%rd258, %rd61;
	mov.f32 	%f200, %f53;
	@%p206 bra 	$L__BB0_68;
	setp.lt.f32 	%p207, %f53, %f199;
	mov.u64 	%rd258, %rd257;
	mov.f32 	%f200, %f199;
	@%p207 bra 	$L__BB0_68;
	setp.lt.s64 	%p208, %rd257, %rd61;
	min.s64 	%rd258, %rd257, %rd61;
	selp.f32 	%f200, %f199, %f53, %p208;
$L__BB0_68:
	ld.shared.f32 	%f56, [_ZN6thrust24THRUST_300001_SM_1000_NS8cuda_cub4core6detail5shmemE+120];
	ld.shared.u64 	%rd64, [_ZN6thrust24THRUST_300001_SM_1000_NS8cuda_cub4core6detail5shmemE+128];
	setp.lt.f32 	%p209, %f200, %f56;
	mov.f32 	%f241, %f56;
	mov.u64 	%rd304, %rd64;
	@%p209 bra 	$L__BB0_204;
	setp.lt.f32 	%p210, %f56, %f200;
	mov.f32 	%f241, %f200;
	mov.u64 	%rd304, %rd258;
	@%p210 bra 	$L__BB0_204;
	setp.lt.s64 	%p211, %rd258, %rd64;
	min.s64 	%rd304, %rd258, %rd64;
	selp.f32 	%f241, %f200, %f56, %p211;
	bra.uni 	$L__BB0_204;
$L__BB0_71:
	// begin inline asm
	mov.u32 %r169, %laneid;
	// end inline asm
	and.b32  	%r190, %r1, 992;
	add.s32 	%r191, %r190, 32;
	setp.gt.s32 	%p118, %r191, %r36;
	not.b32 	%r192, %r190;
	add.s32 	%r193, %r36, %r192;
	selp.b32 	%r188, %r193, 31, %p118;
	mov.b32 	%r171, %f188;
	mov.b32 	%r187, 1;
	mov.b32 	%r189, -1;
	// begin inline asm
	shfl.sync.down.b32 %r170, %r171, %r187, %r188, %r189;
	// end inline asm
	mov.b32 	%f58, %r170;
	// begin inline asm
	shfl.sync.down.b32 %r175, %r176, %r187, %r188, %r189;
	// end inline asm
	mov.b64 	{%r181, %r186}, %rd246;
	// begin inline asm
	shfl.sync.down.b32 %r180, %r181, %r187, %r188, %r189;
	// end inline asm
	// begin inline asm
	shfl.sync.down.b32 %r185, %r186, %r187, %r188, %r189;
	// end inline asm
	mov.b64 	%rd66, {%r180, %r185};
	setp.ge.s32 	%p119, %r169, %r188;
	mov.f32 	%f201, %f188;
	mov.u64 	%rd259, %rd246;
	@%p119 bra 	$L__BB0_75;
	setp.lt.f32 	%p120, %f188, %f58;
	mov.f32 	%f201, %f58;
	mov.u64 	%rd259, %rd66;
	@%p120 bra 	$L__BB0_75;
	setp.gt.f32 	%p121, %f188, %f58;
	mov.f32 	%f201, %f188;
	mov.u64 	%rd259, %rd246;
	@%p121 bra 	$L__BB0_75;
	setp.lt.s64 	%p122, %rd246, %rd66;
	selp.f32 	%f201, %f188, %f58, %p122;
	min.s64 	%rd259, %rd246, %rd66;
$L__BB0_75:
	mov.b32 	%r195, %f201;
	mov.b32 	%r211, 2;
	mov.b32 	%r213, -1;
	// begin inline asm
	shfl.sync.down.b32 %r194, %r195, %r211, %r188, %r213;
	// end inline asm
	mov.b32 	%f61, %r194;
	// begin inline asm
	shfl.sync.down.b32 %r199, %r200, %r211, %r188, %r213;
	// end inline asm
	mov.b64 	{%r205, %r210}, %rd259;
	// begin inline asm
	shfl.sync.down.b32 %r204, %r205, %r211, %r188, %r213;
	// end inline asm
	// begin inline asm
	shfl.sync.down.b32 %r209, %r210, %r211, %r188, %r213;
	// end inline asm
	mov.b64 	%rd69, {%r204, %r209};
	add.s32 	%r214, %r169, 2;
	setp.gt.s32 	%p123, %r214, %r188;
	mov.f32 	%f202, %f201;
	mov.u64 	%rd260, %rd259;
	@%p123 bra 	$L__BB0_79;
	setp.lt.f32 	%p124, %f201, %f61;
	mov.f32 	%f202, %f61;
	mov.u64 	%rd260, %rd69;
	@%p124 bra 	$L__BB0_79;
	setp.gt.f32 	%p125, %f201, %f61;
	mov.f32 	%f202, %f201;
	mov.u64 	%rd260, %rd259;
	@%p125 bra 	$L__BB0_79;
	setp.lt.s64 	%p126, %rd259, %rd69;
	selp.f32 	%f202, %f201, %f61, %p126;
	min.s64 	%rd260, %rd259, %rd69;
$L__BB0_79:
	mov.b32 	%r216, %f202;
	mov.b32 	%r232, 4;
	mov.b32 	%r234, -1;
	// begin inline asm
	shfl.sync.down.b32 %r215, %r216, %r232, %r188, %r234;
	// end inline asm
	mov.b32 	%f64, %r215;
	// begin inline asm
	shfl.sync.down.b32 %r220, %r221, %r232, %r188, %r234;
	// end inline asm
	mov.b64 	{%r226, %r231}, %rd260;
	// begin inline asm
	shfl.sync.down.b32 %r225, %r226, %r232, %r188, %r234;
	// end inline asm
	// begin inline asm
	shfl.sync.down.b32 %r230, %r231, %r232, %r188, %r234;
	// end inline asm
	mov.b64 	%rd72, {%r225, %r230};
	add.s32 	%r235, %r169, 4;
	setp.gt.s32 	%p127, %r235, %r188;
	mov.f32 	%f203, %f202;
	mov.u64 	%rd261, %rd260;
	@%p127 bra 	$L__BB0_83;
	setp.lt.f32 	%p128, %f202, %f64;
	mov.f32 	%f203, %f64;
	mov.u64 	%rd261, %rd72;
	@%p128 bra 	$L__BB0_83;
	setp.gt.f32 	%p129, %f202, %f64;
	mov.f32 	%f203, %f202;
	mov.u64 	%rd261, %rd260;
	@%p129 bra 	$L__BB0_83;
	setp.lt.s64 	%p130, %rd260, %rd72;
	selp.f32 	%f203, %f202, %f64, %p130;
	min.s64 	%rd261, %rd260, %rd72;
$L__BB0_83:
	mov.b32 	%r237, %f203;
	mov.b32 	%r253, 8;
	mov.b32 	%r255, -1;
	// begin inline asm
	shfl.sync.down.b32 %r236, %r237, %r253, %r188, %r255;
	// end inline asm
	mov.b32 	%f67, %r236;
	// begin inline asm
	shfl.sync.down.b32 %r241, %r242, %r253, %r188, %r255;
	// end inline asm
	mov.b64 	{%r247, %r252}, %rd261;
	// begin inline asm
	shfl.sync.down.b32 %r246, %r247, %r253, %r188, %r255;
	// end inline asm
	// begin inline asm
	shfl.sync.down.b32 %r251, %r252, %r253, %r188, %r255;
	// end inline asm
	mov.b64 	%rd75, {%r246, %r251};
	add.s32 	%r256, %r169, 8;
	setp.gt.s32 	%p131, %r256, %r188;
	mov.f32 	%f204, %f203;
	mov.u64 	%rd262, %rd261;
	@%p131 bra 	$L__BB0_87;
	setp.lt.f32 	%p132, %f203, %f67;
	mov.f32 	%f204, %f67;
	mov.u64 	%rd262, %rd75;
	@%p132 bra 	$L__BB0_87;
	setp.gt.f32 	%p133, %f203, %f67;
	mov.f32 	%f204, %f203;
	mov.u64 	%rd262, %rd261;
	@%p133 bra 	$L__BB0_87;
	setp.lt.s64 	%p134, %rd261, %rd75;
	selp.f32 	%f204, %f203, %f67, %p134;
	min.s64 	%rd262, %rd261, %rd75;
$L__BB0_87:
	mov.b32 	%r258, %f204;
	mov.b32 	%r274, 16;
	mov.b32 	%r276, -1;
	// begin inline asm
	shfl.sync.down.b32 %r257, %r258, %r274, %r188, %r276;
	// end inline asm
	mov.b32 	%f70, %r257;
	// begin inline asm
	shfl.sync.down.b32 %r262, %r263, %r274, %r188, %r276;
	// end inline asm
	mov.b64 	{%r268, %r273}, %rd262;
	// begin inline asm
	shfl.sync.down.b32 %r267, %r268, %r274, %r188, %r276;
	// end inline asm
	// begin inline asm
	shfl.sync.down.b32 %r272, %r273, %r274, %r188, %r276;
	// end inline asm
	mov.b64 	%rd78, {%r267, %r272};
	add.s32 	%r277, %r169, 16;
	setp.gt.s32 	%p135, %r277, %r188;
	mov.f32 	%f241, %f204;
	mov.u64 	%rd304, %rd262;
	@%p135 bra 	$L__BB0_91;
	setp.lt.f32 	%p136, %f204, %f70;
	mov.f32 	%f241, %f70;
	mov.u64 	%rd304, %rd78;
	@%p136 bra 	$L__BB0_91;
	setp.gt.f32 	%p137, %f204, %f70;
	mov.f32 	%f241, %f204;
	mov.u64 	%rd304, %rd262;
	@%p137 bra 	$L__BB0_91;
	setp.lt.s64 	%p138, %rd262, %rd78;
	selp.f32 	%f241, %f204, %f70, %p138;
	min.s64 	%rd304, %rd262, %rd78;
$L__BB0_91:
	setp.ne.s32 	%p139, %r169, 0;
	@%p139 bra 	$L__BB0_93;
	shr.u32 	%r278, %r1, 1;
	and.b32  	%r279, %r278, 496;
	mov.u32 	%r280, _ZN6thrust24THRUST_300001_SM_1000_NS8cuda_cub4core6detail5shmemE;
	add.s32 	%r281, %r280, %r279;
	st.shared.f32 	[%r281+8], %f241;
	st.shared.u64 	[%r281+16], %rd304;
$L__BB0_93:
	bar.sync 	0;
	setp.ne.s32 	%p140, %r1, 0;
	@%p140 bra 	$L__BB0_204;
	setp.lt.s32 	%p141, %r36, 33;
	mov.f32 	%f206, %f241;
	mov.u64 	%rd264, %rd304;
	@%p141 bra 	$L__BB0_98;
	ld.shared.f32 	%f73, [_ZN6thrust24THRUST_300001_SM_1000_NS8cuda_cub4core6detail5shmemE+24];
	ld.shared.u64 	%rd81, [_ZN6thrust24THRUST_300001_SM_1000_NS8cuda_cub4core6detail5shmemE+32];
	setp.lt.f32 	%p142, %f241, %f73;
	mov.f32 	%f206, %f73;
	mov.u64 	%rd264, %rd81;
	@%p142 bra 	$L__BB0_98;
	setp.lt.f32 	%p143, %f73, %f241;
	mov.f32 	%f206, %f241;
	mov.u64 	%rd264, %rd304;
	@%p143 bra 	$L__BB0_98;
	setp.lt.s64 	%p144, %rd304, %rd81;
	selp.f32 	%f206, %f241, %f73, %p144;
	min.s64 	%rd264, %rd304, %rd81;
$L__BB0_98:
	setp.lt.s32 	%p145, %r36, 65;
	mov.f32 	%f207, %f206;
	mov.u64 	%rd265, %rd264;
	@%p145 bra 	$L__BB0_102;
	ld.shared.f32 	%f76, [_ZN6thrust24THRUST_300001_SM_1000_NS8cuda_cub4core6detail5shmemE+40];
	ld.shared.u64 	%rd84, [_ZN6thrust24THRUST_300001_SM_1000_NS8cuda_cub4core6detail5shmemE+48];
	setp.lt.f32 	%p146, %f206, %f76;
	mov.f32 	%f207, %f76;
	mov.u64 	%rd265, %rd84;
	@%p146 bra 	$L__BB0_102;
	setp.lt.f32 	%p147, %f76, %f206;
	mov.f32 	%f207, %f206;
	mov.u64 	%rd265, %rd264;
	@%p147 bra 	$L__BB0_102;
	setp.lt.s64 	%p148, %rd264, %rd84;
	selp.f32 	%f207, %f206, %f76, %p148;
	min.s64 	%rd265, %rd264, %rd84;
$L__BB0_102:
	setp.lt.s32 	%p149, %r36, 97;
	mov.f32 	%f208, %f207;
	mov.u64 	%rd266, %rd265;
	@%p149 bra 	$L__BB0_106;
	ld.shared.f32 	%f79, [_ZN6thrust24THRUST_300001_SM_1000_NS8cuda_cub4core6detail5shmemE+56];
	ld.shared.u64 	%rd87, [_ZN6thrust24THRUST_300001_SM_1000_NS8cuda_cub4core6detail5shmemE+64];
	setp.lt.f32 	%p150, %f207, %f79;
	mov.f32 	%f208, %f79;
	mov.u64 	%rd266, %rd87;
	@%p150 bra 	$L__BB0_106;
	setp.lt.f32 	%p151, %f79, %f207;
	mov.f32 	%f208, %f207;
	mov.u64 	%rd266, %rd265;
	@%p151 bra 	$L__BB0_106;
	setp.lt.s64 	%p152, %rd265, %rd87;
	selp.f32 	%f208, %f207, %f79, %p152;
	min.s64 	%rd266, %rd265, %rd87;
$L__BB0_106:
	setp.lt.s32 	%p153, %r36, 129;
	mov.f32 	%f209, %f208;
	mov.u64 	%rd267, %rd266;
	@%p153 bra 	$L__BB0_110;
	ld.shared.f32 	%f82, [_ZN6thrust24THRUST_300001_SM_1000_NS8cuda_cub4core6detail5shmemE+72];
	ld.shared.u64 	%rd90, [_ZN6thrust24THRUST_300001_SM_1000_NS8cuda_cub4core6detail5shmemE+80];
	setp.lt.f32 	%p154, %f208, %f82;
	mov.f32 	%f209, %f82;
	mov.u64 	%rd267, %rd90;
	@%p154 bra 	$L__BB0_110;
	setp.lt.f32 	%p155, %f82, %f208;
	mov.f32 	%f209, %f208;
	mov.u64 	%rd267, %rd266;
	@%p155 bra 	$L__BB0_110;
	setp.lt.s64 	%p156, %rd266, %rd90;
	selp.f32 	%f209, %f208, %f82, %p156;
	min.s64 	%rd267, %rd266, %rd90;
$L__BB0_110:
	setp.lt.s32 	%p157, %r36, 161;
	mov.f32 	%f210, %f209;
	mov.u64 	%rd268, %rd267;
	@%p157 bra 	$L__BB0_114;
	ld.shared.f32 	%f85, [_ZN6thrust24THRUST_300001_SM_1000_NS8cuda_cub4core6detail5shmemE+88];
	ld.shared.u64 	%rd93, [_ZN6thrust24THRUST_300001_SM_1000_NS8cuda_cub4core6detail5shmemE+96];
	setp.lt.f32 	%p158, %f209, %f85;
	mov.f32 	%f210, %f85;
	mov.u64 	%rd268, %rd93;
	@%p158 bra 	$L__BB0_114;
	setp.lt.f32 	%p159, %f85, %f209;
	mov.f32 	%f210, %f209;
	mov.u64 	%rd268, %rd267;
	@%p159 bra 	$L__BB0_114;
	setp.lt.s64 	%p160, %rd267, %rd93;
	selp.f32 	%f210, %f209, %f85, %p160;
	min.s64 	%rd268, %rd267, %rd93;
$L__BB0_114:
	setp.lt.s32 	%p161, %r36, 193;
	mov.f32 	%f211, %f210;
	mov.u64 	%rd269, %rd268;
	@%p161 bra 	$L__BB0_118;
	ld.shared.f32 	%f88, [_ZN6thrust24THRUST_300001_SM_1000_NS8cuda_cub4core6detail5shmemE+104];
	ld.shared.u64 	%rd96, [_ZN6thrust24THRUST_300001_SM_1000_NS8cuda_cub4core6detail5shmemE+112];
	setp.lt.f32 	%p162, %f210, %f88;
	mov.f32 	%f211, %f88;
	mov.u64 	%rd269, %rd96;
	@%p162 bra 	$L__BB0_118;
	setp.lt.f32 	%p163, %f88, %f210;
	mov.f32 	%f211, %f210;
	mov.u64 	%rd269, %rd268;
	@%p163 bra 	$L__BB0_118;
	setp.lt.s64 	%p164, %rd268, %rd96;
	selp.f32 	%f211, %f210, %f88, %p164;
	min.s64 	%rd269, %rd268, %rd96;
$L__BB0_118:
	setp.lt.s32 	%p165, %r36, 225;
	mov.f32 	%f241, %f211;
	mov.u64 	%rd304, %rd269;
	@%p165 bra 	$L__BB0_204;
	ld.shared.f32 	%f91, [_ZN6thrust24THRUST_300001_SM_1000_NS8cuda_cub4core6detail5shmemE+120];
	ld.shared.u64 	%rd99, [_ZN6thrust24THRUST_300001_SM_1000_NS8cuda_cub4core6detail5shmemE+128];
	setp.lt.f32 	%p166, %f211, %f91;
	mov.f32 	%f241, %f91;
	mov.u64 	%rd304, %rd99;
	@%p166 bra 	$L__BB0_204;
	setp.lt.f32 	%p167, %f91, %f211;
	mov.f32 	%f241, %f211;
	mov.u64 	%rd304, %rd269;
	@%p167 bra 	$L__BB0_204;
	setp.lt.s64 	%p168, %rd269, %rd99;
	selp.f32 	%f241, %f211, %f91, %p168;
	min.s64 	%rd304, %rd269, %rd99;
	bra.uni 	$L__BB0_204;
$L__BB0_122:
	mov.u32 	%r17, %tid.x;
	cvt.u64.u32 	%rd101, %r17;
	mul.wide.u32 	%rd197, %r17, 4;
	add.s64 	%rd102, %rd1, %rd197;
	ld.global.f32 	%f170, [%rd102];
	add.s32 	%r37, %r17, 256;
	cvt.u64.u32 	%rd198, %r37;
	ld.global.f32 	%f171, [%rd102+1024];
	add.s32 	%r38, %r17, 512;
	cvt.u64.u32 	%rd199, %r38;
	ld.global.f32 	%f172, [%rd102+2048];
	add.s32 	%r39, %r17, 768;
	cvt.u64.u32 	%rd200, %r39;
	ld.global.f32 	%f173, [%rd102+3072];
	or.b32  	%r40, %r17, 1024;
	cvt.u64.u32 	%rd103, %r40;
	add.s64 	%rd291, %rd195, %rd103;
	ld.global.f32 	%f228, [%rd102+4096];
	setp.geu.f32 	%p3, %f170, %f171;
	selp.f32 	%f174, %f170, %f171, %p3;
	selp.b64 	%rd201, %rd101, %rd198, %p3;
	setp.geu.f32 	%p4, %f174, %f172;
	selp.f32 	%f175, %f174, %f172, %p4;
	selp.b64 	%rd202, %rd201, %rd199, %p4;
	setp.geu.f32 	%p5, %f175, %f173;
	selp.f32 	%f94, %f175, %f173, %p5;
	selp.b64 	%rd105, %rd202, %rd200, %p5;
	setp.lt.f32 	%p6, %f94, %f228;
	@%p6 bra 	$L__BB0_124;
	setp.lt.f32 	%p7, %f228, %f94;
	setp.lt.u64 	%p8, %rd105, %rd103;
	or.pred  	%p9, %p7, %p8;
	selp.f32 	%f228, %f94, %f228, %p9;
	add.s64 	%rd203, %rd195, %rd105;
	selp.b64 	%rd291, %rd203, %rd291, %p9;
$L__BB0_124:
	setp.lt.u32 	%p10, %r36, 2560;
	mov.b32 	%r394, 1280;
	@%p10 bra 	$L__BB0_137;
	mov.b32 	%r393, 1280;
	mov.f32 	%f213, %f228;
	mov.u64 	%rd271, %rd291;
$L__BB0_126:
	cvt.u64.u32 	%rd204, %r393;
	add.s64 	%rd205, %rd101, %rd204;
	mul.wide.u32 	%rd206, %r393, 4;
	add.s64 	%rd207, %rd102, %rd206;
	add.s64 	%rd272, %rd205, %rd195;
	ld.global.f32 	%f214, [%rd207];
	add.s64 	%rd273, %rd272, 256;
	ld.global.f32 	%f215, [%rd207+1024];
	add.s64 	%rd274, %rd272, 512;
	ld.global.f32 	%f216, [%rd207+2048];
	add.s64 	%rd275, %rd272, 768;
	ld.global.f32 	%f217, [%rd207+3072];
	add.s64 	%rd291, %rd272, 1024;
	ld.global.f32 	%f228, [%rd207+4096];
	setp.lt.f32 	%p11, %f213, %f214;
	@%p11 bra 	$L__BB0_128;
	setp.lt.f32 	%p12, %f214, %f213;
	setp.lt.s64 	%p13, %rd271, %rd272;
	or.pred  	%p14, %p12, %p13;
	selp.f32 	%f214, %f213, %f214, %p14;
	selp.b64 	%rd272, %rd271, %rd272, %p14;
$L__BB0_128:
	setp.lt.f32 	%p15, %f214, %f215;
	@%p15 bra 	$L__BB0_130;
	setp.lt.f32 	%p16, %f215, %f214;
	setp.lt.s64 	%p17, %rd272, %rd273;
	or.pred  	%p18, %p16, %p17;
	selp.f32 	%f215, %f214, %f215, %p18;
	selp.b64 	%rd273, %rd272, %rd273, %p18;
$L__BB0_130:
	setp.lt.f32 	%p19, %f215, %f216;
	@%p19 bra 	$L__BB0_132;
	setp.lt.f32 	%p20, %f216, %f215;
	setp.lt.s64 	%p21, %rd273, %rd274;
	or.pred  	%p22, %p20, %p21;
	selp.f32 	%f216, %f215, %f216, %p22;
	selp.b64 	%rd274, %rd273, %rd274, %p22;
$L__BB0_132:
	setp.lt.f32 	%p23, %f216, %f217;
	@%p23 bra 	$L__BB0_134;
	setp.lt.f32 	%p24, %f217, %f216;
	setp.lt.s64 	%p25, %rd274, %rd275;
	or.pred  	%p26, %p24, %p25;
	selp.f32 	%f217, %f216, %f217, %p26;
	selp.b64 	%rd275, %rd274, %rd275, %p26;
$L__BB0_134:
	setp.lt.f32 	%p27, %f217, %f228;
	@%p27 bra 	$L__BB0_136;
	setp.lt.f32 	%p28, %f228, %f217;
	setp.lt.s64 	%p29, %rd275, %rd291;
	or.pred  	%p30, %p28, %p29;
	selp.f32 	%f228, %f217, %f228, %p30;
	selp.b64 	%rd291, %rd275, %rd291, %p30;
$L__BB0_136:
	add.s32 	%r394, %r393, 1280;
	add.s32 	%r43, %r393, 2560;
	setp.le.s32 	%p31, %r43, %r36;
	mov.u32 	%r393, %r394;
	mov.f32 	%f213, %f228;
	mov.u64 	%rd271, %rd291;
	@%p31 bra 	$L__BB0_126;
$L__BB0_137:
	setp.le.s32 	%p32, %r36, %r394;
	@%p32 bra 	$L__BB0_160;
	sub.s32 	%r21, %r36, %r394;
	setp.ge.s32 	%p33, %r17, %r21;
	@%p33 bra 	$L__BB0_160;
	not.b32 	%r44, %r17;
	add.s32 	%r45, %r36, %r44;
	sub.s32 	%r22, %r45, %r394;
	and.b32  	%r46, %r22, 768;
	setp.eq.s32 	%p34, %r46, 768;
	mov.u32 	%r397, %r17;
	@%p34 bra 	$L__BB0_145;
	add.s32 	%r47, %r17, %r394;
	cvt.u64.u32 	%rd209, %r47;
	add.s64 	%rd279, %rd195, %rd209;
	mul.wide.u32 	%rd210, %r47, 4;
	add.s64 	%rd278, %rd1, %rd210;
	shr.u32 	%r48, %r22, 8;
	add.s32 	%r49, %r48, 1;
	and.b32  	%r50, %r49, 3;
	neg.s32 	%r395, %r50;
	mov.u32 	%r397, %r17;
$L__BB0_141:
	.pragma "nounroll";
	mov.u64 	%rd129, %rd291;
	mov.f32 	%f114, %f228;
	ld.global.f32 	%f115, [%rd278];
	setp.lt.f32 	%p35, %f114, %f115;
	mov.f32 	%f228, %f115;
	mov.u64 	%rd291, %rd279;
	@%p35 bra 	$L__BB0_144;
	setp.lt.f32 	%p36, %f115, %f114;
	mov.f32 	%f228, %f114;
	mov.u64 	%rd291, %rd129;
	@%p36 bra 	$L__BB0_144;
	setp.lt.s64 	%p37, %rd129, %rd279;
	selp.f32 	%f228, %f114, %f115, %p37;
	min.s64 	%rd291, %rd129, %rd279;
$L__BB0_144:
	add.s32 	%r397, %r397, 256;
	add.s64 	%rd279, %rd279, 256;
	add.s64 	%rd278, %rd278, 1024;
	add.s32 	%r395, %r395, 1;
	setp.ne.s32 	%p38, %r395, 0;
	@%p38 bra 	$L__BB0_141;
$L__BB0_145:
	setp.lt.u32 	%p39, %r22, 768;
	@%p39 bra 	$L__BB0_160;
	add.s32 	%r398, %r397, %r394;
	cvt.u64.u32 	%rd211, %r398;
	add.s64 	%rd286, %rd195, %rd211;
	cvt.u64.u32 	%rd212, %r397;
	cvt.u64.u32 	%rd213, %r394;
	add.s64 	%rd214, %rd212, %rd213;
	shl.b64 	%rd215, %rd214, 2;
	add.s64 	%rd216, %rd215, %rd1;
	add.s64 	%rd285, %rd216, 3072;
	mul.wide.u32 	%rd217, %r398, 4;
	add.s64 	%rd284, %rd1, %rd217;
	add.s32 	%r399, %r397, 512;
$L__BB0_147:
	mov.u32 	%r32, %r399;
	ld.global.f32 	%f121, [%rd284];
	setp.lt.f32 	%p40, %f228, %f121;
	mov.f32 	%f225, %f121;
	mov.u64 	%rd288, %rd286;
	@%p40 bra 	$L__BB0_150;
	setp.lt.f32 	%p41, %f121, %f228;
	mov.f32 	%f225, %f228;
	mov.u64 	%rd288, %rd291;
	@%p41 bra 	$L__BB0_150;
	setp.lt.s64 	%p42, %rd291, %rd286;
	selp.f32 	%f225, %f228, %f121, %p42;
	min.s64 	%rd288, %rd291, %rd286;
$L__BB0_150:
	add.s32 	%r51, %r398, 256;
	cvt.u64.u32 	%rd218, %r51;
	add.s64 	%rd145, %rd195, %rd218;
	ld.global.f32 	%f124, [%rd285+-2048];
	setp.lt.f32 	%p43, %f225, %f124;
	mov.f32 	%f226, %f124;
	mov.u64 	%rd289, %rd145;
	@%p43 bra 	$L__BB0_153;
	setp.lt.f32 	%p44, %f124, %f225;
	mov.f32 	%f226, %f225;
	mov.u64 	%rd289, %rd288;
	@%p44 bra 	$L__BB0_153;
	setp.lt.s64 	%p45, %rd288, %rd145;
	selp.f32 	%f226, %f225, %f124, %p45;
	min.s64 	%rd289, %rd288, %rd145;
$L__BB0_153:
	add.s32 	%r52, %r398, 512;
	cvt.u64.u32 	%rd219, %r52;
	add.s64 	%rd148, %rd195, %rd219;
	ld.global.f32 	%f127, [%rd285+-1024];
	setp.lt.f32 	%p46, %f226, %f127;
	mov.f32 	%f227, %f127;
	mov.u64 	%rd290, %rd148;
	@%p46 bra 	$L__BB0_156;
	setp.lt.f32 	%p47, %f127, %f226;
	mov.f32 	%f227, %f226;
	mov.u64 	%rd290, %rd289;
	@%p47 bra 	$L__BB0_156;
	setp.lt.s64 	%p48, %rd289, %rd148;
	selp.f32 	%f227, %f226, %f127, %p48;
	min.s64 	%rd290, %rd289, %rd148;
$L__BB0_156:
	add.s32 	%r53, %r398, 768;
	cvt.u64.u32 	%rd220, %r53;
	add.s64 	%rd151, %rd195, %rd220;
	ld.global.f32 	%f130, [%rd285];
	setp.lt.f32 	%p49, %f227, %f130;
	mov.f32 	%f228, %f130;
	mov.u64 	%rd291, %rd151;
	@%p49 bra 	$L__BB0_159;
	setp.lt.f32 	%p50, %f130, %f227;
	mov.f32 	%f228, %f227;
	mov.u64 	%rd291, %rd290;
	@%p50 bra 	$L__BB0_159;
	setp.lt.s64 	%p51, %rd290, %rd151;
	selp.f32 	%f228, %f227, %f130, %p51;
	min.s64 	%rd291, %rd290, %rd151;
$L__BB0_159:
	add.s64 	%rd286, %rd286, 1024;
	add.s64 	%rd285, %rd285, 4096;
	add.s64 	%rd284, %rd284, 4096;
	add.s32 	%r399, %r32, 1024;
	add.s32 	%r54, %r32, 512;
	add.s32 	%r398, %r398, 1024;
	setp.lt.s32 	%p52, %r54, %r21;
	@%p52 bra 	$L__BB0_147;
$L__BB0_160:
	// begin inline asm
	mov.u32 %r55, %laneid;
	// end inline asm
	mov.b32 	%r57, %f228;
	mov.b32 	%r73, 1;
	mov.b32 	%r74, 31;
	mov.b32 	%r75, -1;
	// begin inline asm
	shfl.sync.down.b32 %r56, %r57, %r73, %r74, %r75;
	// end inline asm
	mov.b32 	%f134, %r56;
	// begin inline asm
	shfl.sync.down.b32 %r61, %r62, %r73, %r74, %r75;
	// end inline asm
	mov.b64 	{%r67, %r72}, %rd291;
	// begin inline asm
	shfl.sync.down.b32 %r66, %r67, %r73, %r74, %r75;
	// end inline asm
	// begin inline asm
	shfl.sync.down.b32 %r71, %r72, %r73, %r74, %r75;
	// end inline asm
	mov.b64 	%rd158, {%r66, %r71};
	setp.gt.s32 	%p53, %r55, 30;
	mov.f32 	%f230, %f228;
	mov.u64 	%rd293, %rd291;
	@%p53 bra 	$L__BB0_164;
	setp.lt.f32 	%p54, %f228, %f134;
	mov.f32 	%f230, %f134;
	mov.u64 	%rd293, %rd158;
	@%p54 bra 	$L__BB0_164;
	setp.gt.f32 	%p55, %f228, %f134;
	mov.f32 	%f230, %f228;
	mov.u64 	%rd293, %rd291;
	@%p55 bra 	$L__BB0_164;
	setp.lt.s64 	%p56, %rd291, %rd158;
	selp.f32 	%f230, %f228, %f134, %p56;
	min.s64 	%rd293, %rd291, %rd158;
$L__BB0_164:
	mov.b32 	%r77, %f230;
	mov.b32 	%r93, 2;
	mov.b32 	%r94, 31;
	mov.b32 	%r95, -1;
	// begin inline asm
	shfl.sync.down.b32 %r76, %r77, %r93, %r94, %r95;
	// end inline asm
	mov.b32 	%f137, %r76;
	// begin inline asm
	shfl.sync.down.b32 %r81, %r82, %r93, %r94, %r95;
	// end inline asm
	mov.b64 	{%r87, %r92}, %rd293;
	// begin inline asm
	shfl.sync.down.b32 %r86, %r87, %r93, %r94, %r95;
	// end inline asm
	// begin inline asm
	shfl.sync.down.b32 %r91, %r92, %r93, %r94, %r95;
	// end inline asm
	mov.b64 	%rd161, {%r86, %r91};
	setp.gt.s32 	%p57, %r55, 29;
	mov.f32 	%f231, %f230;
	mov.u64 	%rd294, %rd293;
	@%p57 bra 	$L__BB0_168;
	setp.lt.f32 	%p58, %f230, %f137;
	mov.f32 	%f231, %f137;
	mov.u64 	%rd294, %rd161;
	@%p58 bra 	$L__BB0_168;
	setp.gt.f32 	%p59, %f230, %f137;
	mov.f32 	%f231, %f230;
	mov.u64 	%rd294, %rd293;
	@%p59 bra 	$L__BB0_168;
	setp.lt.s64 	%p60, %rd293, %rd161;
	selp.f32 	%f231, %f230, %f137, %p60;
	min.s64 	%rd294, %rd293, %rd161;
$L__BB0_168:
	mov.b32 	%r97, %f231;
	mov.b32 	%r113, 4;
	mov.b32 	%r114, 31;
	mov.b32 	%r115, -1;
	// begin inline asm
	shfl.sync.down.b32 %r96, %r97, %r113, %r114, %r115;
	// end inline asm
	mov.b32 	%f140, %r96;
	// begin inline asm
	shfl.sync.down.b32 %r101, %r102, %r113, %r114, %r115;
	// end inline asm
	mov.b64 	{%r107, %r112}, %rd294;
	// begin inline asm
	shfl.sync.down.b32 %r106, %r107, %r113, %r114, %r115;
	// end inline asm
	// begin inline asm
	shfl.sync.down.b32 %r111, %r112, %r113, %r114, %r115;
	// end inline asm
	mov.b64 	%rd164, {%r106, %r111};
	setp.gt.s32 	%p61, %r55, 27;
	mov.f32 	%f232, %f231;
	mov.u64 	%rd295, %rd294;
	@%p61 bra 	$L__BB0_172;
	setp.lt.f32 	%p62, %f231, %f140;
	mov.f32 	%f232, %f140;
	mov.u64 	%rd295, %rd164;
	@%p62 bra 	$L__BB0_172;
	setp.gt.f32 	%p63, %f231, %f140;
	mov.f32 	%f232, %f231;
	mov.u64 	%rd295, %rd294;
	@%p63 bra 	$L__BB0_172;
	setp.lt.s64 	%p64, %rd294, %rd164;
	selp.f32 	%f232, %f231, %f140, %p64;
	min.s64 	%rd295, %rd294, %rd164;
$L__BB0_172:
	mov.b32 	%r117, %f232;
	mov.b32 	%r133, 8;
	mov.b32 	%r134, 31;
	mov.b32 	%r135, -1;
	// begin inline asm
	shfl.sync.down.b32 %r116, %r117, %r133, %r134, %r135;
	// end inline asm
	mov.b32 	%f143, %r116;
	// begin inline asm
	shfl.sync.down.b32 %r121, %r122, %r133, %r134, %r135;
	// end inline asm
	mov.b64 	{%r127, %r132}, %rd295;
	// begin inline asm
	shfl.sync.down.b32 %r126, %r127, %r133, %r134, %r135;
	// end inline asm
	// begin inline asm
	shfl.sync.down.b32 %r131, %r132, %r133, %r134, %r135;
	// end inline asm
	mov.b64 	%rd167, {%r126, %r131};
	setp.gt.s32 	%p65, %r55, 23;
	mov.f32 	%f233, %f232;
	mov.u64 	%rd296, %rd295;
	@%p65 bra 	$L__BB0_176;
	setp.lt.f32 	%p66, %f232, %f143;
	mov.f32 	%f233, %f143;
	mov.u64 	%rd296, %rd167;
	@%p66 bra 	$L__BB0_176;
	setp.gt.f32 	%p67, %f232, %f143;
	mov.f32 	%f233, %f232;
	mov.u64 	%rd296, %rd295;
	@%p67 bra 	$L__BB0_176;
	setp.lt.s64 	%p68, %rd295, %rd167;
	selp.f32 	%f233, %f232, %f143, %p68;
	min.s64 	%rd296, %rd295, %rd167;
$L__BB0_176:
	mov.b32 	%r137, %f233;
	mov.b32 	%r153, 16;
	mov.b32 	%r154, 31;
	mov.b32 	%r155, -1;
	// begin inline asm
	shfl.sync.down.b32 %r136, %r137, %r153, %r154, %r155;
	// end inline asm
	mov.b32 	%f146, %r136;
	// begin inline asm
	shfl.sync.down.b32 %r141, %r142, %r153, %r154, %r155;
	// end inline asm
	mov.b64 	{%r147, %r152}, %rd296;
	// begin inline asm
	shfl.sync.down.b32 %r146, %r147, %r153, %r154, %r155;
	// end inline asm
	// begin inline asm
	shfl.sync.down.b32 %r151, %r152, %r153, %r154, %r155;
	// end inline asm
	mov.b64 	%rd170, {%r146, %r151};
	setp.gt.s32 	%p69, %r55, 15;
	mov.f32 	%f241, %f233;
	mov.u64 	%rd304, %rd296;
	@%p69 bra 	$L__BB0_180;
	setp.lt.f32 	%p70, %f233, %f146;
	mov.f32 	%f241, %f146;
	mov.u64 	%rd304, %rd170;
	@%p70 bra 	$L__BB0_180;
	setp.gt.f32 	%p71, %f233, %f146;
	mov.f32 	%f241, %f233;
	mov.u64 	%rd304, %rd296;
	@%p71 bra 	$L__BB0_180;
	setp.lt.s64 	%p72, %rd296, %rd170;
	selp.f32 	%f241, %f233, %f146, %p72;
	min.s64 	%rd304, %rd296, %rd170;
$L__BB0_180:
	setp.ne.s32 	%p73, %r55, 0;
	@%p73 bra 	$L__BB0_182;
	shr.u32 	%r156, %r17, 1;
	and.b32  	%r157, %r156, 496;
	mov.u32 	%r158, _ZN6thrust24THRUST_300001_SM_1000_NS8cuda_cub4core6detail5shmemE;
	add.s32 	%r159, %r158, %r157;
	st.shared.f32 	[%r159+8], %f241;
	st.shared.u64 	[%r159+16], %rd304;
$L__BB0_182:
	bar.sync 	0;
	setp.ne.s32 	%p74, %r17, 0;
	@%p74 bra 	$L__BB0_204;
	ld.shared.f32 	%f149, [_ZN6thrust24THRUST_300001_SM_1000_NS8cuda_cub4core6detail5shmemE+24];
	ld.shared.u64 	%rd173, [_ZN6thrust24THRUST_300001_SM_1000_NS8cuda_cub4core6detail5shmemE+32];
	setp.lt.f32 	%p75, %f241, %f149;
	mov.f32 	%f235, %f149;
	mov.u64 	%rd298, %rd173;
	@%p75 bra 	$L__BB0_186;
	setp.lt.f32 	%p76, %f149, %f241;
	mov.f32 	%f235, %f241;
	mov.u64 	%rd298, %rd304;
	@%p76 bra 	$L__BB0_186;
	setp.lt.s64 	%p77, %rd304, %rd173;
	selp.f32 	%f235, %f241, %f149, %p77;
	min.s64 	%rd298, %rd304, %rd173;
$L__BB0_186:
	ld.shared.f32 	%f152, [_ZN6thrust24THRUST_300001_SM_1000_NS8cuda_cub4core6detail5shmemE+40];
	ld.shared.u64 	%rd176, [_ZN6thrust24THRUST_300001_SM_1000_NS8cuda_cub4core6detail5shmemE+48];
	setp.lt.f32 	%p78, %f235, %f152;
	mov.f32 	%f236, %f152;
	mov.u64 	%rd299, %rd176;
	@%p78 bra 	$L__BB0_189;
	setp.lt.f32 	%p79, %f152, %f235;
	mov.f32 	%f236, %f235;
	mov.u64 	%rd299, %rd298;
	@%p79 bra 	$L__BB0_189;
	setp.lt.s64 	%p80, %rd298, %rd176;
	selp.f32 	%f236, %f235, %f152, %p80;
	min.s64 	%rd299, %rd298, %rd176;
$L__BB0_189:
	ld.shared.f32 	%f155, [_ZN6thrust24THRUST_300001_SM_1000_NS8cuda_cub4core6detail5shmemE+56];
	ld.shared.u64 	%rd179, [_ZN6thrust24THRUST_300001_SM_1000_NS8cuda_cub4core6detail5shmemE+64];
	setp.lt.f32 	%p81, %f236, %f155;
	mov.f32 	%f237, %f155;
	mov.u64 	%rd300, %rd179;
	@%p81 bra 	$L__BB0_192;
	setp.lt.f32 	%p82, %f155, %f236;
	mov.f32 	%f237, %f236;
	mov.u64 	%rd300, %rd299;
	@%p82 bra 	$L__BB0_192;
	setp.lt.s64 	%p83, %rd299, %rd179;
	selp.f32 	%f237, %f236, %f155, %p83;
	min.s64 	%rd300, %rd299, %rd179;
$L__BB0_192:
	ld.shared.f32 	%f158, [_ZN6thrust24THRUST_300001_SM_1000_NS8cuda_cub4core6detail5shmemE+72];
	ld.shared.u64 	%rd182, [_ZN6thrust24THRUST_300001_SM_1000_NS8cuda_cub4core6detail5shmemE+80];
	setp.lt.f32 	%p84, %f237, %f158;
	mov.f32 	%f238, %f158;
	mov.u64 	%rd301, %rd182;
	@%p84 bra 	$L__BB0_195;
	setp.lt.f32 	%p85, %f158, %f237;
	mov.f32 	%f238, %f237;
	mov.u64 	%rd301, %rd300;
	@%p85 bra 	$L__BB0_195;
	setp.lt.s64 	%p86, %rd300, %rd182;
	selp.f32 	%f238, %f237, %f158, %p86;
	min.s64 	%rd301, %rd300, %rd182;
$L__BB0_195:
	ld.shared.f32 	%f161, [_ZN6thrust24THRUST_300001_SM_1000_NS8cuda_cub4core6detail5shmemE+88];
	ld.shared.u64 	%rd185, [_ZN6thrust24THRUST_300001_SM_1000_NS8cuda_cub4core6detail5shmemE+96];
	setp.lt.f32 	%p87, %f238, %f161;
	mov.f32 	%f239, %f161;
	mov.u64 	%rd302, %rd185;
	@%p87 bra 	$L__BB0_198;
	setp.lt.f32 	%p88, %f161, %f238;
	mov.f32 	%f239, %f238;
	mov.u64 	%rd302, %rd301;
	@%p88 bra 	$L__BB0_198;
	setp.lt.s64 	%p89, %rd301, %rd185;
	selp.f32 	%f239, %f238, %f161, %p89;
	min.s64 	%rd302, %rd301, %rd185;
$L__BB0_198:
	ld.shared.f32 	%f164, [_ZN6thrust24THRUST_300001_SM_1000_NS8cuda_cub4core6detail5shmemE+104];
	ld.shared.u64 	%rd188, [_ZN6thrust24THRUST_300001_SM_1000_NS8cuda_cub4core6detail5shmemE+112];
	setp.lt.f32 	%p90, %f239, %f164;
	mov.f32 	%f240, %f164;
	mov.u64 	%rd303, %rd188;
	@%p90 bra 	$L__BB0_201;
	setp.lt.f32 	%p91, %f164, %f239;
	mov.f32 	%f240, %f239;
	mov.u64 	%rd303, %rd302;
	@%p91 bra 	$L__BB0_201;
	setp.lt.s64 	%p92, %rd302, %rd188;
	selp.f32 	%f240, %f239, %f164, %p92;
	min.s64 	%rd303, %rd302, %rd188;
$L__BB0_201:
	ld.shared.f32 	%f167, [_ZN6thrust24THRUST_300001_SM_1000_NS8cuda_cub4core6detail5shmemE+120];
	ld.shared.u64 	%rd191, [_ZN6thrust24THRUST_300001_SM_1000_NS8cuda_cub4core6detail5shmemE+128];
	setp.lt.f32 	%p93, %f240, %f167;
	mov.f32 	%f241, %f167;
	mov.u64 	%rd304, %rd191;
	@%p93 bra 	$L__BB0_204;
	setp.lt.f32 	%p94, %f167, %f240;
	mov.f32 	%f241, %f240;
	mov.u64 	%rd304, %rd303;
	@%p94 bra 	$L__BB0_204;
	setp.lt.s64 	%p95, %rd303, %rd191;
	selp.f32 	%f241, %f240, %f167, %p95;
	min.s64 	%rd304, %rd303, %rd191;
$L__BB0_204:
	mov.u32 	%r387, %tid.x;
	setp.ne.s32 	%p212, %r387, 0;
	@%p212 bra 	$L__BB0_206;
	ld.param.u64 	%rd234, [_ZN6thrust24THRUST_300001_SM_1000_NS8cuda_cub4core6detail13_kernel_agentINS1_8__reduce11ReduceAgentINS0_12zip_iteratorIN4cuda3std3__45tupleIJNS0_6detail15normal_iteratorINS0_10device_ptrIfEEEENS0_17counting_iteratorIlNS0_11use_defaultESI_SI_EEEEEEEPNSB_IJflEEESM_iNS1_9__extrema9arg_max_fIflNSA_4lessIfEEEEEEJSL_SN_iSS_EEEvDpT0__param_1];
	cvta.to.global.u64 	%rd233, %rd234;
	st.global.f32 	[%rd233], %f241;
	st.global.u64 	[%rd233+8], %rd304;
$L__BB0_206:
	ret;

}
	// .globl	_ZN6thrust24THRUST_300001_SM_1000_NS8cuda_cub4core6detail13_kernel_agentINS1_8__reduce11ReduceAgentINS0_12zip_iteratorIN4cuda3std3__45tupleIJNS0_6detail15normal_iteratorINS0_10device_ptrIfEEEENS0_17counting_iteratorIlNS0_11use_defaultESI_SI_EEEEEEEPNSB_IJflEEESM_iNS1_9__extrema9arg_max_fIflNSA_4lessIfEEEEEEJSL_SN_iN3cub18CUB_300001_SM_100013GridEvenShareIiEENSV_9GridQueueIjEESS_EEEvDpT0_
.visible .entry _ZN6thrust24THRUST_300001_SM_1000_NS8cuda_cub4core6detail13_kernel_agentINS1_8__reduce11ReduceAgentINS0_12zip_iteratorIN4cuda3std3__45tupleIJNS0_6detail15normal_iteratorINS0_10device_ptrIfEEEENS0_17counting_iteratorIlNS0_11use_defaultESI_SI_EEEEEEEPNSB_IJflEEESM_iNS1_9__extrema9arg_max_fIflNSA_4lessIfEEEEEEJSL_SN_iN3cub18CUB_300001_SM_100013GridEvenShareIiEENSV_9GridQueueIjEESS_EEEvDpT0_(
	.param .align 8 .b8 _ZN6thrust24THRUST_300001_SM_1000_NS8cuda_cub4core6detail13_kernel_agentINS1_8__reduce11ReduceAgentINS0_12zip_iteratorIN4cuda3std3__45tupleIJNS0_6detail15normal_iteratorINS0_10device_ptrIfEEEENS0_17counting_iteratorIlNS0_11use_defaultESI_SI_EEEEEEEPNSB_IJflEEESM_iNS1_9__extrema9arg_max_fIflNSA_4lessIfEEEEEEJSL_SN_iN3cub18CUB_300001_SM_100013GridEvenShareIiEENSV_9GridQueueIjEESS_EEEvDpT0__param_0[16],
	.param .u64 .ptr .align 1 _ZN6thrust24THRUST_300001_SM_1000_NS8cuda_cub4core6detail13_kernel_agentINS1_8__reduce11ReduceAgentINS0_12zip_iteratorIN4cuda3std3__45tupleIJNS0_6detail15normal_iteratorINS0_10device_ptrIfEEEENS0_17counting_iteratorIlNS0_11use_defaultESI_SI_EEEEEEEPNSB_IJflEEESM_iNS1_9__extrema9arg_max_fIflNSA_4lessIfEEEEEEJSL_SN_iN3cub18CUB_300001_SM_100013GridEvenShareIiEENSV_9GridQueueIjEESS_EEEvDpT0__param_1,
	.param .u32 _ZN6thrust24THRUST_300001_SM_1000_NS8cuda_cub4core6detail13_kernel_agentINS1_8__reduce11ReduceAgentINS0_12zip_iteratorIN4cuda3std3__45tupleIJNS0_6detail15normal_iteratorINS0_10device_ptrIfEEEENS0_17counting_iteratorIlNS0_11use_defaultESI_SI_EEEEEEEPNSB_IJflEEESM_iNS1_9__extrema9arg_max_fIflNSA_4lessIfEEEEEEJSL_SN_iN3cub18CUB_300001_SM_100013GridEvenShareIiEENSV_9GridQueueIjEESS_EEEvDpT0__param_2,
	.param .align 4 .b8 _ZN6thrust24THRUST_300001_SM_1000_NS8cuda_cub4core6detail13_kernel_agentINS1_8__reduce11ReduceAgentINS0_12zip_iteratorIN4cuda3std3__45tupleIJNS0_6detail15normal_iteratorINS0_10device_ptrIfEEEENS0_17counting_iteratorIlNS0_11use_defaultESI_SI_EEEEEEEPNSB_IJflEEESM_iNS1_9__extrema9arg_max_fIflNSA_4lessIfEEEEEEJSL_SN_iN3cub18CUB_300001_SM_100013GridEvenShareIiEENSV_9GridQueueIjEESS_EEEvDpT0__param_3[40],
	.param .align 8 .b8 _ZN6thrust24THRUST_300001_SM_1000_NS8cuda_cub4core6detail13_kernel_agentINS1_8__reduce11ReduceAgentINS0_12zip_iteratorIN4cuda3std3__45tupleIJNS0_6detail15normal_iteratorINS0_10device_ptrIfEEEENS0_17counting_iteratorIlNS0_11use_defaultESI_SI_EEEEEEEPNSB_IJflEEESM_iNS1_9__extrema9arg_max_fIflNSA_4lessIfEEEEEEJSL_SN_iN3cub18CUB_300001_SM_100013GridEvenShareIiEENSV_9GridQueueIjEESS_EEEvDpT0__param_4[8],
	.param .align 1 .b8 _ZN6thrust24THRUST_300001_SM_1000_NS8cuda_cub4core6detail13_kernel_agentINS1_8__reduce11ReduceAgentINS0_12zip_iteratorIN4cuda3std3__45tupleIJNS0_6detail15normal_iteratorINS0_10device_ptrIfEEEENS0_17counting_iteratorIlNS0_11use_defaultESI_SI_EEEEEEEPNSB_IJflEEESM_iNS1_9__extrema9arg_max_fIflNSA_4lessIfEEEEEEJSL_SN_iN3cub18CUB_300001_SM_100013GridEvenShareIiEENSV_9GridQueueIjEESS_EEEvDpT0__param_5[1]
)
.maxntid 256
{
	.reg .pred 	%p<215>;
	.reg .b32 	%r<437>;
	.reg .b32 	%f<242>;
	.reg .b64 	%rd<286>;

	ld.param.u64 	%rd3, [_ZN6thrust24THRUST_300001_SM_1000_NS8cuda_cub4core6detail13_kernel_agentINS1_8__reduce11ReduceAgentINS0_12zip_iteratorIN4cuda3std3__45tupleIJNS0_6detail15normal_iteratorINS0_10device_ptrIfEEEENS0_17counting_iteratorIlNS0_11use_defaultESI_SI_EEEEEEEPNSB_IJflEEESM_iNS1_9__extrema9arg_max_fIflNSA_4lessIfEEEEEEJSL_SN_iN3cub18CUB_300001_SM_100013GridEvenShareIiEENSV_9GridQueueIjEESS_EEEvDpT0__param_0+8];
	ld.param.u64 	%rd181, [_ZN6thrust24THRUST_300001_SM_1000_NS8cuda_cub4core6detail13_kernel_agentINS1_8__reduce11ReduceAgentINS0_12zip_iteratorIN4cuda3std3__45tupleIJNS0_6detail15normal_iteratorINS0_10device_ptrIfEEEENS0_17counting_iteratorIlNS0_11use_defaultESI_SI_EEEEEEEPNSB_IJflEEESM_iNS1_9__extrema9arg_max_fIflNSA_4lessIfEEEEEEJSL_SN_iN3cub18CUB_300001_SM_100013GridEvenShareIiEENSV_9GridQueueIjEESS_EEEvDpT0__param_0];
	ld.param.u64 	%rd182, [_ZN6thrust24THRUST_300001_SM_1000_NS8cuda_cub4core6detail13_kernel_agentINS1_8__reduce11ReduceAgentINS0_12zip_iteratorIN4cuda3std3__45tupleIJNS0_6detail15normal_iteratorINS0_10device_ptrIfEEEENS0_17counting_iteratorIlNS0_11use_defaultESI_SI_EEEEEEEPNSB_IJflEEESM_iNS1_9__extrema9arg_max_fIflNSA_4lessIfEEEEEEJSL_SN_iN3cub18CUB_300001_SM_100013GridEvenShareIiEENSV_9GridQueueIjEESS_EEEvDpT0__param_4];
	ld.param.u32 	%r66, [_ZN6thrust24THRUST_300001_SM_1000_NS8cuda_cub4core6detail13_kernel_agentINS1_8__reduce11ReduceAgentINS0_12zip_iteratorIN4cuda3std3__45tupleIJNS0_6detail15normal_iteratorINS0_10device_ptrIfEEEENS0_17counting_iteratorIlNS0_11use_defaultESI_SI_EEEEEEEPNSB_IJflEEESM_iNS1_9__extrema9arg_max_fIflNSA_4lessIfEEEEEEJSL_SN_iN3cub18CUB_300001_SM_100013GridEvenShareIiEENSV_9GridQueueIjEESS_EEEvDpT0__param_2];
	cvta.to.global.u64 	%rd1, %rd182;
	cvta.to.global.u64 	%rd2, %rd181;
	mov.u32 	%r1, %ctaid.x;
	mul.lo.s32 	%r2, %r1, 1280;
	mov.u32 	%r67, %nctaid.x;
	mul.lo.s32 	%r3, %r67, 1280;
	add.s32 	%r68, %r2, 1280;
	setp.le.s32 	%p1, %r68, %r66;
	@%p1 bra 	$L__BB1_121;
	sub.s32 	%r4, %r66, %r2;
	mov.u32 	%r5, %tid.x;
	setp.ge.s32 	%p98, %r5, %r4;
	mov.f32 	%f188, 0f00000000;
	mov.b64 	%rd232, 0;
	mov.u32 	%r420, %r5;
	@%p98 bra 	$L__BB1_3;
	add.s32 	%r190, %r2, %r5;
	cvt.s64.s32 	%rd207, %r190;
	mul.wide.s32 	%rd208, %r190, 4;
	add.s64 	%rd209, %rd2, %rd208;
	add.s64 	%rd232, %rd3, %rd207;
	ld.global.f32 	%f188, [%rd209];
	add.s32 	%r420, %r5, 256;
$L__BB1_3:
	setp.ge.s32 	%p99, %r420, %r4;
	@%p99 bra 	$L__BB1_25;
	not.b32 	%r191, %r420;
	add.s32 	%r192, %r66, %r191;
	sub.s32 	%r8, %r192, %r2;
	and.b32  	%r193, %r8, 768;
	setp.eq.s32 	%p100, %r193, 768;
	@%p100 bra 	$L__BB1_10;
	add.s32 	%r418, %r420, %r2;
	shr.u32 	%r194, %r8, 8;
	add.s32 	%r195, %r194, 1;
	and.b32  	%r196, %r195, 3;
	neg.s32 	%r417, %r196;
$L__BB1_6:
	.pragma "nounroll";
	mov.u64 	%rd6, %rd232;
	mov.f32 	%f3, %f188;
	cvt.s64.s32 	%rd211, %r418;
	add.s64 	%rd7, %rd3, %rd211;
	mul.wide.s32 	%rd212, %r418, 4;
	add.s64 	%rd213, %rd2, %rd212;
	ld.global.f32 	%f4, [%rd213];
	setp.lt.f32 	%p101, %f3, %f4;
	mov.u64 	%rd232, %rd7;
	mov.f32 	%f188, %f4;
	@%p101 bra 	$L__BB1_9;
	setp.lt.f32 	%p102, %f4, %f3;
	mov.u64 	%rd232, %rd6;
	mov.f32 	%f188, %f3;
	@%p102 bra 	$L__BB1_9;
	setp.lt.s64 	%p103, %rd6, %rd7;
	min.s64 	%rd232, %rd6, %rd7;
	selp.f32 	%f188, %f3, %f4, %p103;
$L__BB1_9:
	add.s32 	%r420, %r420, 256;
	add.s32 	%r418, %r418, 256;
	add.s32 	%r417, %r417, 1;
	setp.ne.s32 	%p104, %r417, 0;
	@%p104 bra 	$L__BB1_6;
$L__BB1_10:
	setp.lt.u32 	%p105, %r8, 768;
	@%p105 bra 	$L__BB1_25;
	add.s32 	%r421, %r420, %r2;
	add.s32 	%r424, %r421, 256;
	add.s32 	%r423, %r421, 512;
	add.s32 	%r422, %r421, 768;
	add.s64 	%rd12, %rd2, 2048;
$L__BB1_12:
	cvt.s64.s32 	%rd214, %r424;
	add.s64 	%rd14, %rd3, %rd214;
	cvt.s64.s32 	%rd215, %r423;
	add.s64 	%rd15, %rd3, %rd215;
	cvt.s64.s32 	%rd216, %r422;
	add.s64 	%rd16, %rd3, %rd216;
	cvt.s64.s32 	%rd217, %r421;
	mul.wide.s32 	%rd218, %r421, 4;
	add.s64 	%rd17, %rd12, %rd218;
	add.s64 	%rd18, %rd3, %rd217;
	ld.global.f32 	%f10, [%rd17+-2048];
	setp.lt.f32 	%p106, %f188, %f10;
	mov.u64 	%rd229, %rd18;
	mov.f32 	%f185, %f10;
	@%p106 bra 	$L__BB1_15;
	setp.lt.f32 	%p107, %f10, %f188;
	mov.u64 	%rd229, %rd232;
	mov.f32 	%f185, %f188;
	@%p107 bra 	$L__BB1_15;
	setp.lt.s64 	%p108, %rd232, %rd18;
	min.s64 	%rd229, %rd232, %rd18;
	selp.f32 	%f185, %f188, %f10, %p108;
$L__BB1_15:
	ld.global.f32 	%f13, [%rd17+-1024];
	setp.lt.f32 	%p109, %f185, %f13;
	mov.u64 	%rd230, %rd14;
	mov.f32 	%f186, %f13;
	@%p109 bra 	$L__BB1_18;
	setp.lt.f32 	%p110, %f13, %f185;
	mov.u64 	%rd230, %rd229;
	mov.f32 	%f186, %f185;
	@%p110 bra 	$L__BB1_18;
	setp.lt.s64 	%p111, %rd229, %rd14;
	min.s64 	%rd230, %rd229, %rd14;
	selp.f32 	%f186, %f185, %f13, %p111;
$L__BB1_18:
	ld.global.f32 	%f16, [%rd17];
	setp.lt.f32 	%p112, %f186, %f16;
	mov.u64 	%rd231, %rd15;
	mov.f32 	%f187, %f16;
	@%p112 bra 	$L__BB1_21;
	setp.lt.f32 	%p113, %f16, %f186;
	mov.u64 	%rd231, %rd230;
	mov.f32 	%f187, %f186;
	@%p113 bra 	$L__BB1_21;
	setp.lt.s64 	%p114, %rd230, %rd15;
	min.s64 	%rd231, %rd230, %rd15;
	selp.f32 	%f187, %f186, %f16, %p114;
$L__BB1_21:
	ld.global.f32 	%f19, [%rd17+1024];
	setp.lt.f32 	%p115, %f187, %f19;
	mov.u64 	%rd232, %rd16;
	mov.f32 	%f188, %f19;
	@%p115 bra 	$L__BB1_24;
	setp.lt.f32 	%p116, %f19, %f187;
	mov.u64 	%rd232, %rd231;
	mov.f32 	%f188, %f187;
	@%p116 bra 	$L__BB1_24;
	setp.lt.s64 	%p117, %rd231, %rd16;
	min.s64 	%rd232, %rd231, %rd16;
	selp.f32 	%f188, %f187, %f19, %p117;
$L__BB1_24:
	add.s32 	%r420, %r420, 1024;
	add.s32 	%r424, %r424, 1024;
	add.s32 	%r423, %r423, 1024;
	add.s32 	%r422, %r422, 1024;
	add.s32 	%r421, %r421, 1024;
	setp.lt.s32 	%p118, %r420, %r4;
	@%p118 bra 	$L__BB1_12;
$L__BB1_25:
	setp.lt.s32 	%p119, %r4, 256;
	@%p119 bra 	$L__BB1_70;
	// begin inline asm
	mov.u32 %r310, %laneid;
	// end inline asm
	mov.b32 	%r312, %f188;
	mov.b32 	%r328, 1;
	mov.b32 	%r329, 31;
	mov.b32 	%r330, -1;
	// begin inline asm
	shfl.sync.down.b32 %r311, %r312, %r328, %r329, %r330;
	// end inline asm
	mov.b32 	%f23, %r311;
	// begin inline asm
	shfl.sync.down.b32 %r316, %r317, %r328, %r329, %r330;
	// end inline asm
	mov.b64 	{%r322, %r327}, %rd232;
	// begin inline asm
	shfl.sync.down.b32 %r321, %r322, %r328, %r329, %r330;
	// end inline asm
	// begin inline asm
	shfl.sync.down.b32 %r326, %r327, %r328, %r329, %r330;
	// end inline asm
	mov.b64 	%rd28, {%r321, %r326};
	setp.gt.s32 	%p171, %r310, 30;
	mov.u64 	%rd234, %rd232;
	mov.f32 	%f190, %f188;
	@%p171 bra 	$L__BB1_30;
	setp.lt.f32 	%p172, %f188, %f23;
	mov.u64 	%rd234, %rd28;
	mov.f32 	%f190, %f23;
	@%p172 bra 	$L__BB1_30;
	setp.gt.f32 	%p173, %f188, %f23;
	mov.u64 	%rd234, %rd232;
	mov.f32 	%f190, %f188;
	@%p173 bra 	$L__BB1_30;
	setp.lt.s64 	%p174, %rd232, %rd28;
	min.s64 	%rd234, %rd232, %rd28;
	selp.f32 	%f190, %f188, %f23, %p174;
$L__BB1_30:
	mov.b32 	%r332, %f190;
	mov.b32 	%r348, 2;
	mov.b32 	%r349, 31;
	mov.b32 	%r350, -1;
	// begin inline asm
	shfl.sync.down.b32 %r331, %r332, %r348, %r349, %r350;
	// end inline asm
	mov.b32 	%f26, %r331;
	// begin inline asm
	shfl.sync.down.b32 %r336, %r337, %r348, %r349, %r350;
	// end inline asm
	mov.b64 	{%r342, %r347}, %rd234;
	// begin inline asm
	shfl.sync.down.b32 %r341, %r342, %r348, %r349, %r350;
	// end inline asm
	// begin inline asm
	shfl.sync.down.b32 %r346, %r347, %r348, %r349, %r350;
	// end inline asm
	mov.b64 	%rd31, {%r341, %r346};
	setp.gt.s32 	%p175, %r310, 29;
	mov.u64 	%rd235, %rd234;
	mov.f32 	%f191, %f190;
	@%p175 bra 	$L__BB1_34;
	setp.lt.f32 	%p176, %f190, %f26;
	mov.u64 	%rd235, %rd31;
	mov.f32 	%f191, %f26;
	@%p176 bra 	$L__BB1_34;
	setp.gt.f32 	%p177, %f190, %f26;
	mov.u64 	%rd235, %rd234;
	mov.f32 	%f191, %f190;
	@%p177 bra 	$L__BB1_34;
	setp.lt.s64 	%p178, %rd234, %rd31;
	min.s64 	%rd235, %rd234, %rd31;
	selp.f32 	%f191, %f190, %f26, %p178;
$L__BB1_34:
	mov.b32 	%r352, %f191;
	mov.b32 	%r368, 4;
	mov.b32 	%r369, 31;
	mov.b32 	%r370, -1;
	// begin inline asm
	shfl.sync.down.b32 %r351, %r352, %r368, %r369, %r370;
	// end inline asm
	mov.b32 	%f29, %r351;
	// begin inline asm
	shfl.sync.down.b32 %r356, %r357, %r368, %r369, %r370;
	// end inline asm
	mov.b64 	{%r362, %r367}, %rd235;
	// begin inline asm
	shfl.sync.down.b32 %r361, %r362, %r368, %r369, %r370;
	// end inline asm
	// begin inline asm
	shfl.sync.down.b32 %r366, %r367, %r368, %r369, %r370;
	// end inline asm
	mov.b64 	%rd34, {%r361, %r366};
	setp.gt.s32 	%p179, %r310, 27;
	mov.u64 	%rd236, %rd235;
	mov.f32 	%f192, %f191;
	@%p179 bra 	$L__BB1_38;
	setp.lt.f32 	%p180, %f191, %f29;
	mov.u64 	%rd236, %rd34;
	mov.f32 	%f192, %f29;
	@%p180 bra 	$L__BB1_38;
	setp.gt.f32 	%p181, %f191, %f29;
	mov.u64 	%rd236, %rd235;
	mov.f32 	%f192, %f191;
	@%p181 bra 	$L__BB1_38;
	setp.lt.s64 	%p182, %rd235, %rd34;
	min.s64 	%rd236, %rd235, %rd34;
	selp.f32 	%f192, %f191, %f29, %p182;
$L__BB1_38:
	mov.b32 	%r372, %f192;
	mov.b32 	%r388, 8;
	mov.b32 	%r389, 31;
	mov.b32 	%r390, -1;
	// begin inline asm
	shfl.sync.down.b32 %r371, %r372, %r388, %r389, %r390;
	// end inline asm
	mov.b32 	%f32, %r371;
	// begin inline asm
	shfl.sync.down.b32 %r376, %r377, %r388, %r389, %r390;
	// end inline asm
	mov.b64 	{%r382, %r387}, %rd236;
	// begin inline asm
	shfl.sync.down.b32 %r381, %r382, %r388, %r389, %r390;
	// end inline asm
	// begin inline asm
	shfl.sync.down.b32 %r386, %r387, %r388, %r389, %r390;
	// end inline asm
	mov.b64 	%rd37, {%r381, %r386};
	setp.gt.s32 	%p183, %r310, 23;
	mov.u64 	%rd237, %rd236;
	mov.f32 	%f193, %f192;
	@%p183 bra 	$L__BB1_42;
	setp.lt.f32 	%p184, %f192, %f32;
	mov.u64 	%rd237, %rd37;
	mov.f32 	%f193, %f32;
	@%p184 bra 	$L__BB1_42;
	setp.gt.f32 	%p185, %f192, %f32;
	mov.u64 	%rd237, %rd236;
	mov.f32 	%f193, %f192;
	@%p185 bra 	$L__BB1_42;
	setp.lt.s64 	%p186, %rd236, %rd37;
	min.s64 	%rd237, %rd236, %rd37;
	selp.f32 	%f193, %f192, %f32, %p186;
$L__BB1_42:
	mov.b32 	%r392, %f193;
	mov.b32 	%r408, 16;
	mov.b32 	%r409, 31;
	mov.b32 	%r410, -1;
	// begin inline asm
	shfl.sync.down.b32 %r391, %r392, %r408, %r409, %r410;
	// end inline asm
	mov.b32 	%f35, %r391;
	// begin inline asm
	shfl.sync.down.b32 %r396, %r397, %r408, %r409, %r410;
	// end inline asm
	mov.b64 	{%r402, %r407}, %rd237;
	// begin inline asm
	shfl.sync.down.b32 %r401, %r402, %r408, %r409, %r410;
	// end inline asm
	// begin inline asm
	shfl.sync.down.b32 %r406, %r407, %r408, %r409, %r410;
	// end inline asm
	mov.b64 	%rd40, {%r401, %r406};
	setp.gt.s32 	%p187, %r310, 15;
	mov.u64 	%rd285, %rd237;
	mov.f32 	%f241, %f193;
	@%p187 bra 	$L__BB1_46;
	setp.lt.f32 	%p188, %f193, %f35;
	mov.u64 	%rd285, %rd40;
	mov.f32 	%f241, %f35;
	@%p188 bra 	$L__BB1_46;
	setp.gt.f32 	%p189, %f193, %f35;
	mov.u64 	%rd285, %rd237;
	mov.f32 	%f241, %f193;
	@%p189 bra 	$L__BB1_46;
	setp.lt.s64 	%p190, %rd237, %rd40;
	min.s64 	%rd285, %rd237, %rd40;
	selp.f32 	%f241, %f193, %f35, %p190;
$L__BB1_46:
	setp.ne.s32 	%p191, %r310, 0;
	@%p191 bra 	$L__BB1_48;
	shr.u32 	%r411, %r5, 1;
	and.b32  	%r412, %r411, 496;
	mov.u32 	%r413, _ZN6thrust24THRUST_300001_SM_1000_NS8cuda_cub4core6detail5shmemE;
	add.s32 	%r414, %r413, %r412;
	st.shared.f32 	[%r414+8], %f241;
	st.shared.u64 	[%r414+16], %rd285;
$L__BB1_48:
	bar.sync 	0;
	setp.ne.s32 	%p192, %r5, 0;
	@%p192 bra 	$L__BB1_208;
	ld.shared.f32 	%f38, [_ZN6thrust24THRUST_300001_SM_1000_NS8cuda_cub4core6detail5shmemE+24];
	ld.shared.u64 	%rd43, [_ZN6thrust24THRUST_300001_SM_1000_NS8cuda_cub4core6detail5shmemE+32];
	setp.lt.f32 	%p193, %f241, %f38;
	mov.u64 	%rd239, %rd43;
	mov.f32 	%f195, %f38;
	@%p193 bra 	$L__BB1_52;
	setp.lt.f32 	%p194, %f38, %f241;
	mov.u64 	%rd239, %rd285;
	mov.f32 	%f195, %f241;
	@%p194 bra 	$L__BB1_52;
	setp.lt.s64 	%p195, %rd285, %rd43;
	min.s64 	%rd239, %rd285, %rd43;
	selp.f32 	%f195, %f241, %f38, %p195;
$L__BB1_52:
	ld.shared.f32 	%f41, [_ZN6thrust24THRUST_300001_SM_1000_NS8cuda_cub4core6detail5shmemE+40];
	ld.shared.u64 	%rd46, [_ZN6thrust24THRUST_300001_SM_1000_NS8cuda_cub4core6detail5shmemE+48];
	setp.lt.f32 	%p196, %f195, %f41;
	mov.u64 	%rd240, %rd46;
	mov.f32 	%f196, %f41;
	@%p196 bra 	$L__BB1_55;
	setp.lt.f32 	%p197, %f41, %f195;
	mov.u64 	%rd240, %rd239;
	mov.f32 	%f196, %f195;
	@%p197 bra 	$L__BB1_55;
	setp.lt.s64 	%p198, %rd239, %rd46;
	min.s64 	%rd240, %rd239, %rd46;
	selp.f32 	%f196, %f195, %f41, %p198;
$L__BB1_55:
	ld.shared.f32 	%f44, [_ZN6thrust24THRUST_300001_SM_1000_NS8cuda_cub4core6detail5shmemE+56];
	ld.shared.u64 	%rd49, [_ZN6thrust24THRUST_300001_SM_1000_NS8cuda_cub4core6detail5shmemE+64];
	setp.lt.f32 	%p199, %f196, %f44;
	mov.u64 	%rd241, %rd49;
	mov.f32 	%f197, %f44;
	@%p199 bra 	$L__BB1_58;
	setp.lt.f32 	%p200, %f44, %f196;
	mov.u64 	%rd241, %rd240;
	mov.f32 	%f197, %f196;
	@%p200 bra 	$L__BB1_58;
	setp.lt.s64 	%p201, %rd240, %rd49;
	min.s64 	%rd241, %rd240, %rd49;
	selp.f32 	%f197, %f196, %f44, %p201;
$L__BB1_58:
	ld.shared.f32 	%f47, [_ZN6thrust24THRUST_300001_SM_1000_NS8cuda_cub4core6detail5shmemE+72];
	ld.shared.u64 	%rd52, [_ZN6thrust24THRUST_300001_SM_1000_NS8cuda_cub4core6detail5shmemE+80];
	setp.lt.f32 	%p202, %f197, %f47;
	mov.u64 	%rd242, %rd52;
	mov.f32 	%f198, %f47;
	@%p202 bra 	$L__BB1_61;
	setp.lt.f32 	%p203, %f47, %f197;
	mov.u64 	%rd242, %rd241;
	mov.f32 	%f198, %f197;
	@%p203 bra 	$L__BB1_61;
	setp.lt.s64 	%p204, %rd241, %rd52;
	min.s64 	%rd242, %rd241, %rd52;
	selp.f32 	%f198, %f197, %f47, %p204;
$L__BB1_61:
	ld.shared.f32 	%f50, [_ZN6thrust24THRUST_300001_SM_1000_NS8cuda_cub4core6detail5shmemE+88];
	ld.shared.u64 	%rd55, [_ZN6thrust24THRUST_300001_SM_1000_NS8cuda_cub4core6detail5shmemE+96];
	setp.lt.f32 	%p205, %f198, %f50;
	mov.f32 	%f199, %f50;
	mov.u64 	%rd243, %rd55;
	@%p205 bra 	$L__BB1_64;
	setp.lt.f32 	%p206, %f50, %f198;
	mov.f32 	%f199, %f198;
	mov.u64 	%rd243, %rd242;
	@%p206 bra 	$L__BB1_64;
	setp.lt.s64 	%p207, %rd242, %rd55;
	selp.f32 	%f199, %f198, %f50, %p207;
	min.s64 	%rd243, %rd242, %rd55;
$L__BB1_64:
	ld.shared.f32 	%f53, [_ZN6thrust24THRUST_300001_SM_1000_NS8cuda_cub4core6detail5shmemE+104];
	ld.shared.u64 	%rd58, [_ZN6thrust24THRUST_300001_SM_1000_NS8cuda_cub4core6detail5shmemE+112];
	setp.lt.f32 	%p208, %f199, %f53;
	mov.f32 	%f200, %f53;
	mov.u64 	%rd244, %rd58;
	@%p208 bra 	$L__BB1_67;
	setp.lt.f32 	%p209, %f53, %f199;
	mov.f32 	%f200, %f199;
	mov.u64 	%rd244, %rd243;
	@%p209 bra 	$L__BB1_67;
	setp.lt.s64 	%p210, %rd243, %rd58;
	selp.f32 	%f200, %f199, %f53, %p210;
	min.s64 	%rd244, %rd243, %rd58;
$L__BB1_67:
	ld.shared.f32 	%f56, [_ZN6thrust24THRUST_300001_SM_1000_NS8cuda_cub4core6detail5shmemE+120];
	ld.shared.u64 	%rd61, [_ZN6thrust24THRUST_300001_SM_1000_NS8cuda_cub4core6detail5shmemE+128];
	setp.lt.f32 	%p211, %f200, %f56;
	mov.f32 	%f241, %f56;
	mov.u64 	%rd285, %rd61;
	@%p211 bra 	$L__BB1_208;
	setp.lt.f32 	%p212, %f56, %f200;
	mov.f32 	%f241, %f200;
	mov.u64 	%rd285, %rd244;
	@%p212 bra 	$L__BB1_208;
	setp.lt.s64 	%p213, %rd244, %rd61;
	selp.f32 	%f241, %f200, %f56, %p213;
	min.s64 	%rd285, %rd244, %rd61;
	bra.uni 	$L__BB1_208;
$L__BB1_70:
	// begin inline asm
	mov.u32 %r197, %laneid;
	// end inline asm
	and.b32  	%r218, %r5, 992;
	add.s32 	%r219, %r218, 32;
	setp.gt.s32 	%p120, %r219, %r4;
	not.b32 	%r220, %r218;
	add.s32 	%r221, %r4, %r220;
	selp.b32 	%r216, %r221, 31, %p120;
	mov.b32 	%r199, %f188;
	mov.b32 	%r215, 1;
	mov.b32 	%r217, -1;
	// begin inline asm
	shfl.sync.down.b32 %r198, %r199, %r215, %r216, %r217;
	// end inline asm
	mov.b32 	%f58, %r198;
	// begin inline asm
	shfl.sync.down.b32 %r203, %r204, %r215, %r216, %r217;
	// end inline asm
	mov.b64 	{%r209, %r214}, %rd232;
	// begin inline asm
	shfl.sync.down.b32 %r208, %r209, %r215, %r216, %r217;
	// end inline asm
	// begin inline asm
	shfl.sync.down.b32 %r213, %r214, %r215, %r216, %r217;
	// end inline asm
	mov.b64 	%rd63, {%r208, %r213};
	setp.ge.s32 	%p121, %r197, %r216;
	mov.f32 	%f201, %f188;
	mov.u64 	%rd245, %rd232;
	@%p121 bra 	$L__BB1_74;
	setp.lt.f32 	%p122, %f188, %f58;
	mov.f32 	%f201, %f58;
	mov.u64 	%rd245, %rd63;
	@%p122 bra 	$L__BB1_74;
	setp.gt.f32 	%p123, %f188, %f58;
	mov.f32 	%f201, %f188;
	mov.u64 	%rd245, %rd232;
	@%p123 bra 	$L__BB1_74;
	setp.lt.s64 	%p124, %rd232, %rd63;
	selp.f32 	%f201, %f188, %f58, %p124;
	min.s64 	%rd245, %rd232, %rd63;
$L__BB1_74:
	mov.b32 	%r223, %f201;
	mov.b32 	%r239, 2;
	mov.b32 	%r241, -1;
	// begin inline asm
	shfl.sync.down.b32 %r222, %r223, %r239, %r216, %r241;
	// end inline asm
	mov.b32 	%f61, %r222;
	// begin inline asm
	shfl.sync.down.b32 %r227, %r228, %r239, %r216, %r241;
	// end inline asm
	mov.b64 	{%r233, %r238}, %rd245;
	// begin inline asm
	shfl.sync.down.b32 %r232, %r233, %r239, %r216, %r241;
	// end inline asm
	// begin inline asm
	shfl.sync.down.b32 %r237, %r238, %r239, %r216, %r241;
	// end inline asm
	mov.b64 	%rd66, {%r232, %r237};
	add.s32 	%r242, %r197, 2;
	setp.gt.s32 	%p125, %r242, %r216;
	mov.f32 	%f202, %f201;
	mov.u64 	%rd246, %rd245;
	@%p125 bra 	$L__BB1_78;
	setp.lt.f32 	%p126, %f201, %f61;
	mov.f32 	%f202, %f61;
	mov.u64 	%rd246, %rd66;
	@%p126 bra 	$L__BB1_78;
	setp.gt.f32 	%p127, %f201, %f61;
	mov.f32 	%f202, %f201;
	mov.u64 	%rd246, %rd245;
	@%p127 bra 	$L__BB1_78;
	setp.lt.s64 	%p128, %rd245, %rd66;
	selp.f32 	%f202, %f201, %f61, %p128;
	min.s64 	%rd246, %rd245, %rd66;
$L__BB1_78:
	mov.b32 	%r244, %f202;
	mov.b32 	%r260, 4;
	mov.b32 	%r262, -1;
	// begin inline asm
	shfl.sync.down.b32 %r243, %r244, %r260, %r216, %r262;
	// end inline asm
	mov.b32 	%f64, %r243;
	// begin inline asm
	shfl.sync.down.b32 %r248, %r249, %r260, %r216, %r262;
	// end inline asm
	mov.b64 	{%r254, %r259}, %rd246;
	// begin inline asm
	shfl.sync.down.b32 %r253, %r254, %r260, %r216, %r262;
	// end inline asm
	// begin inline asm
	shfl.sync.down.b32 %r258, %r259, %r260, %r216, %r262;
	// end inline asm
	mov.b64 	%rd69, {%r253, %r258};
	add.s32 	%r263, %r197, 4;
	setp.gt.s32 	%p129, %r263, %r216;
	mov.f32 	%f203, %f202;
	mov.u64 	%rd247, %rd246;
	@%p129 bra 	$L__BB1_82;
	setp.lt.f32 	%p130, %f202, %f64;
	mov.f32 	%f203, %f64;
	mov.u64 	%rd247, %rd69;
	@%p130 bra 	$L__BB1_82;
	setp.gt.f32 	%p131, %f202, %f64;
	mov.f32 	%f203, %f202;
	mov.u64 	%rd247, %rd246;
	@%p131 bra 	$L__BB1_82;
	setp.lt.s64 	%p132, %rd246, %rd69;
	selp.f32 	%f203, %f202, %f64, %p132;
	min.s64 	%rd247, %rd246, %rd69;
$L__BB1_82:
	mov.b32 	%r265, %f203;
	mov.b32 	%r281, 8;
	mov.b32 	%r283, -1;
	// begin inline asm
	shfl.sync.down.b32 %r264, %r265, %r281, %r216, %r283;
	// end inline asm
	mov.b32 	%f67, %r264;
	// begin inline asm
	shfl.sync.down.b32 %r269, %r270, %r281, %r216, %r283;
	// end inline asm
	mov.b64 	{%r275, %r280}, %rd247;
	// begin inline asm
	shfl.sync.down.b32 %r274, %r275, %r281, %r216, %r283;
	// end inline asm
	// begin inline asm
	shfl.sync.down.b32 %r279, %r280, %r281, %r216, %r283;
	// end inline asm
	mov.b64 	%rd72, {%r274, %r279};
	add.s32 	%r284, %r197, 8;
	setp.gt.s32 	%p133, %r284, %r216;
	mov.f32 	%f204, %f203;
	mov.u64 	%rd248, %rd247;
	@%p133 bra 	$L__BB1_86;
	setp.lt.f32 	%p134, %f203, %f67;
	mov.f32 	%f204, %f67;
	mov.u64 	%rd248, %rd72;
	@%p134 bra 	$L__BB1_86;
	setp.gt.f32 	%p135, %f203, %f67;
	mov.f32 	%f204, %f203;
	mov.u64 	%rd248, %rd247;
	@%p135 bra 	$L__BB1_86;
	setp.lt.s64 	%p136, %rd247, %rd72;
	selp.f32 	%f204, %f203, %f67, %p136;
	min.s64 	%rd248, %rd247, %rd72;
$L__BB1_86:
	mov.b32 	%r286, %f204;
	mov.b32 	%r302, 16;
	mov.b32 	%r304, -1;
	// begin inline asm
	shfl.sync.down.b32 %r285, %r286, %r302, %r216, %r304;
	// end inline asm
	mov.b32 	%f70, %r285;
	// begin inline asm
	shfl.sync.down.b32 %r290, %r291, %r302, %r216, %r304;
	// end inline asm
	mov.b64 	{%r296, %r301}, %rd248;
	// begin inline asm
	shfl.sync.down.b32 %r295, %r296, %r302, %r216, %r304;
	// end inline asm
	// begin inline asm
	shfl.sync.down.b32 %r300, %r301, %r302, %r216, %r304;
	// end inline asm
	mov.b64 	%rd75, {%r295, %r300};
	add.s32 	%r305, %r197, 16;
	setp.gt.s32 	%p137, %r305, %r216;
	mov.f32 	%f241, %f204;
	mov.u64 	%rd285, %rd248;
	@%p137 bra 	$L__BB1_90;
	setp.lt.f32 	%p138, %f204, %f70;
	mov.f32 	%f241, %f70;
	mov.u64 	%rd285, %rd75;
	@%p138 bra 	$L__BB1_90;
	setp.gt.f32 	%p139, %f204, %f70;
	mov.f32 	%f241, %f204;
	mov.u64 	%rd285, %rd248;
	@%p139 bra 	$L__BB1_90;
	setp.lt.s64 	%p140, %rd248, %rd75;
	selp.f32 	%f241, %f204, %f70, %p140;
	min.s64 	%rd285, %rd248, %rd75;
$L__BB1_90:
	setp.ne.s32 	%p141, %r197, 0;
	@%p141 bra 	$L__BB1_92;
	shr.u32 	%r306, %r5, 1;
	and.b32  	%r307, %r306, 496;
	mov.u32 	%r308, _ZN6thrust24THRUST_300001_SM_1000_NS8cuda_cub4core6detail5shmemE;
	add.s32 	%r309, %r308, %r307;
	st.shared.f32 	[%r309+8], %f241;
	st.shared.u64 	[%r309+16], %rd285;
$L__BB1_92:
	bar.sync 	0;
	setp.ne.s32 	%p142, %r5, 0;
	@%p142 bra 	$L__BB1_208;
	setp.lt.s32 	%p143, %r4, 33;
	mov.f32 	%f206, %f241;
	mov.u64 	%rd250, %rd285;
	@%p143 bra 	$L__BB1_97;
	ld.shared.f32 	%f73, [_ZN6thrust24THRUST_300001_SM_1000_NS8cuda_cub4core6detail5shmemE+24];
	ld.shared.u64 	%rd78, [_ZN6thrust24THRUST_300001_SM_1000_NS8cuda_cub4core6detail5shmemE+32];
	setp.lt.f32 	%p144, %f241, %f73;
	mov.f32 	%f206, %f73;
	mov.u64 	%rd250, %rd78;
	@%p144 bra 	$L__BB1_97;
	setp.lt.f32 	%p145, %f73, %f241;
	mov.f32 	%f206, %f241;
	mov.u64 	%rd250, %rd285;
	@%p145 bra 	$L__BB1_97;
	setp.lt.s64 	%p146, %rd285, %rd78;
	selp.f32 	%f206, %f241, %f73, %p146;
	min.s64 	%rd250, %rd285, %rd78;
$L__BB1_97:
	setp.lt.s32 	%p147, %r4, 65;
	mov.f32 	%f207, %f206;
	mov.u64 	%rd251, %rd250;
	@%p147 bra 	$L__BB1_101;
	ld.shared.f32 	%f76, [_ZN6thrust24THRUST_300001_SM_1000_NS8cuda_cub4core6detail5shmemE+40];
	ld.shared.u64 	%rd81, [_ZN6thrust24THRUST_300001_SM_1000_NS8cuda_cub4core6detail5shmemE+48];
	setp.lt.f32 	%p148, %f206, %f76;
	mov.f32 	%f207, %f76;
	mov.u64 	%rd251, %rd81;
	@%p148 bra 	$L__BB1_101;
	setp.lt.f32 	%p149, %f76, %f206;
	mov.f32 	%f207, %f206;
	mov.u64 	%rd251, %rd250;
	@%p149 bra 	$L__BB1_101;
	setp.lt.s64 	%p150, %rd250, %rd81;
	selp.f32 	%f207, %f206, %f76, %p150;
	min.s64 	%rd251, %rd250, %rd81;
$L__BB1_101:
	setp.lt.s32 	%p151, %r4, 97;
	mov.f32 	%f208, %f207;
	mov.u64 	%rd252, %rd251;
	@%p151 bra 	$L__BB1_105;
	ld.shared.f32 	%f79, [_ZN6thrust24THRUST_300001_SM_1000_NS8cuda_cub4core6detail5shmemE+56];
	ld.shared.u64 	%rd84, [_ZN6thrust24THRUST_300001_SM_1000_NS8cuda_cub4core6detail5shmemE+64];
	setp.lt.f32 	%p152, %f207, %f79;
	mov.f32 	%f208, %f79;
	mov.u64 	%rd252, %rd84;
	@%p152 bra 	$L__BB1_105;
	setp.lt.f32 	%p153, %f79, %f207;
	mov.f32 	%f208, %f207;
	mov.u64 	%rd252, %rd251;
	@%p153 bra 	$L__BB1_105;
	setp.lt.s64 	%p154, %rd251, %rd84;
	selp.f32 	%f208, %f207, %f79, %p154;
	min.s64 	%rd252, %rd251, %rd84;
$L__BB1_105:
	setp.lt.s32 	%p155, %r4, 129;
	mov.f32 	%f209, %f208;
	mov.u64 	%rd253, %rd252;
	@%p155 bra 	$L__BB1_109;
	ld.shared.f32 	%f82, [_ZN6thrust24THRUST_300001_SM_1000_NS8cuda_cub4core6detail5shmemE+72];
	ld.shared.u64 	%rd87, [_ZN6thrust24THRUST_300001_SM_1000_NS8cuda_cub4core6detail5shmemE+80];
	setp.lt.f32 	%p156, %f208, %f82;
	mov.f32 	%f209, %f82;
	mov.u64 	%rd253, %rd87;
	@%p156 bra 	$L__BB1_109;
	setp.lt.f32 	%p157, %f82, %f208;
	mov.f32 	%f209, %f208;
	mov.u64 	%rd253, %rd252;
	@%p157 bra 	$L__BB1_109;
	setp.lt.s64 	%p158, %rd252, %rd87;
	selp.f32 	%f209, %f208, %f82, %p158;
	min.s64 	%rd253, %rd252, %rd87;
$L__BB1_109:
	setp.lt.s32 	%p159, %r4, 161;
	mov.f32 	%f210, %f209;
	mov.u64 	%rd254, %rd253;
	@%p159 bra 	$L__BB1_113;
	ld.shared.f32 	%f85, [_ZN6thrust24THRUST_300001_SM_1000_NS8cuda_cub4core6detail5shmemE+88];
	ld.shared.u64 	%rd90, [_ZN6thrust24THRUST_300001_SM_1000_NS8cuda_cub4core6detail5shmemE+96];
	setp.lt.f32 	%p160, %f209, %f85;
	mov.f32 	%f210, %f85;
	mov.u64 	%rd254, %rd90;
	@%p160 bra 	$L__BB1_113;
	setp.lt.f32 	%p161, %f85, %f209;
	mov.f32 	%f210, %f209;
	mov.u64 	%rd254, %rd253;
	@%p161 bra 	$L__BB1_113;
	setp.lt.s64 	%p162, %rd253, %rd90;
	selp.f32 	%f210, %f209, %f85, %p162;
	min.s64 	%rd254, %rd253, %rd90;
$L__BB1_113:
	setp.lt.s32 	%p163, %r4, 193;
	mov.f32 	%f211, %f210;
	mov.u64 	%rd255, %rd254;
	@%p163 bra 	$L__BB1_117;
	ld.shared.f32 	%f88, [_ZN6thrust24THRUST_300001_SM_1000_NS8cuda_cub4core6detail5shmemE+104];
	ld.shared.u64 	%rd93, [_ZN6thrust24THRUST_300001_SM_1000_NS8cuda_cub4core6detail5shmemE+112];
	setp.lt.f32 	%p164, %f210, %f88;
	mov.f32 	%f211, %f88;
	mov.u64 	%rd255, %rd93;
	@%p164 bra 	$L__BB1_117;
	setp.lt.f32 	%p165, %f88, %f210;
	mov.f32 	%f211, %f210;
	mov.u64 	%rd255, %rd254;
	@%p165 bra 	$L__BB1_117;
	setp.lt.s64 	%p166, %rd254, %rd93;
	selp.f32 	%f211, %f210, %f88, %p166;
	min.s64 	%rd255, %rd254, %rd93;
$L__BB1_117:
	setp.lt.s32 	%p167, %r4, 225;
	mov.f32 	%f241, %f211;
	mov.u64 	%rd285, %rd255;
	@%p167 bra 	$L__BB1_208;
	ld.shared.f32 	%f91, [_ZN6thrust24THRUST_300001_SM_1000_NS8cuda_cub4core6detail5shmemE+120];
	ld.shared.u64 	%rd96, [_ZN6thrust24THRUST_300001_SM_1000_NS8cuda_cub4core6detail5shmemE+128];
	setp.lt.f32 	%p168, %f211, %f91;
	mov.f32 	%f241, %f91;
	mov.u64 	%rd285, %rd96;
	@%p168 bra 	$L__BB1_208;
	setp.lt.f32 	%p169, %f91, %f211;
	mov.f32 	%f241, %f211;
	mov.u64 	%rd285, %rd255;
	@%p169 bra 	$L__BB1_208;
	setp.lt.s64 	%p170, %rd255, %rd96;
	selp.f32 	%f241, %f211, %f91, %p170;
	min.s64 	%rd285, %rd255, %rd96;
	bra.uni 	$L__BB1_208;
$L__BB1_121:
	mov.u32 	%r35, %tid.x;
	cvt.s64.s32 	%rd183, %r2;
	add.s64 	%rd98, %rd3, %rd183;
	cvt.u64.u32 	%rd99, %r35;
	add.s64 	%rd184, %rd99, %rd183;
	shl.b64 	%rd185, %rd184, 2;
	add.s64 	%rd186, %rd2, %rd185;
	ld.global.f32 	%f170, [%rd186];
	add.s32 	%r69, %r35, 256;
	cvt.u64.u32 	%rd187, %r69;
	ld.global.f32 	%f171, [%rd186+1024];
	add.s32 	%r70, %r35, 512;
	cvt.u64.u32 	%rd188, %r70;
	ld.global.f32 	%f172, [%rd186+2048];
	add.s32 	%r71, %r35, 768;
	cvt.u64.u32 	%rd189, %r71;
	ld.global.f32 	%f173, [%rd186+3072];
	or.b32  	%r72, %r35, 1024;
	cvt.u64.u32 	%rd100, %r72;
	add.s64 	%rd273, %rd98, %rd100;
	ld.global.f32 	%f229, [%rd186+4096];
	setp.geu.f32 	%p2, %f170, %f171;
	selp.f32 	%f174, %f170, %f171, %p2;
	selp.b64 	%rd190, %rd99, %rd187, %p2;
	setp.geu.f32 	%p3, %f174, %f172;
	selp.f32 	%f175, %f174, %f172, %p3;
	selp.b64 	%rd191, %rd190, %rd188, %p3;
	setp.geu.f32 	%p4, %f175, %f173;
	selp.f32 	%f94, %f175, %f173, %p4;
	selp.b64 	%rd102, %rd191, %rd189, %p4;
	setp.lt.f32 	%p5, %f94, %f229;
	@%p5 bra 	$L__BB1_123;
	setp.lt.f32 	%p6, %f229, %f94;
	setp.lt.u64 	%p7, %rd102, %rd100;
	or.pred  	%p8, %p6, %p7;
	selp.f32 	%f229, %f94, %f229, %p8;
	add.s64 	%rd192, %rd98, %rd102;
	selp.b64 	%rd273, %rd192, %rd273, %p8;
$L__BB1_123:
	setp.le.s32 	%p9, %r66, %r3;
	@%p9 bra 	$L__BB1_164;
	setp.ne.s32 	%p10, %r35, 0;
	@%p10 bra 	$L__BB1_126;
	atom.global.add.u32 	%r73, [%rd1+4], 1280;
	add.s32 	%r74, %r73, %r3;
	st.shared.u32 	[_ZN6thrust24THRUST_300001_SM_1000_NS8cuda_cub4core6detail5shmemE+152], %r74;
$L__BB1_126:
	bar.sync 	0;
	ld.shared.u32 	%r427, [_ZN6thrust24THRUST_300001_SM_1000_NS8cuda_cub4core6detail5shmemE+152];
	add.s32 	%r75, %r427, 1280;
	setp.gt.s32 	%p11, %r75, %r66;
	@%p11 bra 	$L__BB1_141;
	mov.f32 	%f213, %f229;
	mov.u64 	%rd257, %rd273;
$L__BB1_128:
	cvt.s64.s32 	%rd193, %r427;
	add.s64 	%rd194, %rd99, %rd193;
	shl.b64 	%rd195, %rd194, 2;
	add.s64 	%rd196, %rd2, %rd195;
	add.s64 	%rd258, %rd194, %rd3;
	ld.global.f32 	%f214, [%rd196];
	add.s64 	%rd259, %rd258, 256;
	ld.global.f32 	%f215, [%rd196+1024];
	add.s64 	%rd260, %rd258, 512;
	ld.global.f32 	%f216, [%rd196+2048];
	add.s64 	%rd261, %rd258, 768;
	ld.global.f32 	%f217, [%rd196+3072];
	add.s64 	%rd273, %rd258, 1024;
	ld.global.f32 	%f229, [%rd196+4096];
	setp.lt.f32 	%p12, %f213, %f214;
	@%p12 bra 	$L__BB1_130;
	setp.lt.f32 	%p13, %f214, %f213;
	setp.lt.s64 	%p14, %rd257, %rd258;
	or.pred  	%p15, %p13, %p14;
	selp.f32 	%f214, %f213, %f214, %p15;
	selp.b64 	%rd258, %rd257, %rd258, %p15;
$L__BB1_130:
	setp.lt.f32 	%p16, %f214, %f215;
	@%p16 bra 	$L__BB1_132;
	setp.lt.f32 	%p17, %f215, %f214;
	setp.lt.s64 	%p18, %rd258, %rd259;
	or.pred  	%p19, %p17, %p18;
	selp.f32 	%f215, %f214, %f215, %p19;
	selp.b64 	%rd259, %rd258, %rd259, %p19;
$L__BB1_132:
	setp.lt.f32 	%p20, %f215, %f216;
	@%p20 bra 	$L__BB1_134;
	setp.lt.f32 	%p21, %f216, %f215;
	setp.lt.s64 	%p22, %rd259, %rd260;
	or.pred  	%p23, %p21, %p22;
	selp.f32 	%f216, %f215, %f216, %p23;
	selp.b64 	%rd260, %rd259, %rd260, %p23;
$L__BB1_134:
	setp.lt.f32 	%p24, %f216, %f217;
	@%p24 bra 	$L__BB1_136;
	setp.lt.f32 	%p25, %f217, %f216;
	setp.lt.s64 	%p26, %rd260, %rd261;
	or.pred  	%p27, %p25, %p26;
	selp.f32 	%f217, %f216, %f217, %p27;
	selp.b64 	%rd261, %rd260, %rd261, %p27;
$L__BB1_136:
	setp.lt.f32 	%p28, %f217, %f229;
	@%p28 bra 	$L__BB1_138;
	setp.lt.f32 	%p29, %f229, %f217;
	setp.lt.s64 	%p30, %rd261, %rd273;
	or.pred  	%p31, %p29, %p30;
	selp.f32 	%f229, %f217, %f229, %p31;
	selp.b64 	%rd273, %rd261, %rd273, %p31;
$L__BB1_138:
	setp.ne.s32 	%p32, %r35, 0;
	bar.sync 	0;
	@%p32 bra 	$L__BB1_140;
	atom.global.add.u32 	%r76, [%rd1+4], 1280;
	add.s32 	%r77, %r76, %r3;
	st.shared.u32 	[_ZN6thrust24THRUST_300001_SM_1000_NS8cuda_cub4core6detail5shmemE+152], %r77;
$L__BB1_140:
	bar.sync 	0;
	ld.shared.u32 	%r427, [_ZN6thrust24THRUST_300001_SM_1000_NS8cuda_cub4core6detail5shmemE+152];
	add.s32 	%r78, %r427, 1280;
	setp.le.s32 	%p33, %r78, %r66;
	mov.f32 	%f213, %f229;
	mov.u64 	%rd257, %rd273;
	@%p33 bra 	$L__BB1_128;
$L__BB1_141:
	setp.le.s32 	%p34, %r66, %r427;
	@%p34 bra 	$L__BB1_164;
	sub.s32 	%r40, %r66, %r427;
	setp.ge.s32 	%p35, %r35, %r40;
	@%p35 bra 	$L__BB1_164;
	not.b32 	%r79, %r35;
	add.s32 	%r80, %r66, %r79;
	sub.s32 	%r41, %r80, %r427;
	and.b32  	%r81, %r41, 768;
	setp.eq.s32 	%p36, %r81, 768;
	mov.u32 	%r431, %r35;
	@%p36 bra 	$L__BB1_149;
	add.s32 	%r429, %r35, %r427;
	shr.u32 	%r82, %r41, 8;
	add.s32 	%r83, %r82, 1;
	and.b32  	%r84, %r83, 3;
	neg.s32 	%r428, %r84;
	mov.u32 	%r431, %r35;
$L__BB1_145:
	.pragma "nounroll";
	mov.u64 	%rd122, %rd273;
	mov.f32 	%f114, %f229;
	cvt.s64.s32 	%rd198, %r429;
	add.s64 	%rd123, %rd3, %rd198;
	mul.wide.s32 	%rd199, %r429, 4;
	add.s64 	%rd200, %rd2, %rd199;
	ld.global.f32 	%f115, [%rd200];
	setp.lt.f32 	%p37, %f114, %f115;
	mov.f32 	%f229, %f115;
	mov.u64 	%rd273, %rd123;
	@%p37 bra 	$L__BB1_148;
	setp.lt.f32 	%p38, %f115, %f114;
	mov.f32 	%f229, %f114;
	mov.u64 	%rd273, %rd122;
	@%p38 bra 	$L__BB1_148;
	setp.lt.s64 	%p39, %rd122, %rd123;
	selp.f32 	%f229, %f114, %f115, %p39;
	min.s64 	%rd273, %rd122, %rd123;
$L__BB1_148:
	add.s32 	%r431, %r431, 256;
	add.s32 	%r429, %r429, 256;
	add.s32 	%r428, %r428, 1;
	setp.ne.s32 	%p40, %r428, 0;
	@%p40 bra 	$L__BB1_145;
$L__BB1_149:
	setp.lt.u32 	%p41, %r41, 768;
	@%p41 bra 	$L__BB1_164;
	add.s32 	%r432, %r431, %r427;
	add.s32 	%r435, %r432, 256;
	add.s32 	%r434, %r432, 512;
	add.s32 	%r433, %r432, 768;
	add.s64 	%rd128, %rd2, 2048;
$L__BB1_151:
	cvt.s64.s32 	%rd201, %r435;
	add.s64 	%rd130, %rd3, %rd201;
	cvt.s64.s32 	%rd202, %r434;
	add.s64 	%rd131, %rd3, %rd202;
	cvt.s64.s32 	%rd203, %r433;
	add.s64 	%rd132, %rd3, %rd203;
	cvt.s64.s32 	%rd204, %r432;
	mul.wide.s32 	%rd205, %r432, 4;
	add.s64 	%rd133, %rd128, %rd205;
	add.s64 	%rd134, %rd3, %rd204;
	ld.global.f32 	%f121, [%rd133+-2048];
	setp.lt.f32 	%p42, %f229, %f121;
	mov.f32 	%f225, %f121;
	mov.u64 	%rd269, %rd134;
	@%p42 bra 	$L__BB1_154;
	setp.lt.f32 	%p43, %f121, %f229;
	mov.f32 	%f225, %f229;
	mov.u64 	%rd269, %rd273;
	@%p43 bra 	$L__BB1_154;
	setp.lt.s64 	%p44, %rd273, %rd134;
	selp.f32 	%f225, %f229, %f121, %p44;
	min.s64 	%rd269, %rd273, %rd134;
$L__BB1_154:
	ld.global.f32 	%f124, [%rd133+-1024];
	setp.lt.f32 	%p45, %f225, %f124;
	mov.f32 	%f226, %f124;
	mov.u64 	%rd270, %rd130;
	@%p45 bra 	$L__BB1_157;
	setp.lt.f32 	%p46, %f124, %f225;
	mov.f32 	%f226, %f225;
	mov.u64 	%rd270, %rd269;
	@%p46 bra 	$L__BB1_157;
	setp.lt.s64 	%p47, %rd269, %rd130;
	selp.f32 	%f226, %f225, %f124, %p47;
	min.s64 	%rd270, %rd269, %rd130;
$L__BB1_157:
	ld.global.f32 	%f127, [%rd133];
	setp.lt.f32 	%p48, %f226, %f127;
	mov.f32 	%f227, %f127;
	mov.u64 	%rd271, %rd131;
	@%p48 bra 	$L__BB1_160;
	setp.lt.f32 	%p49, %f127, %f226;
	mov.f32 	%f227, %f226;
	mov.u64 	%rd271, %rd270;
	@%p49 bra 	$L__BB1_160;
	setp.lt.s64 	%p50, %rd270, %rd131;
	selp.f32 	%f227, %f226, %f127, %p50;
	min.s64 	%rd271, %rd270, %rd131;
$L__BB1_160:
	ld.global.f32 	%f130, [%rd133+1024];
	setp.lt.f32 	%p51, %f227, %f130;
	mov.f32 	%f229, %f130;
	mov.u64 	%rd273, %rd132;
	@%p51 bra 	$L__BB1_163;
	setp.lt.f32 	%p52, %f130, %f227;
	mov.f32 	%f229, %f227;
	mov.u64 	%rd273, %rd271;
	@%p52 bra 	$L__BB1_163;
	setp.lt.s64 	%p53, %rd271, %rd132;
	selp.f32 	%f229, %f227, %f130, %p53;
	min.s64 	%rd273, %rd271, %rd132;
$L__BB1_163:
	add.s32 	%r431, %r431, 1024;
	add.s32 	%r435, %r435, 1024;
	add.s32 	%r434, %r434, 1024;
	add.s32 	%r433, %r433, 1024;
	add.s32 	%r432, %r432, 1024;
	setp.lt.s32 	%p54, %r431, %r40;
	@%p54 bra 	$L__BB1_151;
$L__BB1_164:
	// begin inline asm
	mov.u32 %r85, %laneid;
	// end inline asm
	mov.b32 	%r87, %f229;
	mov.b32 	%r103, 1;
	mov.b32 	%r104, 31;
	mov.b32 	%r105, -1;
	// begin inline asm
	shfl.sync.down.b32 %r86, %r87, %r103, %r104, %r105;
	// end inline asm
	mov.b32 	%f134, %r86;
	// begin inline asm
	shfl.sync.down.b32 %r91, %r92, %r103, %r104, %r105;
	// end inline asm
	mov.b64 	{%r97, %r102}, %rd273;
	// begin inline asm
	shfl.sync.down.b32 %r96, %r97, %r103, %r104, %r105;
	// end inline asm
	// begin inline asm
	shfl.sync.down.b32 %r101, %r102, %r103, %r104, %r105;
	// end inline asm
	mov.b64 	%rd144, {%r96, %r101};
	setp.gt.s32 	%p55, %r85, 30;
	mov.f32 	%f230, %f229;
	mov.u64 	%rd274, %rd273;
	@%p55 bra 	$L__BB1_168;
	setp.lt.f32 	%p56, %f229, %f134;
	mov.f32 	%f230, %f134;
	mov.u64 	%rd274, %rd144;
	@%p56 bra 	$L__BB1_168;
	setp.gt.f32 	%p57, %f229, %f134;
	mov.f32 	%f230, %f229;
	mov.u64 	%rd274, %rd273;
	@%p57 bra 	$L__BB1_168;
	setp.lt.s64 	%p58, %rd273, %rd144;
	selp.f32 	%f230, %f229, %f134, %p58;
	min.s64 	%rd274, %rd273, %rd144;
$L__BB1_168:
	mov.b32 	%r107, %f230;
	mov.b32 	%r123, 2;
	mov.b32 	%r124, 31;
	mov.b32 	%r125, -1;
	// begin inline asm
	shfl.sync.down.b32 %r106, %r107, %r123, %r124, %r125;
	// end inline asm
	mov.b32 	%f137, %r106;
	// begin inline asm
	shfl.sync.down.b32 %r111, %r112, %r123, %r124, %r125;
	// end inline asm
	mov.b64 	{%r117, %r122}, %rd274;
	// begin inline asm
	shfl.sync.down.b32 %r116, %r117, %r123, %r124, %r125;
	// end inline asm
	// begin inline asm
	shfl.sync.down.b32 %r121, %r122, %r123, %r124, %r125;
	// end inline asm
	mov.b64 	%rd147, {%r116, %r121};
	setp.gt.s32 	%p59, %r85, 29;
	mov.f32 	%f231, %f230;
	mov.u64 	%rd275, %rd274;
	@%p59 bra 	$L__BB1_172;
	setp.lt.f32 	%p60, %f230, %f137;
	mov.f32 	%f231, %f137;
	mov.u64 	%rd275, %rd147;
	@%p60 bra 	$L__BB1_172;
	setp.gt.f32 	%p61, %f230, %f137;
	mov.f32 	%f231, %f230;
	mov.u64 	%rd275, %rd274;
	@%p61 bra 	$L__BB1_172;
	setp.lt.s64 	%p62, %rd274, %rd147;
	selp.f32 	%f231, %f230, %f137, %p62;
	min.s64 	%rd275, %rd274, %rd147;
$L__BB1_172:
	mov.b32 	%r127, %f231;
	mov.b32 	%r143, 4;
	mov.b32 	%r144, 31;
	mov.b32 	%r145, -1;
	// begin inline asm
	shfl.sync.down.b32 %r126, %r127, %r143, %r144, %r145;
	// end inline asm
	mov.b32 	%f140, %r126;
	// begin inline asm
	shfl.sync.down.b32 %r131, %r132, %r143, %r144, %r145;
	// end inline asm
	mov.b64 	{%r137, %r142}, %rd275;
	// begin inline asm
	shfl.sync.down.b32 %r136, %r137, %r143, %r144, %r145;
	// end inline asm
	// begin inline asm
	shfl.sync.down.b32 %r141, %r142, %r143, %r144, %r145;
	// end inline asm
	mov.b64 	%rd150, {%r136, %r141};
	setp.gt.s32 	%p63, %r85, 27;
	mov.f32 	%f232, %f231;
	mov.u64 	%rd276, %rd275;
	@%p63 bra 	$L__BB1_176;
	setp.lt.f32 	%p64, %f231, %f140;
	mov.f32 	%f232, %f140;
	mov.u64 	%rd276, %rd150;
	@%p64 bra 	$L__BB1_176;
	setp.gt.f32 	%p65, %f231, %f140;
	mov.f32 	%f232, %f231;
	mov.u64 	%rd276, %rd275;
	@%p65 bra 	$L__BB1_176;
	setp.lt.s64 	%p66, %rd275, %rd150;
	selp.f32 	%f232, %f231, %f140, %p66;
	min.s64 	%rd276, %rd275, %rd150;
$L__BB1_176:
	mov.b32 	%r147, %f232;
	mov.b32 	%r163, 8;
	mov.b32 	%r164, 31;
	mov.b32 	%r165, -1;
	// begin inline asm
	shfl.sync.down.b32 %r146, %r147, %r163, %r164, %r165;
	// end inline asm
	mov.b32 	%f143, %r146;
	// begin inline asm
	shfl.sync.down.b32 %r151, %r152, %r163, %r164, %r165;
	// end inline asm
	mov.b64 	{%r157, %r162}, %rd276;
	// begin inline asm
	shfl.sync.down.b32 %r156, %r157, %r163, %r164, %r165;
	// end inline asm
	// begin inline asm
	shfl.sync.down.b32 %r161, %r162, %r163, %r164, %r165;
	// end inline asm
	mov.b64 	%rd153, {%r156, %r161};
	setp.gt.s32 	%p67, %r85, 23;
	mov.f32 	%f233, %f232;
	mov.u64 	%rd277, %rd276;
	@%p67 bra 	$L__BB1_180;
	setp.lt.f32 	%p68, %f232, %f143;
	mov.f32 	%f233, %f143;
	mov.u64 	%rd277, %rd153;
	@%p68 bra 	$L__BB1_180;
	setp.gt.f32 	%p69, %f232, %f143;
	mov.f32 	%f233, %f232;
	mov.u64 	%rd277, %rd276;
	@%p69 bra 	$L__BB1_180;
	setp.lt.s64 	%p70, %rd276, %rd153;
	selp.f32 	%f233, %f232, %f143, %p70;
	min.s64 	%rd277, %rd276, %rd153;
$L__BB1_180:
	mov.b32 	%r167, %f233;
	mov.b32 	%r183, 16;
	mov.b32 	%r184, 31;
	mov.b32 	%r185, -1;
	// begin inline asm
	shfl.sync.down.b32 %r166, %r167, %r183, %r184, %r185;
	// end inline asm
	mov.b32 	%f146, %r166;
	// begin inline asm
	shfl.sync.down.b32 %r171, %r172, %r183, %r184, %r185;
	// end inline asm
	mov.b64 	{%r177, %r182}, %rd277;
	// begin inline asm
	shfl.sync.down.b32 %r176, %r177, %r183, %r184, %r185;
	// end inline asm
	// begin inline asm
	shfl.sync.down.b32 %r181, %r182, %r183, %r184, %r185;
	// end inline asm
	mov.b64 	%rd156, {%r176, %r181};
	setp.gt.s32 	%p71, %r85, 15;
	mov.f32 	%f241, %f233;
	mov.u64 	%rd285, %rd277;
	@%p71 bra 	$L__BB1_184;
	setp.lt.f32 	%p72, %f233, %f146;
	mov.f32 	%f241, %f146;
	mov.u64 	%rd285, %rd156;
	@%p72 bra 	$L__BB1_184;
	setp.gt.f32 	%p73, %f233, %f146;
	mov.f32 	%f241, %f233;
	mov.u64 	%rd285, %rd277;
	@%p73 bra 	$L__BB1_184;
	setp.lt.s64 	%p74, %rd277, %rd156;
	selp.f32 	%f241, %f233, %f146, %p74;
	min.s64 	%rd285, %rd277, %rd156;
$L__BB1_184:
	setp.ne.s32 	%p75, %r85, 0;
	@%p75 bra 	$L__BB1_186;
	shr.u32 	%r186, %r35, 1;
	and.b32  	%r187, %r186, 496;
	mov.u32 	%r188, _ZN6thrust24THRUST_300001_SM_1000_NS8cuda_cub4core6detail5shmemE;
	add.s32 	%r189, %r188, %r187;
	st.shared.f32 	[%r189+8], %f241;
	st.shared.u64 	[%r189+16], %rd285;
$L__BB1_186:
	bar.sync 	0;
	setp.ne.s32 	%p76, %r35, 0;
	@%p76 bra 	$L__BB1_208;
	ld.shared.f32 	%f149, [_ZN6thrust24THRUST_300001_SM_1000_NS8cuda_cub4core6detail5shmemE+24];
	ld.shared.u64 	%rd159, [_ZN6thrust24THRUST_300001_SM_1000_NS8cuda_cub4core6detail5shmemE+32];
	setp.lt.f32 	%p77, %f241, %f149;
	mov.f32 	%f235, %f149;
	mov.u64 	%rd279, %rd159;
	@%p77 bra 	$L__BB1_190;
	setp.lt.f32 	%p78, %f149, %f241;
	mov.f32 	%f235, %f241;
	mov.u64 	%rd279, %rd285;
	@%p78 bra 	$L__BB1_190;
	setp.lt.s64 	%p79, %rd285, %rd159;
	selp.f32 	%f235, %f241, %f149, %p79;
	min.s64 	%rd279, %rd285, %rd159;
$L__BB1_190:
	ld.shared.f32 	%f152, [_ZN6thrust24THRUST_300001_SM_1000_NS8cuda_cub4core6detail5shmemE+40];
	ld.shared.u64 	%rd162, [_ZN6thrust24THRUST_300001_SM_1000_NS8cuda_cub4core6detail5shmemE+48];
	setp.lt.f32 	%p80, %f235, %f152;
	mov.f32 	%f236, %f152;
	mov.u64 	%rd280, %rd162;
	@%p80 bra 	$L__BB1_193;
	setp.lt.f32 	%p81, %f152, %f235;
	mov.f32 	%f236, %f235;
	mov.u64 	%rd280, %rd279;
	@%p81 bra 	$L__BB1_193;
	setp.lt.s64 	%p82, %rd279, %rd162;
	selp.f32 	%f236, %f235, %f152, %p82;
	min.s64 	%rd280, %rd279, %rd162;
$L__BB1_193:
	ld.shared.f32 	%f155, [_ZN6thrust24THRUST_300001_SM_1000_NS8cuda_cub4core6detail5shmemE+56];
	ld.shared.u64 	%rd165, [_ZN6thrust24THRUST_300001_SM_1000_NS8cuda_cub4core6detail5shmemE+64];
	setp.lt.f32 	%p83, %f236, %f155;
	mov.f32 	%f237, %f155;
	mov.u64 	%rd281, %rd165;
	@%p83 bra 	$L__BB1_196;
	setp.lt.f32 	%p84, %f155, %f236;
	mov.f32 	%f237, %f236;
	mov.u64 	%rd281, %rd280;
	@%p84 bra 	$L__BB1_196;
	setp.lt.s64 	%p85, %rd280, %rd165;
	selp.f32 	%f237, %f236, %f155, %p85;
	min.s64 	%rd281, %rd280, %rd165;
$L__BB1_196:
	ld.shared.f32 	%f158, [_ZN6thrust24THRUST_300001_SM_1000_NS8cuda_cub4core6detail5shmemE+72];
	ld.shared.u64 	%rd168, [_ZN6thrust24THRUST_300001_SM_1000_NS8cuda_cub4core6detail5shmemE+80];
	setp.lt.f32 	%p86, %f237, %f158;
	mov.f32 	%f238, %f158;
	mov.u64 	%rd282, %rd168;
	@%p86 bra 	$L__BB1_199;
	setp.lt.f32 	%p87, %f158, %f237;
	mov.f32 	%f238, %f237;
	mov.u64 	%rd282, %rd281;
	@%p87 bra 	$L__BB1_199;
	setp.lt.s64 	%p88, %rd281, %rd168;
	selp.f32 	%f238, %f237, %f158, %p88;
	min.s64 	%rd282, %rd281, %rd168;
$L__BB1_199:
	ld.shared.f32 	%f161, [_ZN6thrust24THRUST_300001_SM_1000_NS8cuda_cub4core6detail5shmemE+88];
	ld.shared.u64 	%rd171, [_ZN6thrust24THRUST_300001_SM_1000_NS8cuda_cub4core6detail5shmemE+96];
	setp.lt.f32 	%p89, %f238, %f161;
	mov.f32 	%f239, %f161;
	mov.u64 	%rd283, %rd171;
	@%p89 bra 	$L__BB1_202;
	setp.lt.f32 	%p90, %f161, %f238;
	mov.f32 	%f239, %f238;
	mov.u64 	%rd283, %rd282;
	@%p90 bra 	$L__BB1_202;
	setp.lt.s64 	%p91, %rd282, %rd171;
	selp.f32 	%f239, %f238, %f161, %p91;
	min.s64 	%rd283, %rd282, %rd171;
$L__BB1_202:
	ld.shared.f32 	%f164, [_ZN6thrust24THRUST_300001_SM_1000_NS8cuda_cub4core6detail5shmemE+104];
	ld.shared.u64 	%rd174, [_ZN6thrust24THRUST_300001_SM_1000_NS8cuda_cub4core6detail5shmemE+112];
	setp.lt.f32 	%p92, %f239, %f164;
	mov.f32 	%f240, %f164;
	mov.u64 	%rd284, %rd174;
	@%p92 bra 	$L__BB1_205;
	setp.lt.f32 	%p93, %f164, %f239;
	mov.f32 	%f240, %f239;
	mov.u64 	%rd284, %rd283;
	@%p93 bra 	$L__BB1_205;
	setp.lt.s64 	%p94, %rd283, %rd174;
	selp.f32 	%f240, %f239, %f164, %p94;
	min.s64 	%rd284, %rd283, %rd174;
$L__BB1_205:
	ld.shared.f32 	%f167, [_ZN6thrust24THRUST_300001_SM_1000_NS8cuda_cub4core6detail5shmemE+120];
	ld.shared.u64 	%rd177, [_ZN6thrust24THRUST_300001_SM_1000_NS8cuda_cub4core6detail5shmemE+128];
	setp.lt.f32 	%p95, %f240, %f167;
	mov.f32 	%f241, %f167;
	mov.u64 	%rd285, %rd177;
	@%p95 bra 	$L__BB1_208;
	setp.lt.f32 	%p96, %f167, %f240;
	mov.f32 	%f241, %f240;
	mov.u64 	%rd285, %rd284;
	@%p96 bra 	$L__BB1_208;
	setp.lt.s64 	%p97, %rd284, %rd177;
	selp.f32 	%f241, %f240, %f167, %p97;
	min.s64 	%rd285, %rd284, %rd177;
$L__BB1_208:
	mov.u32 	%r415, %tid.x;
	setp.ne.s32 	%p214, %r415, 0;
	@%p214 bra 	$L__BB1_210;
	ld.param.u64 	%rd222, [_ZN6thrust24THRUST_300001_SM_1000_NS8cuda_cub4core6detail13_kernel_agentINS1_8__reduce11ReduceAgentINS0_12zip_iteratorIN4cuda3std3__45tupleIJNS0_6detail15normal_iteratorINS0_10device_ptrIfEEEENS0_17counting_iteratorIlNS0_11use_defaultESI_SI_EEEEEEEPNSB_IJflEEESM_iNS1_9__extrema9arg_max_fIflNSA_4lessIfEEEEEEJSL_SN_iN3cub18CUB_300001_SM_100013GridEvenShareIiEENSV_9GridQueueIjEESS_EEEvDpT0__param_1];
	cvta.to.global.u64 	%rd219, %rd222;
	mul.wide.u32 	%rd220, %r1, 16;
	add.s64 	%rd221, %rd219, %rd220;
	st.global.f32 	[%rd221], %f241;
	st.global.u64 	[%rd221+8], %rd285;
$L__BB1_210:
	ret;

}
	// .globl	_ZN6thrust24THRUST_300001_SM_1000_NS8cuda_cub4core6detail13_kernel_agentINS1_8__reduce10DrainAgentIiEEJN3cub18CUB_300001_SM_10009GridQueueIjEEiEEEvDpT0_
.visible .entry _ZN6thrust24THRUST_300001_SM_1000_NS8cuda_cub4core6detail13_kernel_agentINS1_8__reduce10DrainAgentIiEEJN3cub18CUB_300001_SM_10009GridQueueIjEEiEEEvDpT0_(
	.param .align 8 .b8 _ZN6thrust24THRUST_300001_SM_1000_NS8cuda_cub4core6detail13_kernel_agentINS1_8__reduce10DrainAgentIiEEJN3cub18CUB_300001_SM_10009GridQueueIjEEiEEEvDpT0__param_0[8],
	.param .u32 _ZN6thrust24THRUST_300001_SM_1000_NS8cuda_cub4core6detail13_kernel_agentINS1_8__reduce10DrainAgentIiEEJN3cub18CUB_300001_SM_10009GridQueueIjEEiEEEvDpT0__param_1
)
.maxntid 1
{
	.reg .b32 	%r<3>;
	.reg .b64 	%rd<3>;

	ld.param.u64 	%rd1, [_ZN6thrust24THRUST_300001_SM_1000_NS8cuda_cub4core6detail13_kernel_agentINS1_8__reduce10DrainAgentIiEEJN3cub18CUB_300001_SM_10009GridQueueIjEEiEEEvDpT0__param_0];
	ld.param.u32 	%r1, [_ZN6thrust24THRUST_300001_SM_1000_NS8cuda_cub4core6detail13_kernel_agentINS1_8__reduce10DrainAgentIiEEJN3cub18CUB_300001_SM_10009GridQueueIjEEiEEEvDpT0__param_1];
	cvta.to.global.u64 	%rd2, %rd1;
	st.global.u32 	[%rd2], %r1;
	mov.b32 	%r2, 0;
	st.global.u32 	[%rd2+4], %r2;
	ret;

}
	// .globl	_ZN6thrust24THRUST_300001_SM_1000_NS8cuda_cub4core6detail13_kernel_agentINS1_8__reduce11ReduceAgentIPN4cuda3std3__45tupleIJflEEESC_SB_iNS1_9__extrema9arg_max_fIflNS9_4lessIfEEEEEEJSC_SC_iSH_EEEvDpT0_
.visible .entry _ZN6thrust24THRUST_300001_SM_1000_NS8cuda_cub4core6detail13_kernel_agentINS1_8__reduce11ReduceAgentIPN4cuda3std3__45tupleIJflEEESC_SB_iNS1_9__extrema9arg_max_fIflNS9_4lessIfEEEEEEJSC_SC_iSH_EEEvDpT0_(
	.param .u64 .ptr .align 1 _ZN6thrust24THRUST_300001_SM_1000_NS8cuda_cub4core6detail13_kernel_agentINS1_8__reduce11ReduceAgentIPN4cuda3std3__45tupleIJflEEESC_SB_iNS1_9__extrema9arg_max_fIflNS9_4lessIfEEEEEEJSC_SC_iSH_EEEvDpT0__param_0,
	.param .u64 .ptr .align 1 _ZN6thrust24THRUST_300001_SM_1000_NS8cuda_cub4core6detail13_kernel_agentINS1_8__reduce11ReduceAgentIPN4cuda3std3__45tupleIJflEEESC_SB_iNS1_9__extrema9arg_max_fIflNS9_4lessIfEEEEEEJSC_SC_iSH_EEEvDpT0__param_1,
	.param .u32 _ZN6thrust24THRUST_300001_SM_1000_NS8cuda_cub4core6detail13_kernel_agentINS1_8__reduce11ReduceAgentIPN4cuda3std3__45tupleIJflEEESC_SB_iNS1_9__extrema9arg_max_fIflNS9_4lessIfEEEEEEJSC_SC_iSH_EEEvDpT0__param_2,
	.param .align 1 .b8 _ZN6thrust24THRUST_300001_SM_1000_NS8cuda_cub4core6detail13_kernel_agentINS1_8__reduce11ReduceAgentIPN4cuda3std3__45tupleIJflEEESC_SB_iNS1_9__extrema9arg_max_fIflNS9_4lessIfEEEEEEJSC_SC_iSH_EEEvDpT0__param_3[1]
)
.maxntid 256
{
	.reg .pred 	%p<222>;
	.reg .b32 	%r<432>;
	.reg .b32 	%f<248>;
	.reg .b64 	%rd<356>;

	ld.param.u64 	%rd186, [_ZN6thrust24THRUST_300001_SM_1000_NS8cuda_cub4core6detail13_kernel_agentINS1_8__reduce11ReduceAgentIPN4cuda3std3__45tupleIJflEEESC_SB_iNS1_9__extrema9arg_max_fIflNS9_4lessIfEEEEEEJSC_SC_iSH_EEEvDpT0__param_0];
	ld.param.u64 	%rd187, [_ZN6thrust24THRUST_300001_SM_1000_NS8cuda_cub4core6detail13_kernel_agentINS1_8__reduce11ReduceAgentIPN4cuda3std3__45tupleIJflEEESC_SB_iNS1_9__extrema9arg_max_fIflNS9_4lessIfEEEEEEJSC_SC_iSH_EEEvDpT0__param_1];
	ld.param.u32 	%r37, [_ZN6thrust24THRUST_300001_SM_1000_NS8cuda_cub4core6detail13_kernel_agentINS1_8__reduce11ReduceAgentIPN4cuda3std3__45tupleIJflEEESC_SB_iNS1_9__extrema9arg_max_fIflNS9_4lessIfEEEEEEJSC_SC_iSH_EEEvDpT0__param_2];
	setp.eq.s32 	%p1, %r37, 0;
	@%p1 bra 	$L__BB3_211;
	setp.gt.s32 	%p2, %r37, 1279;
	@%p2 bra 	$L__BB3_121;
	mov.u32 	%r1, %tid.x;
	setp.ge.s32 	%p105, %r1, %r37;
	mov.f32 	%f191, 0f00000000;
	mov.b64 	%rd298, 0;
	mov.u32 	%r422, %r1;
	@%p105 bra 	$L__BB3_4;
	mul.wide.u32 	%rd263, %r1, 16;
	add.s64 	%rd260, %rd186, %rd263;
	// begin inline asm
	ld.global.nc.u64 %rd259, [%rd260];
	// end inline asm
	mov.b64 	{%r183, %r184}, %rd259;
	mov.b32 	%f191, %r183;
	add.s64 	%rd262, %rd260, 8;
	// begin inline asm
	ld.global.nc.u64 %rd298, [%rd262];
	// end inline asm
	add.s32 	%r422, %r1, 256;
$L__BB3_4:
	setp.ge.s32 	%p106, %r422, %r37;
	@%p106 bra 	$L__BB3_25;
	not.b32 	%r185, %r422;
	add.s32 	%r4, %r37, %r185;
	and.b32  	%r186, %r4, 768;
	setp.eq.s32 	%p107, %r186, 768;
	@%p107 bra 	$L__BB3_11;
	mul.wide.u32 	%rd265, %r422, 16;
	add.s64 	%rd289, %rd186, %rd265;
	shr.u32 	%r187, %r4, 8;
	add.s32 	%r188, %r187, 1;
	and.b32  	%r189, %r188, 3;
	neg.s32 	%r420, %r189;
$L__BB3_7:
	.pragma "nounroll";
	mov.u64 	%rd5, %rd298;
	mov.f32 	%f3, %f191;
	// begin inline asm
	ld.global.nc.u64 %rd266, [%rd289];
	// end inline asm
	mov.b64 	{%r190, %r191}, %rd266;
	mov.b32 	%f4, %r190;
	add.s64 	%rd269, %rd289, 8;
	// begin inline asm
	ld.global.nc.u64 %rd268, [%rd269];
	// end inline asm
	setp.lt.f32 	%p108, %f3, %f4;
	mov.u64 	%rd298, %rd268;
	mov.f32 	%f191, %f4;
	@%p108 bra 	$L__BB3_10;
	setp.lt.f32 	%p109, %f4, %f3;
	mov.u64 	%rd298, %rd5;
	mov.f32 	%f191, %f3;
	@%p109 bra 	$L__BB3_10;
	setp.lt.s64 	%p110, %rd5, %rd268;
	min.s64 	%rd298, %rd5, %rd268;
	selp.f32 	%f191, %f3, %f4, %p110;
$L__BB3_10:
	add.s32 	%r422, %r422, 256;
	add.s64 	%rd289, %rd289, 4096;
	add.s32 	%r420, %r420, 1;
	setp.ne.s32 	%p111, %r420, 0;
	@%p111 bra 	$L__BB3_7;
$L__BB3_11:
	setp.lt.u32 	%p112, %r4, 768;
	@%p112 bra 	$L__BB3_25;
$L__BB3_12:
	mul.wide.s32 	%rd274, %r422, 16;
	add.s64 	%rd271, %rd186, %rd274;
	// begin inline asm
	ld.global.nc.u64 %rd270, [%rd271];
	// end inline asm
	mov.b64 	{%r192, %r193}, %rd270;
	mov.b32 	%f10, %r192;
	add.s64 	%rd273, %rd271, 8;
	// begin inline asm
	ld.global.nc.u64 %rd272, [%rd273];
	// end inline asm
	setp.lt.f32 	%p113, %f191, %f10;
	mov.u64 	%rd295, %rd272;
	mov.f32 	%f188, %f10;
	@%p113 bra 	$L__BB3_15;
	setp.lt.f32 	%p114, %f10, %f191;
	mov.u64 	%rd295, %rd298;
	mov.f32 	%f188, %f191;
	@%p114 bra 	$L__BB3_15;
	setp.lt.s64 	%p115, %rd298, %rd272;
	min.s64 	%rd295, %rd298, %rd272;
	selp.f32 	%f188, %f191, %f10, %p115;
$L__BB3_15:
	add.s64 	%rd276, %rd271, 4096;
	// begin inline asm
	ld.global.nc.u64 %rd275, [%rd276];
	// end inline asm
	mov.b64 	{%r194, %r195}, %rd275;
	mov.b32 	%f13, %r194;
	add.s64 	%rd278, %rd271, 4104;
	// begin inline asm
	ld.global.nc.u64 %rd277, [%rd278];
	// end inline asm
	setp.lt.f32 	%p116, %f188, %f13;
	mov.u64 	%rd296, %rd277;
	mov.f32 	%f189, %f13;
	@%p116 bra 	$L__BB3_18;
	setp.lt.f32 	%p117, %f13, %f188;
	mov.u64 	%rd296, %rd295;
	mov.f32 	%f189, %f188;
	@%p117 bra 	$L__BB3_18;
	setp.lt.s64 	%p118, %rd295, %rd277;
	min.s64 	%rd296, %rd295, %rd277;
	selp.f32 	%f189, %f188, %f13, %p118;
$L__BB3_18:
	add.s64 	%rd280, %rd271, 8192;
	// begin inline asm
	ld.global.nc.u64 %rd279, [%rd280];
	// end inline asm
	mov.b64 	{%r196, %r197}, %rd279;
	mov.b32 	%f16, %r196;
	add.s64 	%rd282, %rd271, 8200;
	// begin inline asm
	ld.global.nc.u64 %rd281, [%rd282];
	// end inline asm
	setp.lt.f32 	%p119, %f189, %f16;
	mov.u64 	%rd297, %rd281;
	mov.f32 	%f190, %f16;
	@%p119 bra 	$L__BB3_21;
	setp.lt.f32 	%p120, %f16, %f189;
	mov.u64 	%rd297, %rd296;
	mov.f32 	%f190, %f189;
	@%p120 bra 	$L__BB3_21;
	setp.lt.s64 	%p121, %rd296, %rd281;
	min.s64 	%rd297, %rd296, %rd281;
	selp.f32 	%f190, %f189, %f16, %p121;
$L__BB3_21:
	add.s64 	%rd284, %rd271, 12288;
	// begin inline asm
	ld.global.nc.u64 %rd283, [%rd284];
	// end inline asm
	mov.b64 	{%r198, %r199}, %rd283;
	mov.b32 	%f19, %r198;
	add.s64 	%rd286, %rd271, 12296;
	// begin inline asm
	ld.global.nc.u64 %rd285, [%rd286];
	// end inline asm
	setp.lt.f32 	%p122, %f190, %f19;
	mov.u64 	%rd298, %rd285;
	mov.f32 	%f191, %f19;
	@%p122 bra 	$L__BB3_24;
	setp.lt.f32 	%p123, %f19, %f190;
	mov.u64 	%rd298, %rd297;
	mov.f32 	%f191, %f190;
	@%p123 bra 	$L__BB3_24;
	setp.lt.s64 	%p124, %rd297, %rd285;
	min.s64 	%rd298, %rd297, %rd285;
	selp.f32 	%f191, %f190, %f19, %p124;
$L__BB3_24:
	add.s32 	%r422, %r422, 1024;
	setp.lt.s32 	%p125, %r422, %r37;
	@%p125 bra 	$L__BB3_12;
$L__BB3_25:
	setp.lt.s32 	%p126, %r37, 256;
	@%p126 bra 	$L__BB3_70;
	// begin inline asm
	mov.u32 %r313, %laneid;
	// end inline asm
	mov.b32 	%r315, %f191;
	mov.b32 	%r331, 1;
	mov.b32 	%r332, 31;
	mov.b32 	%r333, -1;
	// begin inline asm
	shfl.sync.down.b32 %r314, %r315, %r331, %r332, %r333;
	// end inline asm
	mov.b32 	%f23, %r314;
	// begin inline asm
	shfl.sync.down.b32 %r319, %r320, %r331, %r332, %r333;
	// end inline asm
	mov.b64 	{%r325, %r330}, %rd298;
	// begin inline asm
	shfl.sync.down.b32 %r324, %r325, %r331, %r332, %r333;
	// end inline asm
	// begin inline asm
	shfl.sync.down.b32 %r329, %r330, %r331, %r332, %r333;
	// end inline asm
	mov.b64 	%rd27, {%r324, %r329};
	setp.gt.s32 	%p178, %r313, 30;
	mov.u64 	%rd300, %rd298;
	mov.f32 	%f193, %f191;
	@%p178 bra 	$L__BB3_30;
	setp.lt.f32 	%p179, %f191, %f23;
	mov.u64 	%rd300, %rd27;
	mov.f32 	%f193, %f23;
	@%p179 bra 	$L__BB3_30;
	setp.gt.f32 	%p180, %f191, %f23;
	mov.u64 	%rd300, %rd298;
	mov.f32 	%f193, %f191;
	@%p180 bra 	$L__BB3_30;
	setp.lt.s64 	%p181, %rd298, %rd27;
	min.s64 	%rd300, %rd298, %rd27;
	selp.f32 	%f193, %f191, %f23, %p181;
$L__BB3_30:
	mov.b32 	%r335, %f193;
	mov.b32 	%r351, 2;
	mov.b32 	%r352, 31;
	mov.b32 	%r353, -1;
	// begin inline asm
	shfl.sync.down.b32 %r334, %r335, %r351, %r352, %r353;
	// end inline asm
	mov.b32 	%f26, %r334;
	// begin inline asm
	shfl.sync.down.b32 %r339, %r340, %r351, %r352, %r353;
	// end inline asm
	mov.b64 	{%r345, %r350}, %rd300;
	// begin inline asm
	shfl.sync.down.b32 %r344, %r345, %r351, %r352, %r353;
	// end inline asm
	// begin inline asm
	shfl.sync.down.b32 %r349, %r350, %r351, %r352, %r353;
	// end inline asm
	mov.b64 	%rd30, {%r344, %r349};
	setp.gt.s32 	%p182, %r313, 29;
	mov.u64 	%rd301, %rd300;
	mov.f32 	%f194, %f193;
	@%p182 bra 	$L__BB3_34;
	setp.lt.f32 	%p183, %f193, %f26;
	mov.u64 	%rd301, %rd30;
	mov.f32 	%f194, %f26;
	@%p183 bra 	$L__BB3_34;
	setp.gt.f32 	%p184, %f193, %f26;
	mov.u64 	%rd301, %rd300;
	mov.f32 	%f194, %f193;
	@%p184 bra 	$L__BB3_34;
	setp.lt.s64 	%p185, %rd300, %rd30;
	min.s64 	%rd301, %rd300, %rd30;
	selp.f32 	%f194, %f193, %f26, %p185;
$L__BB3_34:
	mov.b32 	%r355, %f194;
	mov.b32 	%r371, 4;
	mov.b32 	%r372, 31;
	mov.b32 	%r373, -1;
	// begin inline asm
	shfl.sync.down.b32 %r354, %r355, %r371, %r372, %r373;
	// end inline asm
	mov.b32 	%f29, %r354;
	// begin inline asm
	shfl.sync.down.b32 %r359, %r360, %r371, %r372, %r373;
	// end inline asm
	mov.b64 	{%r365, %r370}, %rd301;
	// begin inline asm
	shfl.sync.down.b32 %r364, %r365, %r371, %r372, %r373;
	// end inline asm
	// begin inline asm
	shfl.sync.down.b32 %r369, %r370, %r371, %r372, %r373;
	// end inline asm
	mov.b64 	%rd33, {%r364, %r369};
	setp.gt.s32 	%p186, %r313, 27;
	mov.u64 	%rd302, %rd301;
	mov.f32 	%f195, %f194;
	@%p186 bra 	$L__BB3_38;
	setp.lt.f32 	%p187, %f194, %f29;
	mov.u64 	%rd302, %rd33;
	mov.f32 	%f195, %f29;
	@%p187 bra 	$L__BB3_38;
	setp.gt.f32 	%p188, %f194, %f29;
	mov.u64 	%rd302, %rd301;
	mov.f32 	%f195, %f194;
	@%p188 bra 	$L__BB3_38;
	setp.lt.s64 	%p189, %rd301, %rd33;
	min.s64 	%rd302, %rd301, %rd33;
	selp.f32 	%f195, %f194, %f29, %p189;
$L__BB3_38:
	mov.b32 	%r375, %f195;
	mov.b32 	%r391, 8;
	mov.b32 	%r392, 31;
	mov.b32 	%r393, -1;
	// begin inline asm
	shfl.sync.down.b32 %r374, %r375, %r391, %r392, %r393;
	// end inline asm
	mov.b32 	%f32, %r374;
	// begin inline asm
	shfl.sync.down.b32 %r379, %r380, %r391, %r392, %r393;
	// end inline asm
	mov.b64 	{%r385, %r390}, %rd302;
	// begin inline asm
	shfl.sync.down.b32 %r384, %r385, %r391, %r392, %r393;
	// end inline asm
	// begin inline asm
	shfl.sync.down.b32 %r389, %r390, %r391, %r392, %r393;
	// end inline asm
	mov.b64 	%rd36, {%r384, %r389};
	setp.gt.s32 	%p190, %r313, 23;
	mov.u64 	%rd303, %rd302;
	mov.f32 	%f196, %f195;
	@%p190 bra 	$L__BB3_42;
	setp.lt.f32 	%p191, %f195, %f32;
	mov.u64 	%rd303, %rd36;
	mov.f32 	%f196, %f32;
	@%p191 bra 	$L__BB3_42;
	setp.gt.f32 	%p192, %f195, %f32;
	mov.u64 	%rd303, %rd302;
	mov.f32 	%f196, %f195;
	@%p192 bra 	$L__BB3_42;
	setp.lt.s64 	%p193, %rd302, %rd36;
	min.s64 	%rd303, %rd302, %rd36;
	selp.f32 	%f196, %f195, %f32, %p193;
$L__BB3_42:
	mov.b32 	%r395, %f196;
	mov.b32 	%r411, 16;
	mov.b32 	%r412, 31;
	mov.b32 	%r413, -1;
	// begin inline asm
	shfl.sync.down.b32 %r394, %r395, %r411, %r412, %r413;
	// end inline asm
	mov.b32 	%f35, %r394;
	// begin inline asm
	shfl.sync.down.b32 %r399, %r400, %r411, %r412, %r413;
	// end inline asm
	mov.b64 	{%r405, %r410}, %rd303;
	// begin inline asm
	shfl.sync.down.b32 %r404, %r405, %r411, %r412, %r413;
	// end inline asm
	// begin inline asm
	shfl.sync.down.b32 %r409, %r410, %r411, %r412, %r413;
	// end inline asm
	mov.b64 	%rd39, {%r404, %r409};
	setp.gt.s32 	%p194, %r313, 15;
	mov.u64 	%rd355, %rd303;
	mov.f32 	%f247, %f196;
	@%p194 bra 	$L__BB3_46;
	setp.lt.f32 	%p195, %f196, %f35;
	mov.u64 	%rd355, %rd39;
	mov.f32 	%f247, %f35;
	@%p195 bra 	$L__BB3_46;
	setp.gt.f32 	%p196, %f196, %f35;
	mov.u64 	%rd355, %rd303;
	mov.f32 	%f247, %f196;
	@%p196 bra 	$L__BB3_46;
	setp.lt.s64 	%p197, %rd303, %rd39;
	min.s64 	%rd355, %rd303, %rd39;
	selp.f32 	%f247, %f196, %f35, %p197;
$L__BB3_46:
	setp.ne.s32 	%p198, %r313, 0;
	@%p198 bra 	$L__BB3_48;
	shr.u32 	%r414, %r1, 1;
	and.b32  	%r415, %r414, 496;
	mov.u32 	%r416, _ZN6thrust24THRUST_300001_SM_1000_NS8cuda_cub4core6detail5shmemE;
	add.s32 	%r417, %r416, %r415;
	st.shared.f32 	[%r417+8], %f247;
	st.shared.u64 	[%r417+16], %rd355;
$L__BB3_48:
	bar.sync 	0;
	setp.ne.s32 	%p199, %r1, 0;
	@%p199 bra 	$L__BB3_209;
	ld.shared.f32 	%f38, [_ZN6thrust24THRUST_300001_SM_1000_NS8cuda_cub4core6detail5shmemE+24];
	ld.shared.u64 	%rd42, [_ZN6thrust24THRUST_300001_SM_1000_NS8cuda_cub4core6detail5shmemE+32];
	setp.lt.f32 	%p200, %f247, %f38;
	mov.u64 	%rd305, %rd42;
	mov.f32 	%f198, %f38;
	@%p200 bra 	$L__BB3_52;
	setp.lt.f32 	%p201, %f38, %f247;
	mov.u64 	%rd305, %rd355;
	mov.f32 	%f198, %f247;
	@%p201 bra 	$L__BB3_52;
	setp.lt.s64 	%p202, %rd355, %rd42;
	min.s64 	%rd305, %rd355, %rd42;
	selp.f32 	%f198, %f247, %f38, %p202;
$L__BB3_52:
	ld.shared.f32 	%f41, [_ZN6thrust24THRUST_300001_SM_1000_NS8cuda_cub4core6detail5shmemE+40];
	ld.shared.u64 	%rd45, [_ZN6thrust24THRUST_300001_SM_1000_NS8cuda_cub4core6detail5shmemE+48];
	setp.lt.f32 	%p203, %f198, %f41;
	mov.u64 	%rd306, %rd45;
	mov.f32 	%f199, %f41;
	@%p203 bra 	$L__BB3_55;
	setp.lt.f32 	%p204, %f41, %f198;
	mov.u64 	%rd306, %rd305;
	mov.f32 	%f199, %f198;
	@%p204 bra 	$L__BB3_55;
	setp.lt.s64 	%p205, %rd305, %rd45;
	min.s64 	%rd306, %rd305, %rd45;
	selp.f32 	%f199, %f198, %f41, %p205;
$L__BB3_55:
	ld.shared.f32 	%f44, [_ZN6thrust24THRUST_300001_SM_1000_NS8cuda_cub4core6detail5shmemE+56];
	ld.shared.u64 	%rd48, [_ZN6thrust24THRUST_300001_SM_1000_NS8cuda_cub4core6detail5shmemE+64];
	setp.lt.f32 	%p206, %f199, %f44;
	mov.u64 	%rd307, %rd48;
	mov.f32 	%f200, %f44;
	@%p206 bra 	$L__BB3_58;
	setp.lt.f32 	%p207, %f44, %f199;
	mov.u64 	%rd307, %rd306;
	mov.f32 	%f200, %f199;
	@%p207 bra 	$L__BB3_58;
	setp.lt.s64 	%p208, %rd306, %rd48;
	min.s64 	%rd307, %rd306, %rd48;
	selp.f32 	%f200, %f199, %f44, %p208;
$L__BB3_58:
	ld.shared.f32 	%f47, [_ZN6thrust24THRUST_300001_SM_1000_NS8cuda_cub4core6detail5shmemE+72];
	ld.shared.u64 	%rd51, [_ZN6thrust24THRUST_300001_SM_1000_NS8cuda_cub4core6detail5shmemE+80];
	setp.lt.f32 	%p209, %f200, %f47;
	mov.u64 	%rd308, %rd51;
	mov.f32 	%f201, %f47;
	@%p209 bra 	$L__BB3_61;
	setp.lt.f32 	%p210, %f47, %f200;
	mov.u64 	%rd308, %rd307;
	mov.f32 	%f201, %f200;
	@%p210 bra 	$L__BB3_61;
	setp.lt.s64 	%p211, %rd307, %rd51;
	min.s64 	%rd308, %rd307, %rd51;
	selp.f32 	%f201, %f200, %f47, %p211;
$L__BB3_61:
	ld.shared.f32 	%f50, [_ZN6thrust24THRUST_300001_SM_1000_NS8cuda_cub4core6detail5shmemE+88];
	ld.shared.u64 	%rd54, [_ZN6thrust24THRUST_300001_SM_1000_NS8cuda_cub4core6detail5shmemE+96];
	setp.lt.f32 	%p212, %f201, %f50;
	mov.u64 	%rd309, %rd54;
	mov.f32 	%f202, %f50;
	@%p212 bra 	$L__BB3_64;
	setp.lt.f32 	%p213, %f50, %f201;
	mov.u64 	%rd309, %rd308;
	mov.f32 	%f202, %f201;
	@%p213 bra 	$L__BB3_64;
	setp.lt.s64 	%p214, %rd308, %rd54;
	min.s64 	%rd309, %rd308, %rd54;
	selp.f32 	%f202, %f201, %f50, %p214;
$L__BB3_64:
	ld.shared.f32 	%f53, [_ZN6thrust24THRUST_300001_SM_1000_NS8cuda_cub4core6detail5shmemE+104];
	ld.shared.u64 	%rd57, [_ZN6thrust24THRUST_300001_SM_1000_NS8cuda_cub4core6detail5shmemE+112];
	setp.lt.f32 	%p215, %f202, %f53;
	mov.u64 	%rd310, %rd57;
	mov.f32 	%f203, %f53;
	@%p215 bra 	$L__BB3_67;
	setp.lt.f32 	%p216, %f53, %f202;
	mov.u64 	%rd310, %rd309;
	mov.f32 	%f203, %f202;
	@%p216 bra 	$L__BB3_67;
	setp.lt.s64 	%p217, %rd309, %rd57;
	min.s64 	%rd310, %rd309, %rd57;
	selp.f32 	%f203, %f202, %f53, %p217;
$L__BB3_67:
	ld.shared.f32 	%f56, [_ZN6thrust24THRUST_300001_SM_1000_NS8cuda_cub4core6detail5shmemE+120];
	ld.shared.u64 	%rd60, [_ZN6thrust24THRUST_300001_SM_1000_NS8cuda_cub4core6detail5shmemE+128];
	setp.lt.f32 	%p218, %f203, %f56;
	mov.f32 	%f247, %f56;
	mov.u64 	%rd355, %rd60;
	@%p218 bra 	$L__BB3_209;
	setp.lt.f32 	%p219, %f56, %f203;
	mov.f32 	%f247, %f203;
	mov.u64 	%rd355, %rd310;
	@%p219 bra 	$L__BB3_209;
	setp.lt.s64 	%p220, %rd310, %rd60;
	min.s64 	%rd355, %rd310, %rd60;
	selp.f32 	%f247, %f203, %f56, %p220;
	bra.uni 	$L__BB3_209;
$L__BB3_70:
	// begin inline asm
	mov.u32 %r200, %laneid;
	// end inline asm
	and.b32  	%r221, %r1, 992;
	add.s32 	%r222, %r221, 32;
	setp.gt.s32 	%p127, %r222, %r37;
	not.b32 	%r223, %r221;
	add.s32 	%r224, %r37, %r223;
	selp.b32 	%r219, %r224, 31, %p127;
	mov.b32 	%r202, %f191;
	mov.b32 	%r218, 1;
	mov.b32 	%r220, -1;
	// begin inline asm
	shfl.sync.down.b32 %r201, %r202, %r218, %r219, %r220;
	// end inline asm
	mov.b32 	%f58, %r201;
	// begin inline asm
	shfl.sync.down.b32 %r206, %r207, %r218, %r219, %r220;
	// end inline asm
	mov.b64 	{%r212, %r217}, %rd298;
	// begin inline asm
	shfl.sync.down.b32 %r211, %r212, %r218, %r219, %r220;
	// end inline asm
	// begin inline asm
	shfl.sync.down.b32 %r216, %r217, %r218, %r219, %r220;
	// end inline asm
	mov.b64 	%rd62, {%r211, %r216};
	setp.ge.s32 	%p128, %r200, %r219;
	mov.u64 	%rd311, %rd298;
	mov.f32 	%f204, %f191;
	@%p128 bra 	$L__BB3_74;
	setp.lt.f32 	%p129, %f191, %f58;
	mov.u64 	%rd311, %rd62;
	mov.f32 	%f204, %f58;
	@%p129 bra 	$L__BB3_74;
	setp.gt.f32 	%p130, %f191, %f58;
	mov.u64 	%rd311, %rd298;
	mov.f32 	%f204, %f191;
	@%p130 bra 	$L__BB3_74;
	setp.lt.s64 	%p131, %rd298, %rd62;
	min.s64 	%rd311, %rd298, %rd62;
	selp.f32 	%f204, %f191, %f58, %p131;
$L__BB3_74:
	mov.b32 	%r226, %f204;
	mov.b32 	%r242, 2;
	mov.b32 	%r244, -1;
	// begin inline asm
	shfl.sync.down.b32 %r225, %r226, %r242, %r219, %r244;
	// end inline asm
	mov.b32 	%f61, %r225;
	// begin inline asm
	shfl.sync.down.b32 %r230, %r231, %r242, %r219, %r244;
	// end inline asm
	mov.b64 	{%r236, %r241}, %rd311;
	// begin inline asm
	shfl.sync.down.b32 %r235, %r236, %r242, %r219, %r244;
	// end inline asm
	// begin inline asm
	shfl.sync.down.b32 %r240, %r241, %r242, %r219, %r244;
	// end inline asm
	mov.b64 	%rd65, {%r235, %r240};
	add.s32 	%r245, %r200, 2;
	setp.gt.s32 	%p132, %r245, %r219;
	mov.u64 	%rd312, %rd311;
	mov.f32 	%f205, %f204;
	@%p132 bra 	$L__BB3_78;
	setp.lt.f32 	%p133, %f204, %f61;
	mov.u64 	%rd312, %rd65;
	mov.f32 	%f205, %f61;
	@%p133 bra 	$L__BB3_78;
	setp.gt.f32 	%p134, %f204, %f61;
	mov.u64 	%rd312, %rd311;
	mov.f32 	%f205, %f204;
	@%p134 bra 	$L__BB3_78;
	setp.lt.s64 	%p135, %rd311, %rd65;
	min.s64 	%rd312, %rd311, %rd65;
	selp.f32 	%f205, %f204, %f61, %p135;
$L__BB3_78:
	mov.b32 	%r247, %f205;
	mov.b32 	%r263, 4;
	mov.b32 	%r265, -1;
	// begin inline asm
	shfl.sync.down.b32 %r246, %r247, %r263, %r219, %r265;
	// end inline asm
	mov.b32 	%f64, %r246;
	// begin inline asm
	shfl.sync.down.b32 %r251, %r252, %r263, %r219, %r265;
	// end inline asm
	mov.b64 	{%r257, %r262}, %rd312;
	// begin inline asm
	shfl.sync.down.b32 %r256, %r257, %r263, %r219, %r265;
	// end inline asm
	// begin inline asm
	shfl.sync.down.b32 %r261, %r262, %r263, %r219, %r265;
	// end inline asm
	mov.b64 	%rd68, {%r256, %r261};
	add.s32 	%r266, %r200, 4;
	setp.gt.s32 	%p136, %r266, %r219;
	mov.f32 	%f206, %f205;
	mov.u64 	%rd313, %rd312;
	@%p136 bra 	$L__BB3_82;
	setp.lt.f32 	%p137, %f205, %f64;
	mov.f32 	%f206, %f64;
	mov.u64 	%rd313, %rd68;
	@%p137 bra 	$L__BB3_82;
	setp.gt.f32 	%p138, %f205, %f64;
	mov.f32 	%f206, %f205;
	mov.u64 	%rd313, %rd312;
	@%p138 bra 	$L__BB3_82;
	setp.lt.s64 	%p139, %rd312, %rd68;
	selp.f32 	%f206, %f205, %f64, %p139;
	min.s64 	%rd313, %rd312, %rd68;
$L__BB3_82:
	mov.b32 	%r268, %f206;
	mov.b32 	%r284, 8;
	mov.b32 	%r286, -1;
	// begin inline asm
	shfl.sync.down.b32 %r267, %r268, %r284, %r219, %r286;
	// end inline asm
	mov.b32 	%f67, %r267;
	// begin inline asm
	shfl.sync.down.b32 %r272, %r273, %r284, %r219, %r286;
	// end inline asm
	mov.b64 	{%r278, %r283}, %rd313;
	// begin inline asm
	shfl.sync.down.b32 %r277, %r278, %r284, %r219, %r286;
	// end inline asm
	// begin inline asm
	shfl.sync.down.b32 %r282, %r283, %r284, %r219, %r286;
	// end inline asm
	mov.b64 	%rd71, {%r277, %r282};
	add.s32 	%r287, %r200, 8;
	setp.gt.s32 	%p140, %r287, %r219;
	mov.f32 	%f207, %f206;
	mov.u64 	%rd314, %rd313;
	@%p140 bra 	$L__BB3_86;
	setp.lt.f32 	%p141, %f206, %f67;
	mov.f32 	%f207, %f67;
	mov.u64 	%rd314, %rd71;
	@%p141 bra 	$L__BB3_86;
	setp.gt.f32 	%p142, %f206, %f67;
	mov.f32 	%f207, %f206;
	mov.u64 	%rd314, %rd313;
	@%p142 bra 	$L__BB3_86;
	setp.lt.s64 	%p143, %rd313, %rd71;
	selp.f32 	%f207, %f206, %f67, %p143;
	min.s64 	%rd314, %rd313, %rd71;
$L__BB3_86:
	mov.b32 	%r289, %f207;
	mov.b32 	%r305, 16;
	mov.b32 	%r307, -1;
	// begin inline asm
	shfl.sync.down.b32 %r288, %r289, %r305, %r219, %r307;
	// end inline asm
	mov.b32 	%f70, %r288;
	// begin inline asm
	shfl.sync.down.b32 %r293, %r294, %r305, %r219, %r307;
	// end inline asm
	mov.b64 	{%r299, %r304}, %rd314;
	// begin inline asm
	shfl.sync.down.b32 %r298, %r299, %r305, %r219, %r307;
	// end inline asm
	// begin inline asm
	shfl.sync.down.b32 %r303, %r304, %r305, %r219, %r307;
	// end inline asm
	mov.b64 	%rd74, {%r298, %r303};
	add.s32 	%r308, %r200, 16;
	setp.gt.s32 	%p144, %r308, %r219;
	mov.f32 	%f247, %f207;
	mov.u64 	%rd355, %rd314;
	@%p144 bra 	$L__BB3_90;
	setp.lt.f32 	%p145, %f207, %f70;
	mov.f32 	%f247, %f70;
	mov.u64 	%rd355, %rd74;
	@%p145 bra 	$L__BB3_90;
	setp.gt.f32 	%p146, %f207, %f70;
	mov.f32 	%f247, %f207;
	mov.u64 	%rd355, %rd314;
	@%p146 bra 	$L__BB3_90;
	setp.lt.s64 	%p147, %rd314, %rd74;
	selp.f32 	%f247, %f207, %f70, %p147;
	min.s64 	%rd355, %rd314, %rd74;
$L__BB3_90:
	setp.ne.s32 	%p148, %r200, 0;
	@%p148 bra 	$L__BB3_92;
	shr.u32 	%r309, %r1, 1;
	and.b32  	%r310, %r309, 496;
	mov.u32 	%r311, _ZN6thrust24THRUST_300001_SM_1000_NS8cuda_cub4core6detail5shmemE;
	add.s32 	%r312, %r311, %r310;
	st.shared.f32 	[%r312+8], %f247;
	st.shared.u64 	[%r312+16], %rd355;
$L__BB3_92:
	bar.sync 	0;
	setp.ne.s32 	%p149, %r1, 0;
	@%p149 bra 	$L__BB3_209;
	setp.lt.s32 	%p150, %r37, 33;
	mov.f32 	%f209, %f247;
	mov.u64 	%rd316, %rd355;
	@%p150 bra 	$L__BB3_97;
	ld.shared.f32 	%f73, [_ZN6thrust24THRUST_300001_SM_1000_NS8cuda_cub4core6detail5shmemE+24];
	ld.shared.u64 	%rd77, [_ZN6thrust24THRUST_300001_SM_1000_NS8cuda_cub4core6detail5shmemE+32];
	setp.lt.f32 	%p151, %f247, %f73;
	mov.f32 	%f209, %f73;
	mov.u64 	%rd316, %rd77;
	@%p151 bra 	$L__BB3_97;
	setp.lt.f32 	%p152, %f73, %f247;
	mov.f32 	%f209, %f247;
	mov.u64 	%rd316, %rd355;
	@%p152 bra 	$L__BB3_97;
	setp.lt.s64 	%p153, %rd355, %rd77;
	selp.f32 	%f209, %f247, %f73, %p153;
	min.s64 	%rd316, %rd355, %rd77;
$L__BB3_97:
	setp.lt.s32 	%p154, %r37, 65;
	mov.f32 	%f210, %f209;
	mov.u64 	%rd317, %rd316;
	@%p154 bra 	$L__BB3_101;
	ld.shared.f32 	%f76, [_ZN6thrust24THRUST_300001_SM_1000_NS8cuda_cub4core6detail5shmemE+40];
	ld.shared.u64 	%rd80, [_ZN6thrust24THRUST_300001_SM_1000_NS8cuda_cub4core6detail5shmemE+48];
	setp.lt.f32 	%p155, %f209, %f76;
	mov.f32 	%f210, %f76;
	mov.u64 	%rd317, %rd80;
	@%p155 bra 	$L__BB3_101;
	setp.lt.f32 	%p156, %f76, %f209;
	mov.f32 	%f210, %f209;
	mov.u64 	%rd317, %rd316;
	@%p156 bra 	$L__BB3_101;
	setp.lt.s64 	%p157, %rd316, %rd80;
	selp.f32 	%f210, %f209, %f76, %p157;
	min.s64 	%rd317, %rd316, %rd80;
$L__BB3_101:
	setp.lt.s32 	%p158, %r37, 97;
	mov.f32 	%f211, %f210;
	mov.u64 	%rd318, %rd317;
	@%p158 bra 	$L__BB3_105;
	ld.shared.f32 	%f79, [_ZN6thrust24THRUST_300001_SM_1000_NS8cuda_cub4core6detail5shmemE+56];
	ld.shared.u64 	%rd83, [_ZN6thrust24THRUST_300001_SM_1000_NS8cuda_cub4core6detail5shmemE+64];
	setp.lt.f32 	%p159, %f210, %f79;
	mov.f32 	%f211, %f79;
	mov.u64 	%rd318, %rd83;
	@%p159 bra 	$L__BB3_105;
	setp.lt.f32 	%p160, %f79, %f210;
	mov.f32 	%f211, %f210;
	mov.u64 	%rd318, %rd317;
	@%p160 bra 	$L__BB3_105;
	setp.lt.s64 	%p161, %rd317, %rd83;
	selp.f32 	%f211, %f210, %f79, %p161;
	min.s64 	%rd318, %rd317, %rd83;
$L__BB3_105:
	setp.lt.s32 	%p162, %r37, 129;
	mov.f32 	%f212, %f211;
	mov.u64 	%rd319, %rd318;
	@%p162 bra 	$L__BB3_109;
	ld.shared.f32 	%f82, [_ZN6thrust24THRUST_300001_SM_1000_NS8cuda_cub4core6detail5shmemE+72];
	ld.shared.u64 	%rd86, [_ZN6thrust24THRUST_300001_SM_1000_NS8cuda_cub4core6detail5shmemE+80];
	setp.lt.f32 	%p163, %f211, %f82;
	mov.f32 	%f212, %f82;
	mov.u64 	%rd319, %rd86;
	@%p163 bra 	$L__BB3_109;
	setp.lt.f32 	%p164, %f82, %f211;
	mov.f32 	%f212, %f211;
	mov.u64 	%rd319, %rd318;
	@%p164 bra 	$L__BB3_109;
	setp.lt.s64 	%p165, %rd318, %rd86;
	selp.f32 	%f212, %f211, %f82, %p165;
	min.s64 	%rd319, %rd318, %rd86;
$L__BB3_109:
	setp.lt.s32 	%p166, %r37, 161;
	mov.f32 	%f213, %f212;
	mov.u64 	%rd320, %rd319;
	@%p166 bra 	$L__BB3_113;
	ld.shared.f32 	%f85, [_ZN6thrust24THRUST_300001_SM_1000_NS8cuda_cub4core6detail5shmemE+88];
	ld.shared.u64 	%rd89, [_ZN6thrust24THRUST_300001_SM_1000_NS8cuda_cub4core6detail5shmemE+96];
	setp.lt.f32 	%p167, %f212, %f85;
	mov.f32 	%f213, %f85;
	mov.u64 	%rd320, %rd89;
	@%p167 bra 	$L__BB3_113;
	setp.lt.f32 	%p168, %f85, %f212;
	mov.f32 	%f213, %f212;
	mov.u64 	%rd320, %rd319;
	@%p168 bra 	$L__BB3_113;
	setp.lt.s64 	%p169, %rd319, %rd89;
	selp.f32 	%f213, %f212, %f85, %p169;
	min.s64 	%rd320, %rd319, %rd89;
$L__BB3_113:
	setp.lt.s32 	%p170, %r37, 193;
	mov.f32 	%f214, %f213;
	mov.u64 	%rd321, %rd320;
	@%p170 bra 	$L__BB3_117;
	ld.shared.f32 	%f88, [_ZN6thrust24THRUST_300001_SM_1000_NS8cuda_cub4core6detail5shmemE+104];
	ld.shared.u64 	%rd92, [_ZN6thrust24THRUST_300001_SM_1000_NS8cuda_cub4core6detail5shmemE+112];
	setp.lt.f32 	%p171, %f213, %f88;
	mov.f32 	%f214, %f88;
	mov.u64 	%rd321, %rd92;
	@%p171 bra 	$L__BB3_117;
	setp.lt.f32 	%p172, %f88, %f213;
	mov.f32 	%f214, %f213;
	mov.u64 	%rd321, %rd320;
	@%p172 bra 	$L__BB3_117;
	setp.lt.s64 	%p173, %rd320, %rd92;
	selp.f32 	%f214, %f213, %f88, %p173;
	min.s64 	%rd321, %rd320, %rd92;
$L__BB3_117:
	setp.lt.s32 	%p174, %r37, 225;
	mov.f32 	%f247, %f214;
	mov.u64 	%rd355, %rd321;
	@%p174 bra 	$L__BB3_209;
	ld.shared.f32 	%f91, [_ZN6thrust24THRUST_300001_SM_1000_NS8cuda_cub4core6detail5shmemE+120];
	ld.shared.u64 	%rd95, [_ZN6thrust24THRUST_300001_SM_1000_NS8cuda_cub4core6detail5shmemE+128];
	setp.lt.f32 	%p175, %f214, %f91;
	mov.f32 	%f247, %f91;
	mov.u64 	%rd355, %rd95;
	@%p175 bra 	$L__BB3_209;
	setp.lt.f32 	%p176, %f91, %f214;
	mov.f32 	%f247, %f214;
	mov.u64 	%rd355, %rd321;
	@%p176 bra 	$L__BB3_209;
	setp.lt.s64 	%p177, %rd321, %rd95;
	selp.f32 	%f247, %f214, %f91, %p177;
	min.s64 	%rd355, %rd321, %rd95;
	bra.uni 	$L__BB3_209;
$L__BB3_121:
	mov.u32 	%r16, %tid.x;
	mul.wide.u32 	%rd208, %r16, 16;
	add.s64 	%rd189, %rd186, %rd208;
	// begin inline asm
	ld.global.nc.u64 %rd188, [%rd189];
	// end inline asm
	mov.b64 	{%r38, %r39}, %rd188;
	mov.b32 	%f93, %r38;
	add.s64 	%rd191, %rd189, 8;
	// begin inline asm
	ld.global.nc.u64 %rd190, [%rd191];
	// end inline asm
	add.s64 	%rd193, %rd189, 4096;
	// begin inline asm
	ld.global.nc.u64 %rd192, [%rd193];
	// end inline asm
	mov.b64 	{%r40, %r41}, %rd192;
	mov.b32 	%f215, %r40;
	add.s64 	%rd195, %rd189, 4104;
	// begin inline asm
	ld.global.nc.u64 %rd322, [%rd195];
	// end inline asm
	add.s64 	%rd197, %rd189, 8192;
	// begin inline asm
	ld.global.nc.u64 %rd196, [%rd197];
	// end inline asm
	mov.b64 	{%r42, %r43}, %rd196;
	mov.b32 	%f216, %r42;
	add.s64 	%rd199, %rd189, 8200;
	// begin inline asm
	ld.global.nc.u64 %rd323, [%rd199];
	// end inline asm
	add.s64 	%rd201, %rd189, 12288;
	// begin inline asm
	ld.global.nc.u64 %rd200, [%rd201];
	// end inline asm
	mov.b64 	{%r44, %r45}, %rd200;
	mov.b32 	%f217, %r44;
	add.s64 	%rd203, %rd189, 12296;
	// begin inline asm
	ld.global.nc.u64 %rd324, [%rd203];
	// end inline asm
	add.s64 	%rd205, %rd189, 16384;
	// begin inline asm
	ld.global.nc.u64 %rd204, [%rd205];
	// end inline asm
	mov.b64 	{%r46, %r47}, %rd204;
	mov.b32 	%f234, %r46;
	add.s64 	%rd207, %rd189, 16392;
	// begin inline asm
	ld.global.nc.u64 %rd342, [%rd207];
	// end inline asm
	setp.lt.f32 	%p3, %f93, %f215;
	@%p3 bra 	$L__BB3_123;
	setp.lt.f32 	%p4, %f215, %f93;
	setp.lt.s64 	%p5, %rd190, %rd322;
	or.pred  	%p6, %p4, %p5;
	selp.f32 	%f215, %f93, %f215, %p6;
	selp.b64 	%rd322, %rd190, %rd322, %p6;
$L__BB3_123:
	setp.lt.f32 	%p7, %f215, %f216;
	@%p7 bra 	$L__BB3_125;
	setp.lt.f32 	%p8, %f216, %f215;
	setp.lt.s64 	%p9, %rd322, %rd323;
	or.pred  	%p10, %p8, %p9;
	selp.f32 	%f216, %f215, %f216, %p10;
	selp.b64 	%rd323, %rd322, %rd323, %p10;
$L__BB3_125:
	setp.lt.f32 	%p11, %f216, %f217;
	@%p11 bra 	$L__BB3_127;
	setp.lt.f32 	%p12, %f217, %f216;
	setp.lt.s64 	%p13, %rd323, %rd324;
	or.pred  	%p14, %p12, %p13;
	selp.f32 	%f217, %f216, %f217, %p14;
	selp.b64 	%rd324, %rd323, %rd324, %p14;
$L__BB3_127:
	setp.lt.f32 	%p15, %f217, %f234;
	@%p15 bra 	$L__BB3_129;
	setp.lt.f32 	%p16, %f234, %f217;
	setp.lt.s64 	%p17, %rd324, %rd342;
	or.pred  	%p18, %p16, %p17;
	selp.f32 	%f234, %f217, %f234, %p18;
	selp.b64 	%rd342, %rd324, %rd342, %p18;
$L__BB3_129:
	setp.lt.u32 	%p19, %r37, 2560;
	mov.b32 	%r425, 1280;
	@%p19 bra 	$L__BB3_142;
	mov.b32 	%r424, 1280;
	mov.f32 	%f219, %f234;
	mov.u64 	%rd326, %rd342;
$L__BB3_131:
	add.s32 	%r50, %r424, %r16;
	mul.wide.u32 	%rd229, %r50, 16;
	add.s64 	%rd210, %rd186, %rd229;
	// begin inline asm
	ld.global.nc.u64 %rd209, [%rd210];
	// end inline asm
	mov.b64 	{%r51, %r52}, %rd209;
	mov.b32 	%f220, %r51;
	add.s64 	%rd212, %rd210, 8;
	// begin inline asm
	ld.global.nc.u64 %rd327, [%rd212];
	// end inline asm
	add.s64 	%rd214, %rd210, 4096;
	// begin inline asm
	ld.global.nc.u64 %rd213, [%rd214];
	// end inline asm
	mov.b64 	{%r53, %r54}, %rd213;
	mov.b32 	%f221, %r53;
	add.s64 	%rd216, %rd210, 4104;
	// begin inline asm
	ld.global.nc.u64 %rd328, [%rd216];
	// end inline asm
	add.s64 	%rd218, %rd210, 8192;
	// begin inline asm
	ld.global.nc.u64 %rd217, [%rd218];
	// end inline asm
	mov.b64 	{%r55, %r56}, %rd217;
	mov.b32 	%f222, %r55;
	add.s64 	%rd220, %rd210, 8200;
	// begin inline asm
	ld.global.nc.u64 %rd329, [%rd220];
	// end inline asm
	add.s64 	%rd222, %rd210, 12288;
	// begin inline asm
	ld.global.nc.u64 %rd221, [%rd222];
	// end inline asm
	mov.b64 	{%r57, %r58}, %rd221;
	mov.b32 	%f223, %r57;
	add.s64 	%rd224, %rd210, 12296;
	// begin inline asm
	ld.global.nc.u64 %rd330, [%rd224];
	// end inline asm
	add.s64 	%rd226, %rd210, 16384;
	// begin inline asm
	ld.global.nc.u64 %rd225, [%rd226];
	// end inline asm
	mov.b64 	{%r59, %r60}, %rd225;
	mov.b32 	%f234, %r59;
	add.s64 	%rd228, %rd210, 16392;
	// begin inline asm
	ld.global.nc.u64 %rd342, [%rd228];
	// end inline asm
	setp.lt.f32 	%p20, %f219, %f220;
	@%p20 bra 	$L__BB3_133;
	setp.lt.f32 	%p21, %f220, %f219;
	setp.lt.s64 	%p22, %rd326, %rd327;
	or.pred  	%p23, %p21, %p22;
	selp.f32 	%f220, %f219, %f220, %p23;
	selp.b64 	%rd327, %rd326, %rd327, %p23;
$L__BB3_133:
	setp.lt.f32 	%p24, %f220, %f221;
	@%p24 bra 	$L__BB3_135;
	setp.lt.f32 	%p25, %f221, %f220;
	setp.lt.s64 	%p26, %rd327, %rd328;
	or.pred  	%p27, %p25, %p26;
	selp.f32 	%f221, %f220, %f221, %p27;
	selp.b64 	%rd328, %rd327, %rd328, %p27;
$L__BB3_135:
	setp.lt.f32 	%p28, %f221, %f222;
	@%p28 bra 	$L__BB3_137;
	setp.lt.f32 	%p29, %f222, %f221;
	setp.lt.s64 	%p30, %rd328, %rd329;
	or.pred  	%p31, %p29, %p30;
	selp.f32 	%f222, %f221, %f222, %p31;
	selp.b64 	%rd329, %rd328, %rd329, %p31;
$L__BB3_137:
	setp.lt.f32 	%p32, %f222, %f223;
	@%p32 bra 	$L__BB3_139;
	setp.lt.f32 	%p33, %f223, %f222;
	setp.lt.s64 	%p34, %rd329, %rd330;
	or.pred  	%p35, %p33, %p34;
	selp.f32 	%f223, %f222, %f223, %p35;
	selp.b64 	%rd330, %rd329, %rd330, %p35;
$L__BB3_139:
	setp.lt.f32 	%p36, %f223, %f234;
	@%p36 bra 	$L__BB3_141;
	setp.lt.f32 	%p37, %f234, %f223;
	setp.lt.s64 	%p38, %rd330, %rd342;
	or.pred  	%p39, %p37, %p38;
	selp.f32 	%f234, %f223, %f234, %p39;
	selp.b64 	%rd342, %rd330, %rd342, %p39;
$L__BB3_141:
	add.s32 	%r425, %r424, 1280;
	add.s32 	%r61, %r424, 2560;
	setp.le.s32 	%p40, %r61, %r37;
	mov.u32 	%r424, %r425;
	mov.f32 	%f219, %f234;
	mov.u64 	%rd326, %rd342;
	@%p40 bra 	$L__BB3_131;
$L__BB3_142:
	setp.le.s32 	%p41, %r37, %r425;
	@%p41 bra 	$L__BB3_165;
	sub.s32 	%r20, %r37, %r425;
	setp.ge.s32 	%p42, %r16, %r20;
	@%p42 bra 	$L__BB3_165;
	not.b32 	%r62, %r16;
	add.s32 	%r63, %r37, %r62;
	sub.s32 	%r21, %r63, %r425;
	and.b32  	%r64, %r21, 768;
	setp.eq.s32 	%p43, %r64, 768;
	mov.u32 	%r429, %r16;
	@%p43 bra 	$L__BB3_150;
	add.s32 	%r427, %r16, %r425;
	shr.u32 	%r65, %r21, 8;
	add.s32 	%r66, %r65, 1;
	and.b32  	%r67, %r66, 3;
	neg.s32 	%r426, %r67;
	mov.u32 	%r429, %r16;
$L__BB3_146:
	.pragma "nounroll";
	mov.u64 	%rd127, %rd342;
	mov.f32 	%f123, %f234;
	mul.wide.u32 	%rd235, %r427, 16;
	add.s64 	%rd232, %rd186, %rd235;
	// begin inline asm
	ld.global.nc.u64 %rd231, [%rd232];
	// end inline asm
	mov.b64 	{%r68, %r69}, %rd231;
	mov.b32 	%f124, %r68;
	add.s64 	%rd234, %rd232, 8;
	// begin inline asm
	ld.global.nc.u64 %rd233, [%rd234];
	// end inline asm
	setp.lt.f32 	%p44, %f123, %f124;
	mov.f32 	%f234, %f124;
	mov.u64 	%rd342, %rd233;
	@%p44 bra 	$L__BB3_149;
	setp.lt.f32 	%p45, %f124, %f123;
	mov.f32 	%f234, %f123;
	mov.u64 	%rd342, %rd127;
	@%p45 bra 	$L__BB3_149;
	setp.lt.s64 	%p46, %rd127, %rd233;
	selp.f32 	%f234, %f123, %f124, %p46;
	min.s64 	%rd342, %rd127, %rd233;
$L__BB3_149:
	add.s32 	%r429, %r429, 256;
	add.s32 	%r427, %r427, 256;
	add.s32 	%r426, %r426, 1;
	setp.ne.s32 	%p47, %r426, 0;
	@%p47 bra 	$L__BB3_146;
$L__BB3_150:
	setp.lt.u32 	%p48, %r21, 768;
	@%p48 bra 	$L__BB3_165;
	cvt.u64.u32 	%rd236, %r429;
	cvt.u64.u32 	%rd237, %r425;
	add.s64 	%rd238, %rd236, %rd237;
	shl.b64 	%rd239, %rd238, 4;
	add.s64 	%rd240, %rd239, %rd186;
	add.s64 	%rd337, %rd240, 12296;
	add.s32 	%r430, %r429, %r425;
$L__BB3_152:
	mul.wide.u32 	%rd245, %r430, 16;
	add.s64 	%rd242, %rd186, %rd245;
	// begin inline asm
	ld.global.nc.u64 %rd241, [%rd242];
	// end inline asm
	mov.b64 	{%r70, %r71}, %rd241;
	mov.b32 	%f130, %r70;
	add.s64 	%rd244, %rd242, 8;
	// begin inline asm
	ld.global.nc.u64 %rd243, [%rd244];
	// end inline asm
	setp.lt.f32 	%p49, %f234, %f130;
	mov.f32 	%f231, %f130;
	mov.u64 	%rd339, %rd243;
	@%p49 bra 	$L__BB3_155;
	setp.lt.f32 	%p50, %f130, %f234;
	mov.f32 	%f231, %f234;
	mov.u64 	%rd339, %rd342;
	@%p50 bra 	$L__BB3_155;
	setp.lt.s64 	%p51, %rd342, %rd243;
	selp.f32 	%f231, %f234, %f130, %p51;
	min.s64 	%rd339, %rd342, %rd243;
$L__BB3_155:
	add.s64 	%rd247, %rd337, -8200;
	// begin inline asm
	ld.global.nc.u64 %rd246, [%rd247];
	// end inline asm
	mov.b64 	{%r72, %r73}, %rd246;
	mov.b32 	%f133, %r72;
	add.s64 	%rd249, %rd337, -8192;
	// begin inline asm
	ld.global.nc.u64 %rd248, [%rd249];
	// end inline asm
	setp.lt.f32 	%p52, %f231, %f133;
	mov.f32 	%f232, %f133;
	mov.u64 	%rd340, %rd248;
	@%p52 bra 	$L__BB3_158;
	setp.lt.f32 	%p53, %f133, %f231;
	mov.f32 	%f232, %f231;
	mov.u64 	%rd340, %rd339;
	@%p53 bra 	$L__BB3_158;
	setp.lt.s64 	%p54, %rd339, %rd248;
	selp.f32 	%f232, %f231, %f133, %p54;
	min.s64 	%rd340, %rd339, %rd248;
$L__BB3_158:
	add.s64 	%rd251, %rd337, -4104;
	// begin inline asm
	ld.global.nc.u64 %rd250, [%rd251];
	// end inline asm
	mov.b64 	{%r74, %r75}, %rd250;
	mov.b32 	%f136, %r74;
	add.s64 	%rd253, %rd337, -4096;
	// begin inline asm
	ld.global.nc.u64 %rd252, [%rd253];
	// end inline asm
	setp.lt.f32 	%p55, %f232, %f136;
	mov.f32 	%f233, %f136;
	mov.u64 	%rd341, %rd252;
	@%p55 bra 	$L__BB3_161;
	setp.lt.f32 	%p56, %f136, %f232;
	mov.f32 	%f233, %f232;
	mov.u64 	%rd341, %rd340;
	@%p56 bra 	$L__BB3_161;
	setp.lt.s64 	%p57, %rd340, %rd252;
	selp.f32 	%f233, %f232, %f136, %p57;
	min.s64 	%rd341, %rd340, %rd252;
$L__BB3_161:
	add.s64 	%rd255, %rd337, -8;
	// begin inline asm
	ld.global.nc.u64 %rd254, [%rd255];
	// end inline asm
	mov.b64 	{%r76, %r77}, %rd254;
	mov.b32 	%f139, %r76;
	// begin inline asm
	ld.global.nc.u64 %rd256, [%rd337];
	// end inline asm
	setp.lt.f32 	%p58, %f233, %f139;
	mov.f32 	%f234, %f139;
	mov.u64 	%rd342, %rd256;
	@%p58 bra 	$L__BB3_164;
	setp.lt.f32 	%p59, %f139, %f233;
	mov.f32 	%f234, %f233;
	mov.u64 	%rd342, %rd341;
	@%p59 bra 	$L__BB3_164;
	setp.lt.s64 	%p60, %rd341, %rd256;
	selp.f32 	%f234, %f233, %f139, %p60;
	min.s64 	%rd342, %rd341, %rd256;
$L__BB3_164:
	add.s32 	%r429, %r429, 1024;
	add.s64 	%rd337, %rd337, 16384;
	add.s32 	%r430, %r430, 1024;
	setp.lt.s32 	%p61, %r429, %r20;
	@%p61 bra 	$L__BB3_152;
$L__BB3_165:
	// begin inline asm
	mov.u32 %r78, %laneid;
	// end inline asm
	mov.b32 	%r80, %f234;
	mov.b32 	%r96, 1;
	mov.b32 	%r97, 31;
	mov.b32 	%r98, -1;
	// begin inline asm
	shfl.sync.down.b32 %r79, %r80, %r96, %r97, %r98;
	// end inline asm
	mov.b32 	%f143, %r79;
	// begin inline asm
	shfl.sync.down.b32 %r84, %r85, %r96, %r97, %r98;
	// end inline asm
	mov.b64 	{%r90, %r95}, %rd342;
	// begin inline asm
	shfl.sync.down.b32 %r89, %r90, %r96, %r97, %r98;
	// end inline asm
	// begin inline asm
	shfl.sync.down.b32 %r94, %r95, %r96, %r97, %r98;
	// end inline asm
	mov.b64 	%rd150, {%r89, %r94};
	setp.gt.s32 	%p62, %r78, 30;
	mov.f32 	%f236, %f234;
	mov.u64 	%rd344, %rd342;
	@%p62 bra 	$L__BB3_169;
	setp.lt.f32 	%p63, %f234, %f143;
	mov.f32 	%f236, %f143;
	mov.u64 	%rd344, %rd150;
	@%p63 bra 	$L__BB3_169;
	setp.gt.f32 	%p64, %f234, %f143;
	mov.f32 	%f236, %f234;
	mov.u64 	%rd344, %rd342;
	@%p64 bra 	$L__BB3_169;
	setp.lt.s64 	%p65, %rd342, %rd150;
	selp.f32 	%f236, %f234, %f143, %p65;
	min.s64 	%rd344, %rd342, %rd150;
$L__BB3_169:
	mov.b32 	%r100, %f236;
	mov.b32 	%r116, 2;
	mov.b32 	%r117, 31;
	mov.b32 	%r118, -1;
	// begin inline asm
	shfl.sync.down.b32 %r99, %r100, %r116, %r117, %r118;
	// end inline asm
	mov.b32 	%f146, %r99;
	// begin inline asm
	shfl.sync.down.b32 %r104, %r105, %r116, %r117, %r118;
	// end inline asm
	mov.b64 	{%r110, %r115}, %rd344;
	// begin inline asm
	shfl.sync.down.b32 %r109, %r110, %r116, %r117, %r118;
	// end inline asm
	// begin inline asm
	shfl.sync.down.b32 %r114, %r115, %r116, %r117, %r118;
	// end inline asm
	mov.b64 	%rd153, {%r109, %r114};
	setp.gt.s32 	%p66, %r78, 29;
	mov.f32 	%f237, %f236;
	mov.u64 	%rd345, %rd344;
	@%p66 bra 	$L__BB3_173;
	setp.lt.f32 	%p67, %f236, %f146;
	mov.f32 	%f237, %f146;
	mov.u64 	%rd345, %rd153;
	@%p67 bra 	$L__BB3_173;
	setp.gt.f32 	%p68, %f236, %f146;
	mov.f32 	%f237, %f236;
	mov.u64 	%rd345, %rd344;
	@%p68 bra 	$L__BB3_173;
	setp.lt.s64 	%p69, %rd344, %rd153;
	selp.f32 	%f237, %f236, %f146, %p69;
	min.s64 	%rd345, %rd344, %rd153;
$L__BB3_173:
	mov.b32 	%r120, %f237;
	mov.b32 	%r136, 4;
	mov.b32 	%r137, 31;
	mov.b32 	%r138, -1;
	// begin inline asm
	shfl.sync.down.b32 %r119, %r120, %r136, %r137, %r138;
	// end inline asm
	mov.b32 	%f149, %r119;
	// begin inline asm
	shfl.sync.down.b32 %r124, %r125, %r136, %r137, %r138;
	// end inline asm
	mov.b64 	{%r130, %r135}, %rd345;
	// begin inline asm
	shfl.sync.down.b32 %r129, %r130, %r136, %r137, %r138;
	// end inline asm
	// begin inline asm
	shfl.sync.down.b32 %r134, %r135, %r136, %r137, %r138;
	// end inline asm
	mov.b64 	%rd156, {%r129, %r134};
	setp.gt.s32 	%p70, %r78, 27;
	mov.f32 	%f238, %f237;
	mov.u64 	%rd346, %rd345;
	@%p70 bra 	$L__BB3_177;
	setp.lt.f32 	%p71, %f237, %f149;
	mov.f32 	%f238, %f149;
	mov.u64 	%rd346, %rd156;
	@%p71 bra 	$L__BB3_177;
	setp.gt.f32 	%p72, %f237, %f149;
	mov.f32 	%f238, %f237;
	mov.u64 	%rd346, %rd345;
	@%p72 bra 	$L__BB3_177;
	setp.lt.s64 	%p73, %rd345, %rd156;
	selp.f32 	%f238, %f237, %f149, %p73;
	min.s64 	%rd346, %rd345, %rd156;
$L__BB3_177:
	mov.b32 	%r140, %f238;
	mov.b32 	%r156, 8;
	mov.b32 	%r157, 31;
	mov.b32 	%r158, -1;
	// begin inline asm
	shfl.sync.down.b32 %r139, %r140, %r156, %r157, %r158;
	// end inline asm
	mov.b32 	%f152, %r139;
	// begin inline asm
	shfl.sync.down.b32 %r144, %r145, %r156, %r157, %r158;
	// end inline asm
	mov.b64 	{%r150, %r155}, %rd346;
	// begin inline asm
	shfl.sync.down.b32 %r149, %r150, %r156, %r157, %r158;
	// end inline asm
	// begin inline asm
	shfl.sync.down.b32 %r154, %r155, %r156, %r157, %r158;
	// end inline asm
	mov.b64 	%rd159, {%r149, %r154};
	setp.gt.s32 	%p74, %r78, 23;
	mov.f32 	%f239, %f238;
	mov.u64 	%rd347, %rd346;
	@%p74 bra 	$L__BB3_181;
	setp.lt.f32 	%p75, %f238, %f152;
	mov.f32 	%f239, %f152;
	mov.u64 	%rd347, %rd159;
	@%p75 bra 	$L__BB3_181;
	setp.gt.f32 	%p76, %f238, %f152;
	mov.f32 	%f239, %f238;
	mov.u64 	%rd347, %rd346;
	@%p76 bra 	$L__BB3_181;
	setp.lt.s64 	%p77, %rd346, %rd159;
	selp.f32 	%f239, %f238, %f152, %p77;
	min.s64 	%rd347, %rd346, %rd159;
$L__BB3_181:
	mov.b32 	%r160, %f239;
	mov.b32 	%r176, 16;
	mov.b32 	%r177, 31;
	mov.b32 	%r178, -1;
	// begin inline asm
	shfl.sync.down.b32 %r159, %r160, %r176, %r177, %r178;
	// end inline asm
	mov.b32 	%f155, %r159;
	// begin inline asm
	shfl.sync.down.b32 %r164, %r165, %r176, %r177, %r178;
	// end inline asm
	mov.b64 	{%r170, %r175}, %rd347;
	// begin inline asm
	shfl.sync.down.b32 %r169, %r170, %r176, %r177, %r178;
	// end inline asm
	// begin inline asm
	shfl.sync.down.b32 %r174, %r175, %r176, %r177, %r178;
	// end inline asm
	mov.b64 	%rd162, {%r169, %r174};
	setp.gt.s32 	%p78, %r78, 15;
	mov.f32 	%f247, %f239;
	mov.u64 	%rd355, %rd347;
	@%p78 bra 	$L__BB3_185;
	setp.lt.f32 	%p79, %f239, %f155;
	mov.f32 	%f247, %f155;
	mov.u64 	%rd355, %rd162;
	@%p79 bra 	$L__BB3_185;
	setp.gt.f32 	%p80, %f239, %f155;
	mov.f32 	%f247, %f239;
	mov.u64 	%rd355, %rd347;
	@%p80 bra 	$L__BB3_185;
	setp.lt.s64 	%p81, %rd347, %rd162;
	selp.f32 	%f247, %f239, %f155, %p81;
	min.s64 	%rd355, %rd347, %rd162;
$L__BB3_185:
	setp.ne.s32 	%p82, %r78, 0;
	@%p82 bra 	$L__BB3_187;
	shr.u32 	%r179, %r16, 1;
	and.b32  	%r180, %r179, 496;
	mov.u32 	%r181, _ZN6thrust24THRUST_300001_SM_1000_NS8cuda_cub4core6detail5shmemE;
	add.s32 	%r182, %r181, %r180;
	st.shared.f32 	[%r182+8], %f247;
	st.shared.u64 	[%r182+16], %rd355;
$L__BB3_187:
	bar.sync 	0;
	setp.ne.s32 	%p83, %r16, 0;
	@%p83 bra 	$L__BB3_209;
	ld.shared.f32 	%f158, [_ZN6thrust24THRUST_300001_SM_1000_NS8cuda_cub4core6detail5shmemE+24];
	ld.shared.u64 	%rd165, [_ZN6thrust24THRUST_300001_SM_1000_NS8cuda_cub4core6detail5shmemE+32];
	setp.lt.f32 	%p84, %f247, %f158;
	mov.f32 	%f241, %f158;
	mov.u64 	%rd349, %rd165;
	@%p84 bra 	$L__BB3_191;
	setp.lt.f32 	%p85, %f158, %f247;
	mov.f32 	%f241, %f247;
	mov.u64 	%rd349, %rd355;
	@%p85 bra 	$L__BB3_191;
	setp.lt.s64 	%p86, %rd355, %rd165;
	selp.f32 	%f241, %f247, %f158, %p86;
	min.s64 	%rd349, %rd355, %rd165;
$L__BB3_191:
	ld.shared.f32 	%f161, [_ZN6thrust24THRUST_300001_SM_1000_NS8cuda_cub4core6detail5shmemE+40];
	ld.shared.u64 	%rd168, [_ZN6thrust24THRUST_300001_SM_1000_NS8cuda_cub4core6detail5shmemE+48];
	setp.lt.f32 	%p87, %f241, %f161;
	mov.f32 	%f242, %f161;
	mov.u64 	%rd350, %rd168;
	@%p87 bra 	$L__BB3_194;
	setp.lt.f32 	%p88, %f161, %f241;
	mov.f32 	%f242, %f241;
	mov.u64 	%rd350, %rd349;
	@%p88 bra 	$L__BB3_194;
	setp.lt.s64 	%p89, %rd349, %rd168;
	selp.f32 	%f242, %f241, %f161, %p89;
	min.s64 	%rd350, %rd349, %rd168;
$L__BB3_194:
	ld.shared.f32 	%f164, [_ZN6thrust24THRUST_300001_SM_1000_NS8cuda_cub4core6detail5shmemE+56];
	ld.shared.u64 	%rd171, [_ZN6thrust24THRUST_300001_SM_1000_NS8cuda_cub4core6detail5shmemE+64];
	setp.lt.f32 	%p90, %f242, %f164;
	mov.f32 	%f243, %f164;
	mov.u64 	%rd351, %rd171;
	@%p90 bra 	$L__BB3_197;
	setp.lt.f32 	%p91, %f164, %f242;
	mov.f32 	%f243, %f242;
	mov.u64 	%rd351, %rd350;
	@%p91 bra 	$L__BB3_197;
	setp.lt.s64 	%p92, %rd350, %rd171;
	selp.f32 	%f243, %f242, %f164, %p92;
	min.s64 	%rd351, %rd350, %rd171;
$L__BB3_197:
	ld.shared.f32 	%f167, [_ZN6thrust24THRUST_300001_SM_1000_NS8cuda_cub4core6detail5shmemE+72];
	ld.shared.u64 	%rd174, [_ZN6thrust24THRUST_300001_SM_1000_NS8cuda_cub4core6detail5shmemE+80];
	setp.lt.f32 	%p93, %f243, %f167;
	mov.f32 	%f244, %f167;
	mov.u64 	%rd352, %rd174;
	@%p93 bra 	$L__BB3_200;
	setp.lt.f32 	%p94, %f167, %f243;
	mov.f32 	%f244, %f243;
	mov.u64 	%rd352, %rd351;
	@%p94 bra 	$L__BB3_200;
	setp.lt.s64 	%p95, %rd351, %rd174;
	selp.f32 	%f244, %f243, %f167, %p95;
	min.s64 	%rd352, %rd351, %rd174;
$L__BB3_200:
	ld.shared.f32 	%f170, [_ZN6thrust24THRUST_300001_SM_1000_NS8cuda_cub4core6detail5shmemE+88];
	ld.shared.u64 	%rd177, [_ZN6thrust24THRUST_300001_SM_1000_NS8cuda_cub4core6detail5shmemE+96];
	setp.lt.f32 	%p96, %f244, %f170;
	mov.f32 	%f245, %f170;
	mov.u64 	%rd353, %rd177;
	@%p96 bra 	$L__BB3_203;
	setp.lt.f32 	%p97, %f170, %f244;
	mov.f32 	%f245, %f244;
	mov.u64 	%rd353, %rd352;
	@%p97 bra 	$L__BB3_203;
	setp.lt.s64 	%p98, %rd352, %rd177;
	selp.f32 	%f245, %f244, %f170, %p98;
	min.s64 	%rd353, %rd352, %rd177;
$L__BB3_203:
	ld.shared.f32 	%f173, [_ZN6thrust24THRUST_300001_SM_1000_NS8cuda_cub4core6detail5shmemE+104];
	ld.shared.u64 	%rd180, [_ZN6thrust24THRUST_300001_SM_1000_NS8cuda_cub4core6detail5shmemE+112];
	setp.lt.f32 	%p99, %f245, %f173;
	mov.f32 	%f246, %f173;
	mov.u64 	%rd354, %rd180;
	@%p99 bra 	$L__BB3_206;
	setp.lt.f32 	%p100, %f173, %f245;
	mov.f32 	%f246, %f245;
	mov.u64 	%rd354, %rd353;
	@%p100 bra 	$L__BB3_206;
	setp.lt.s64 	%p101, %rd353, %rd180;
	selp.f32 	%f246, %f245, %f173, %p101;
	min.s64 	%rd354, %rd353, %rd180;
$L__BB3_206:
	ld.shared.f32 	%f176, [_ZN6thrust24THRUST_300001_SM_1000_NS8cuda_cub4core6detail5shmemE+120];
	ld.shared.u64 	%rd183, [_ZN6thrust24THRUST_300001_SM_1000_NS8cuda_cub4core6detail5shmemE+128];
	setp.lt.f32 	%p102, %f246, %f176;
	mov.f32 	%f247, %f176;
	mov.u64 	%rd355, %rd183;
	@%p102 bra 	$L__BB3_209;
	setp.lt.f32 	%p103, %f176, %f246;
	mov.f32 	%f247, %f246;
	mov.u64 	%rd355, %rd354;
	@%p103 bra 	$L__BB3_209;
	setp.lt.s64 	%p104, %rd354, %rd183;
	selp.f32 	%f247, %f246, %f176, %p104;
	min.s64 	%rd355, %rd354, %rd183;
$L__BB3_209:
	mov.u32 	%r418, %tid.x;
	setp.ne.s32 	%p221, %r418, 0;
	@%p221 bra 	$L__BB3_211;
	cvta.to.global.u64 	%rd287, %rd187;
	st.global.f32 	[%rd287], %f247;
	st.global.u64 	[%rd287+8], %rd355;
$L__BB3_211:
	ret;

}
	// .globl	_ZN6thrust24THRUST_300001_SM_1000_NS8cuda_cub4core6detail13_kernel_agentINS1_8__reduce11ReduceAgentINS0_12zip_iteratorIN4cuda3std3__45tupleIJNS0_6detail15normal_iteratorINS0_10device_ptrIfEEEENS0_17counting_iteratorIlNS0_11use_defaultESI_SI_EEEEEEEPNSB_IJflEEESM_lNS1_9__extrema9arg_max_fIflNSA_4lessIfEEEEEEJSL_SN_lSS_EEEvDpT0_
.visible .entry _ZN6thrust24THRUST_300001_SM_1000_NS8cuda_cub4core6detail13_kernel_agentINS1_8__reduce11ReduceAgentINS0_12zip_iteratorIN4cuda3std3__45tupleIJNS0_6detail15normal_iteratorINS0_10device_ptrIfEEEENS0_17counting_iteratorIlNS0_11use_defaultESI_SI_EEEEEEEPNSB_IJflEEESM_lNS1_9__extrema9arg_max_fIflNSA_4lessIfEEEEEEJSL_SN_lSS_EEEvDpT0_(
	.param .align 8 .b8 _ZN6thrust24THRUST_300001_SM_1000_NS8cuda_cub4core6detail13_kernel_agentINS1_8__reduce11ReduceAgentINS0_12zip_iteratorIN4cuda3std3__45tupleIJNS0_6detail15normal_iteratorINS0_10device_ptrIfEEEENS0_17counting_iteratorIlNS0_11use_defaultESI_SI_EEEEEEEPNSB_IJflEEESM_lNS1_9__extrema9arg_max_fIflNSA_4lessIfEEEEEEJSL_SN_lSS_EEEvDpT0__param_0[16],
	.param .u64 .ptr .align 1 _ZN6thrust24THRUST_300001_SM_1000_NS8cuda_cub4core6detail13_kernel_agentINS1_8__reduce11ReduceAgentINS0_12zip_iteratorIN4cuda3std3__45tupleIJNS0_6detail15normal_iteratorINS0_10device_ptrIfEEEENS0_17counting_iteratorIlNS0_11use_defaultESI_SI_EEEEEEEPNSB_IJflEEESM_lNS1_9__extrema9arg_max_fIflNSA_4lessIfEEEEEEJSL_SN_lSS_EEEvDpT0__param_1,
	.param .u64 _ZN6thrust24THRUST_300001_SM_1000_NS8cuda_cub4core6detail13_kernel_agentINS1_8__reduce11ReduceAgentINS0_12zip_iteratorIN4cuda3std3__45tupleIJNS0_6detail15normal_iteratorINS0_10device_ptrIfEEEENS0_17counting_iteratorIlNS0_11use_defaultESI_SI_EEEEEEEPNSB_IJflEEESM_lNS1_9__extrema9arg_max_fIflNSA_4lessIfEEEEEEJSL_SN_lSS_EEEvDpT0__param_2,
	.param .align 1 .b8 _ZN6thrust24THRUST_300001_SM_1000_NS8cuda_cub4core6detail13_kernel_agentINS1_8__reduce11ReduceAgentINS0_12zip_iteratorIN4cuda3std3__45tupleIJNS0_6detail15normal_iteratorINS0_10device_ptrIfEEEENS0_17counting_iteratorIlNS0_11use_defaultESI_SI_EEEEEEEPNSB_IJflEEESM_lNS1_9__extrema9arg_max_fIflNSA_4lessIfEEEEEEJSL_SN_lSS_EEEvDpT0__param_3[1]
)
.maxntid 256
{
	.reg .pred 	%p<213>;
	.reg .b32 	%r<391>;
	.reg .b32 	%f<242>;
	.reg .b64 	%rd<307>;

	ld.param.u64 	%rd192, [_ZN6thrust24THRUST_300001_SM_1000_NS8cuda_cub4core6detail13_kernel_agentINS1_8__reduce11ReduceAgentINS0_12zip_iteratorIN4cuda3std3__45tupleIJNS0_6detail15normal_iteratorINS0_10device_ptrIfEEEENS0_17counting_iteratorIlNS0_11use_defaultESI_SI_EEEEEEEPNSB_IJflEEESM_lNS1_9__extrema9arg_max_fIflNSA_4lessIfEEEEEEJSL_SN_lSS_EEEvDpT0__param_0+8];
	ld.param.u64 	%rd191, [_ZN6thrust24THRUST_300001_SM_1000_NS8cuda_cub4core6detail13_kernel_agentINS1_8__reduce11ReduceAgentINS0_12zip_iteratorIN4cuda3std3__45tupleIJNS0_6detail15normal_iteratorINS0_10device_ptrIfEEEENS0_17counting_iteratorIlNS0_11use_defaultESI_SI_EEEEEEEPNSB_IJflEEESM_lNS1_9__extrema9arg_max_fIflNSA_4lessIfEEEEEEJSL_SN_lSS_EEEvDpT0__param_0];
	ld.param.u64 	%rd194, [_ZN6thrust24THRUST_300001_SM_1000_NS8cuda_cub4core6detail13_kernel_agentINS1_8__reduce11ReduceAgentINS0_12zip_iteratorIN4cuda3std3__45tupleIJNS0_6detail15normal_iteratorINS0_10device_ptrIfEEEENS0_17counting_iteratorIlNS0_11use_defaultESI_SI_EEEEEEEPNSB_IJflEEESM_lNS1_9__extrema9arg_max_fIflNSA_4lessIfEEEEEEJSL_SN_lSS_EEEvDpT0__param_2];
	setp.eq.s64 	%p1, %rd194, 0;
	@%p1 bra 	$L__BB4_206;
	cvta.to.global.u64 	%rd1, %rd191;
	setp.gt.s64 	%p2, %rd194, 1279;
	@%p2 bra 	$L__BB4_122;
	cvt.u32.u64 	%r1, %rd194;
	mov.u32 	%r2, %tid.x;
	setp.ge.s32 	%p96, %r2, %r1;
	mov.f32 	%f188, 0f00000000;
	mov.b64 	%rd249, 0;
	mov.u32 	%r385, %r2;
	@%p96 bra 	$L__BB4_4;
	cvt.u64.u32 	%rd225, %r2;
	mul.wide.u32 	%rd226, %r2, 4;
	add.s64 	%rd227, %rd1, %rd226;
	add.s64 	%rd249, %rd192, %rd225;
	ld.global.f32 	%f188, [%rd227];
	add.s32 	%r385, %r2, 256;
$L__BB4_4:
	setp.ge.s32 	%p97, %r385, %r1;
	@%p97 bra 	$L__BB4_26;
	not.b32 	%r154, %r385;
	add.s32 	%r5, %r154, %r1;
	and.b32  	%r155, %r5, 768;
	setp.eq.s32 	%p98, %r155, 768;
	@%p98 bra 	$L__BB4_11;
	cvt.u64.u32 	%rd229, %r385;
	add.s64 	%rd240, %rd192, %rd229;
	mul.wide.u32 	%rd230, %r385, 4;
	add.s64 	%rd239, %rd1, %rd230;
	shr.u32 	%r156, %r5, 8;
	add.s32 	%r157, %r156, 1;
	and.b32  	%r158, %r157, 3;
	neg.s32 	%r383, %r158;
$L__BB4_7:
	.pragma "nounroll";
	mov.u64 	%rd9, %rd249;
	mov.f32 	%f3, %f188;
	ld.global.f32 	%f4, [%rd239];
	setp.lt.f32 	%p99, %f3, %f4;
	mov.u64 	%rd249, %rd240;
	mov.f32 	%f188, %f4;
	@%p99 bra 	$L__BB4_10;
	setp.lt.f32 	%p100, %f4, %f3;
	mov.u64 	%rd249, %rd9;
	mov.f32 	%f188, %f3;
	@%p100 bra 	$L__BB4_10;
	setp.lt.s64 	%p101, %rd9, %rd240;
	min.s64 	%rd249, %rd9, %rd240;
	selp.f32 	%f188, %f3, %f4, %p101;
$L__BB4_10:
	add.s32 	%r385, %r385, 256;
	add.s64 	%rd240, %rd240, 256;
	add.s64 	%rd239, %rd239, 1024;
	add.s32 	%r383, %r383, 1;
	setp.ne.s32 	%p102, %r383, 0;
	@%p102 bra 	$L__BB4_7;
$L__BB4_11:
	setp.lt.u32 	%p103, %r5, 768;
	@%p103 bra 	$L__BB4_26;
	add.s32 	%r386, %r385, 512;
$L__BB4_13:
	mov.u32 	%r13, %r386;
	add.s32 	%r159, %r13, -512;
	cvt.s64.s32 	%rd231, %r159;
	mul.wide.s32 	%rd232, %r159, 4;
	add.s64 	%rd17, %rd1, %rd232;
	add.s64 	%rd18, %rd192, %rd231;
	ld.global.f32 	%f10, [%rd17];
	setp.lt.f32 	%p104, %f188, %f10;
	mov.u64 	%rd246, %rd18;
	mov.f32 	%f185, %f10;
	@%p104 bra 	$L__BB4_16;
	setp.lt.f32 	%p105, %f10, %f188;
	mov.u64 	%rd246, %rd249;
	mov.f32 	%f185, %f188;
	@%p105 bra 	$L__BB4_16;
	setp.lt.s64 	%p106, %rd249, %rd18;
	min.s64 	%rd246, %rd249, %rd18;
	selp.f32 	%f185, %f188, %f10, %p106;
$L__BB4_16:
	add.s32 	%r160, %r13, -256;
	cvt.s64.s32 	%rd233, %r160;
	add.s64 	%rd21, %rd192, %rd233;
	ld.global.f32 	%f13, [%rd17+1024];
	setp.lt.f32 	%p107, %f185, %f13;
	mov.u64 	%rd247, %rd21;
	mov.f32 	%f186, %f13;
	@%p107 bra 	$L__BB4_19;
	setp.lt.f32 	%p108, %f13, %f185;
	mov.u64 	%rd247, %rd246;
	mov.f32 	%f186, %f185;
	@%p108 bra 	$L__BB4_19;
	setp.lt.s64 	%p109, %rd246, %rd21;
	min.s64 	%rd247, %rd246, %rd21;
	selp.f32 	%f186, %f185, %f13, %p109;
$L__BB4_19:
	cvt.s64.s32 	%rd234, %r13;
	add.s64 	%rd24, %rd192, %rd234;
	ld.global.f32 	%f16, [%rd17+2048];
	setp.lt.f32 	%p110, %f186, %f16;
	mov.u64 	%rd248, %rd24;
	mov.f32 	%f187, %f16;
	@%p110 bra 	$L__BB4_22;
	setp.lt.f32 	%p111, %f16, %f186;
	mov.u64 	%rd248, %rd247;
	mov.f32 	%f187, %f186;
	@%p111 bra 	$L__BB4_22;
	setp.lt.s64 	%p112, %rd247, %rd24;
	min.s64 	%rd248, %rd247, %rd24;
	selp.f32 	%f187, %f186, %f16, %p112;
$L__BB4_22:
	add.s32 	%r161, %r13, 256;
	cvt.s64.s32 	%rd235, %r161;
	add.s64 	%rd27, %rd192, %rd235;
	ld.global.f32 	%f19, [%rd17+3072];
	setp.lt.f32 	%p113, %f187, %f19;
	mov.u64 	%rd249, %rd27;
	mov.f32 	%f188, %f19;
	@%p113 bra 	$L__BB4_25;
	setp.lt.f32 	%p114, %f19, %f187;
	mov.u64 	%rd249, %rd248;
	mov.f32 	%f188, %f187;
	@%p114 bra 	$L__BB4_25;
	setp.lt.s64 	%p115, %rd248, %rd27;
	min.s64 	%rd249, %rd248, %rd27;
	selp.f32 	%f188, %f187, %f19, %p115;
$L__BB4_25:
	add.s32 	%r386, %r13, 1024;
	add.s32 	%r162, %r13, 512;
	setp.lt.s32 	%p116, %r162, %r1;
	@%p116 bra 	$L__BB4_13;
$L__BB4_26:
	setp.lt.s32 	%p117, %r1, 256;
	@%p117 bra 	$L__BB4_71;
	// begin inline asm
	mov.u32 %r276, %laneid;
	// end inline asm
	mov.b32 	%r278, %f188;
	mov.b32 	%r294, 1;
	mov.b32 	%r295, 31;
	mov.b32 	%r296, -1;
	// begin inline asm
	shfl.sync.down.b32 %r277, %r278, %r294, %r295, %r296;
	// end inline asm
	mov.b32 	%f23, %r277;
	// begin inline asm
	shfl.sync.down.b32 %r282, %r283, %r294, %r295, %r296;
	// end inline asm
	mov.b64 	{%r288, %r293}, %rd249;
	// begin inline asm
	shfl.sync.down.b32 %r287, %r288, %r294, %r295, %r296;
	// end inline asm
	// begin inline asm
	shfl.sync.down.b32 %r292, %r293, %r294, %r295, %r296;
	// end inline asm
	mov.b64 	%rd31, {%r287, %r292};
	setp.gt.s32 	%p169, %r276, 30;
	mov.u64 	%rd251, %rd249;
	mov.f32 	%f190, %f188;
	@%p169 bra 	$L__BB4_31;
	setp.lt.f32 	%p170, %f188, %f23;
	mov.u64 	%rd251, %rd31;
	mov.f32 	%f190, %f23;
	@%p170 bra 	$L__BB4_31;
	setp.gt.f32 	%p171, %f188, %f23;
	mov.u64 	%rd251, %rd249;
	mov.f32 	%f190, %f188;
	@%p171 bra 	$L__BB4_31;
	setp.lt.s64 	%p172, %rd249, %rd31;
	min.s64 	%rd251, %rd249, %rd31;
	selp.f32 	%f190, %f188, %f23, %p172;
$L__BB4_31:
	mov.b32 	%r298, %f190;
	mov.b32 	%r314, 2;
	mov.b32 	%r315, 31;
	mov.b32 	%r316, -1;
	// begin inline asm
	shfl.sync.down.b32 %r297, %r298, %r314, %r315, %r316;
	// end inline asm
	mov.b32 	%f26, %r297;
	// begin inline asm
	shfl.sync.down.b32 %r302, %r303, %r314, %r315, %r316;
	// end inline asm
	mov.b64 	{%r308, %r313}, %rd251;
	// begin inline asm
	shfl.sync.down.b32 %r307, %r308, %r314, %r315, %r316;
	// end inline asm
	// begin inline asm
	shfl.sync.down.b32 %r312, %r313, %r314, %r315, %r316;
	// end inline asm
	mov.b64 	%rd34, {%r307, %r312};
	setp.gt.s32 	%p173, %r276, 29;
	mov.u64 	%rd252, %rd251;
	mov.f32 	%f191, %f190;
	@%p173 bra 	$L__BB4_35;
	setp.lt.f32 	%p174, %f190, %f26;
	mov.u64 	%rd252, %rd34;
	mov.f32 	%f191, %f26;
	@%p174 bra 	$L__BB4_35;
	setp.gt.f32 	%p175, %f190, %f26;
	mov.u64 	%rd252, %rd251;
	mov.f32 	%f191, %f190;
	@%p175 bra 	$L__BB4_35;
	setp.lt.s64 	%p176, %rd251, %rd34;
	min.s64 	%rd252, %rd251, %rd34;
	selp.f32 	%f191, %f190, %f26, %p176;
$L__BB4_35:
	mov.b32 	%r318, %f191;
	mov.b32 	%r334, 4;
	mov.b32 	%r335, 31;
	mov.b32 	%r336, -1;
	// begin inline asm
	shfl.sync.down.b32 %r317, %r318, %r334, %r335, %r336;
	// end inline asm
	mov.b32 	%f29, %r317;
	// begin inline asm
	shfl.sync.down.b32 %r322, %r323, %r334, %r335, %r336;
	// end inline asm
	mov.b64 	{%r328, %r333}, %rd252;
	// begin inline asm
	shfl.sync.down.b32 %r327, %r328, %r334, %r335, %r336;
	// end inline asm
	// begin inline asm
	shfl.sync.down.b32 %r332, %r333, %r334, %r335, %r336;
	// end inline asm
	mov.b64 	%rd37, {%r327, %r332};
	setp.gt.s32 	%p177, %r276, 27;
	mov.u64 	%rd253, %rd252;
	mov.f32 	%f192, %f191;
	@%p177 bra 	$L__BB4_39;
	setp.lt.f32 	%p178, %f191, %f29;
	mov.u64 	%rd253, %rd37;
	mov.f32 	%f192, %f29;
	@%p178 bra 	$L__BB4_39;
	setp.gt.f32 	%p179, %f191, %f29;
	mov.u64 	%rd253, %rd252;
	mov.f32 	%f192, %f191;
	@%p179 bra 	$L__BB4_39;
	setp.lt.s64 	%p180, %rd252, %rd37;
	min.s64 	%rd253, %rd252, %rd37;
	selp.f32 	%f192, %f191, %f29, %p180;
$L__BB4_39:
	mov.b32 	%r338, %f192;
	mov.b32 	%r354, 8;
	mov.b32 	%r355, 31;
	mov.b32 	%r356, -1;
	// begin inline asm
	shfl.sync.down.b32 %r337, %r338, %r354, %r355, %r356;
	// end inline asm
	mov.b32 	%f32, %r337;
	// begin inline asm
	shfl.sync.down.b32 %r342, %r343, %r354, %r355, %r356;
	// end inline asm
	mov.b64 	{%r348, %r353}, %rd253;
	// begin inline asm
	shfl.sync.down.b32 %r347, %r348, %r354, %r355, %r356;
	// end inline asm
	// begin inline asm
	shfl.sync.down.b32 %r352, %r353, %r354, %r355, %r356;
	// end inline asm
	mov.b64 	%rd40, {%r347, %r352};
	setp.gt.s32 	%p181, %r276, 23;
	mov.u64 	%rd254, %rd253;
	mov.f32 	%f193, %f192;
	@%p181 bra 	$L__BB4_43;
	setp.lt.f32 	%p182, %f192, %f32;
	mov.u64 	%rd254, %rd40;
	mov.f32 	%f193, %f32;
	@%p182 bra 	$L__BB4_43;
	setp.gt.f32 	%p183, %f192, %f32;
	mov.u64 	%rd254, %rd253;
	mov.f32 	%f193, %f192;
	@%p183 bra 	$L__BB4_43;
	setp.lt.s64 	%p184, %rd253, %rd40;
	min.s64 	%rd254, %rd253, %rd40;
	selp.f32 	%f193, %f192, %f32, %p184;
$L__BB4_43:
	mov.b32 	%r358, %f193;
	mov.b32 	%r374, 16;
	mov.b32 	%r375, 31;
	mov.b32 	%r376, -1;
	// begin inline asm
	shfl.sync.down.b32 %r357, %r358, %r374, %r375, %r376;
	// end inline asm
	mov.b32 	%f35, %r357;
	// begin inline asm
	shfl.sync.down.b32 %r362, %r363, %r374, %r375, %r376;
	// end inline asm
	mov.b64 	{%r368, %r373}, %rd254;
	// begin inline asm
	shfl.sync.down.b32 %r367, %r368, %r374, %r375, %r376;
	// end inline asm
	// begin inline asm
	shfl.sync.down.b32 %r372, %r373, %r374, %r375, %r376;
	// end inline asm
	mov.b64 	%rd43, {%r367, %r372};
	setp.gt.s32 	%p185, %r276, 15;
	mov.u64 	%rd306, %rd254;
	mov.f32 	%f241, %f193;
	@%p185 bra 	$L__BB4_47;
	setp.lt.f32 	%p186, %f193, %f35;
	mov.u64 	%rd306, %rd43;
	mov.f32 	%f241, %f35;
	@%p186 bra 	$L__BB4_47;
	setp.gt.f32 	%p187, %f193, %f35;
	mov.u64 	%rd306, %rd254;
	mov.f32 	%f241, %f193;
	@%p187 bra 	$L__BB4_47;
	setp.lt.s64 	%p188, %rd254, %rd43;
	min.s64 	%rd306, %rd254, %rd43;
	selp.f32 	%f241, %f193, %f35, %p188;
$L__BB4_47:
	setp.ne.s32 	%p189, %r276, 0;
	@%p189 bra 	$L__BB4_49;
	shr.u32 	%r377, %r2, 1;
	and.b32  	%r378, %r377, 496;
	mov.u32 	%r379, _ZN6thrust24THRUST_300001_SM_1000_NS8cuda_cub4core6detail5shmemE;
	add.s32 	%r380, %r379, %r378;
	st.shared.f32 	[%r380+8], %f241;
	st.shared.u64 	[%r380+16], %rd306;
$L__BB4_49:
	bar.sync 	0;
	setp.ne.s32 	%p190, %r2, 0;
	@%p190 bra 	$L__BB4_204;
	ld.shared.f32 	%f38, [_ZN6thrust24THRUST_300001_SM_1000_NS8cuda_cub4core6detail5shmemE+24];
	ld.shared.u64 	%rd46, [_ZN6thrust24THRUST_300001_SM_1000_NS8cuda_cub4core6detail5shmemE+32];
	setp.lt.f32 	%p191, %f241, %f38;
	mov.u64 	%rd256, %rd46;
	mov.f32 	%f195, %f38;
	@%p191 bra 	$L__BB4_53;
	setp.lt.f32 	%p192, %f38, %f241;
	mov.u64 	%rd256, %rd306;
	mov.f32 	%f195, %f241;
	@%p192 bra 	$L__BB4_53;
	setp.lt.s64 	%p193, %rd306, %rd46;
	min.s64 	%rd256, %rd306, %rd46;
	selp.f32 	%f195, %f241, %f38, %p193;
$L__BB4_53:
	ld.shared.f32 	%f41, [_ZN6thrust24THRUST_300001_SM_1000_NS8cuda_cub4core6detail5shmemE+40];
	ld.shared.u64 	%rd49, [_ZN6thrust24THRUST_300001_SM_1000_NS8cuda_cub4core6detail5shmemE+48];
	setp.lt.f32 	%p194, %f195, %f41;
	mov.u64 	%rd257, %rd49;
	mov.f32 	%f196, %f41;
	@%p194 bra 	$L__BB4_56;
	setp.lt.f32 	%p195, %f41, %f195;
	mov.u64 	%rd257, %rd256;
	mov.f32 	%f196, %f195;
	@%p195 bra 	$L__BB4_56;
	setp.lt.s64 	%p196, %rd256, %rd49;
	min.s64 	%rd257, %rd256, %rd49;
	selp.f32 	%f196, %f195, %f41, %p196;
$L__BB4_56:
	ld.shared.f32 	%f44, [_ZN6thrust24THRUST_300001_SM_1000_NS8cuda_cub4core6detail5shmemE+56];
	ld.shared.u64 	%rd52, [_ZN6thrust24THRUST_300001_SM_1000_NS8cuda_cub4core6detail5shmemE+64];
	setp.lt.f32 	%p197, %f196, %f44;
	mov.u64 	%rd258, %rd52;
	mov.f32 	%f197, %f44;
	@%p197 bra 	$L__BB4_59;
	setp.lt.f32 	%p198, %f44, %f196;
	mov.u64 	%rd258, %rd257;
	mov.f32 	%f197, %f196;
	@%p198 bra 	$L__BB4_59;
	setp.lt.s64 	%p199, %rd257, %rd52;
	min.s64 	%rd258, %rd257, %rd52;
	selp.f32 	%f197, %f196, %f44, %p199;
$L__BB4_59:
	ld.shared.f32 	%f47, [_ZN6thrust24THRUST_300001_SM_1000_NS8cuda_cub4core6detail5shmemE+72];
	ld.shared.u64 	%rd55, [_ZN6thrust24THRUST_300001_SM_1000_NS8cuda_cub4core6detail5shmemE+80];
	setp.lt.f32 	%p200, %f197, %f47;
	mov.u64 	%rd259, %rd55;
	mov.f32 	%f198, %f47;
	@%p200 bra 	$L__BB4_62;
	setp.lt.f32 	%p201, %f47, %f197;
	mov.u64 	%rd259, %rd258;
	mov.f32 	%f198, %f197;
	@%p201 bra 	$L__BB4_62;
	setp.lt.s64 	%p202, %rd258, %rd55;
	min.s64 	%rd259, %rd258, %rd55;
	selp.f32 	%f198, %f197, %f47, %p202;
$L__BB4_62:
	ld.shared.f32 	%f50, [_ZN6thrust24THRUST_300001_SM_1000_NS8cuda_cub4core6detail5shmemE+88];
	ld.shared.u64 	%rd58, [_ZN6thrust24THRUST_300001_SM_1000_NS8cuda_cub4core6detail5shmemE+96];
	setp.lt.f32 	%p203, %f198, %f50;
	mov.u64 	%rd260, %rd58;
	mov.f32 	%f199, %f50;
	@%p203 bra 	$L__BB4_65;
	setp.lt.f32 	%p204, %f50, %f198;
	mov.u64 	%rd260, %rd259;
	mov.f32 	%f199, %f198;
	@%p204 bra 	$L__BB4_65;
	setp.lt.s64 	%p205, %rd259, %rd58;
	min.s64 	%rd260, %rd259, %rd58;
	selp.f32 	%f199, %f198, %f50, %p205;
$L__BB4_65:
	ld.shared.f32 	%f53, [_ZN6thrust24THRUST_300001_SM_1000_NS8cuda_cub4core6detail5shmemE+104];
	ld.shared.u64 	%rd61, [_ZN6thrust24THRUST_300001_SM_1000_NS8cuda_cub4core6detail5shmemE+112];
	setp.lt.f32 	%p206, %f199, %f53;
	mov.u64 	%rd261, %rd61;
	mov.f32 	%f200, %f53;
	@%p206 bra 	$L__BB4_68;
	setp.lt.f32 	%p207, %f53, %f199;
	mov.u64 	%rd261, %rd260;
	mov.f32 	%f200, %f199;
	@%p207 bra 	$L__BB4_68;
	setp.lt.s64 	%p208, %rd260, %rd61;
	min.s64 	%rd261, %rd260, %rd61;
	selp.f32 	%f200, %f199, %f53, %p208;
$L__BB4_68:
	ld.shared.f32 	%f56, [_ZN6thrust24THRUST_300001_SM_1000_NS8cuda_cub4core6detail5shmemE+120];
	ld.shared.u64 	%rd64, [_ZN6thrust24THRUST_300001_SM_1000_NS8cuda_cub4core6detail5shmemE+128];
	setp.lt.f32 	%p209, %f200, %f56;
	mov.f32 	%f241, %f56;
	mov.u64 	%rd306, %rd64;
	@%p209 bra 	$L__BB4_204;
	setp.lt.f32 	%p210, %f56, %f200;
	mov.f32 	%f241, %f200;
	mov.u64 	%rd306, %rd261;
	@%p210 bra 	$L__BB4_204;
	setp.lt.s64 	%p211, %rd261, %rd64;
	min.s64 	%rd306, %rd261, %rd64;
	selp.f32 	%f241, %f200, %f56, %p211;
	bra.uni 	$L__BB4_204;
$L__BB4_71:
	// begin inline asm
	mov.u32 %r163, %laneid;
	// end inline asm
	and.b32  	%r184, %r2, 992;
	add.s32 	%r185, %r184, 32;
	setp.gt.s32 	%p118, %r185, %r1;
	not.b32 	%r186, %r184;
	add.s32 	%r187, %r1, %r186;
	selp.b32 	%r182, %r187, 31, %p118;
	mov.b32 	%r165, %f188;
	mov.b32 	%r181, 1;
	mov.b32 	%r183, -1;
	// begin inline asm
	shfl.sync.down.b32 %r164, %r165, %r181, %r182, %r183;
	// end inline asm
	mov.b32 	%f58, %r164;
	// begin inline asm
	shfl.sync.down.b32 %r169, %r170, %r181, %r182, %r183;
	// end inline asm
	mov.b64 	{%r175, %r180}, %rd249;
	// begin inline asm
	shfl.sync.down.b32 %r174, %r175, %r181, %r182, %r183;
	// end inline asm
	// begin inline asm
	shfl.sync.down.b32 %r179, %r180, %r181, %r182, %r183;
	// end inline asm
	mov.b64 	%rd66, {%r174, %r179};
	setp.ge.s32 	%p119, %r163, %r182;
	mov.f32 	%f201, %f188;
	mov.u64 	%rd262, %rd249;
	@%p119 bra 	$L__BB4_75;
	setp.lt.f32 	%p120, %f188, %f58;
	mov.f32 	%f201, %f58;
	mov.u64 	%rd262, %rd66;
	@%p120 bra 	$L__BB4_75;
	setp.gt.f32 	%p121, %f188, %f58;
	mov.f32 	%f201, %f188;
	mov.u64 	%rd262, %rd249;
	@%p121 bra 	$L__BB4_75;
	setp.lt.s64 	%p122, %rd249, %rd66;
	selp.f32 	%f201, %f188, %f58, %p122;
	min.s64 	%rd262, %rd249, %rd66;
$L__BB4_75:
	mov.b32 	%r189, %f201;
	mov.b32 	%r205, 2;
	mov.b32 	%r207, -1;
	// begin inline asm
	shfl.sync.down.b32 %r188, %r189, %r205, %r182, %r207;
	// end inline asm
	mov.b32 	%f61, %r188;
	// begin inline asm
	shfl.sync.down.b32 %r193, %r194, %r205, %r182, %r207;
	// end inline asm
	mov.b64 	{%r199, %r204}, %rd262;
	// begin inline asm
	shfl.sync.down.b32 %r198, %r199, %r205, %r182, %r207;
	// end inline asm
	// begin inline asm
	shfl.sync.down.b32 %r203, %r204, %r205, %r182, %r207;
	// end inline asm
	mov.b64 	%rd69, {%r198, %r203};
	add.s32 	%r208, %r163, 2;
	setp.gt.s32 	%p123, %r208, %r182;
	mov.f32 	%f202, %f201;
	mov.u64 	%rd263, %rd262;
	@%p123 bra 	$L__BB4_79;
	setp.lt.f32 	%p124, %f201, %f61;
	mov.f32 	%f202, %f61;
	mov.u64 	%rd263, %rd69;
	@%p124 bra 	$L__BB4_79;
	setp.gt.f32 	%p125, %f201, %f61;
	mov.f32 	%f202, %f201;
	mov.u64 	%rd263, %rd262;
	@%p125 bra 	$L__BB4_79;
	setp.lt.s64 	%p126, %rd262, %rd69;
	selp.f32 	%f202, %f201, %f61, %p126;
	min.s64 	%rd263, %rd262, %rd69;
$L__BB4_79:
	mov.b32 	%r210, %f202;
	mov.b32 	%r226, 4;
	mov.b32 	%r228, -1;
	// begin inline asm
	shfl.sync.down.b32 %r209, %r210, %r226, %r182, %r228;
	// end inline asm
	mov.b32 	%f64, %r209;
	// begin inline asm
	shfl.sync.down.b32 %r214, %r215, %r226, %r182, %r228;
	// end inline asm
	mov.b64 	{%r220, %r225}, %rd263;
	// begin inline asm
	shfl.sync.down.b32 %r219, %r220, %r226, %r182, %r228;
	// end inline asm
	// begin inline asm
	shfl.sync.down.b32 %r224, %r225, %r226, %r182, %r228;
	// end inline asm
	mov.b64 	%rd72, {%r219, %r224};
	add.s32 	%r229, %r163, 4;
	setp.gt.s32 	%p127, %r229, %r182;
	mov.f32 	%f203, %f202;
	mov.u64 	%rd264, %rd263;
	@%p127 bra 	$L__BB4_83;
	setp.lt.f32 	%p128, %f202, %f64;
	mov.f32 	%f203, %f64;
	mov.u64 	%rd264, %rd72;
	@%p128 bra 	$L__BB4_83;
	setp.gt.f32 	%p129, %f202, %f64;
	mov.f32 	%f203, %f202;
	mov.u64 	%rd264, %rd263;
	@%p129 bra 	$L__BB4_83;
	setp.lt.s64 	%p130, %rd263, %rd72;
	selp.f32 	%f203, %f202, %f64, %p130;
	min.s64 	%rd264, %rd263, %rd72;
$L__BB4_83:
	mov.b32 	%r231, %f203;
	mov.b32 	%r247, 8;
	mov.b32 	%r249, -1;
	// begin inline asm
	shfl.sync.down.b32 %r230, %r231, %r247, %r182, %r249;
	// end inline asm
	mov.b32 	%f67, %r230;
	// begin inline asm
	shfl.sync.down.b32 %r235, %r236, %r247, %r182, %r249;
	// end inline asm
	mov.b64 	{%r241, %r246}, %rd264;
	// begin inline asm
	shfl.sync.down.b32 %r240, %r241, %r247, %r182, %r249;
	// end inline asm
	// begin inline asm
	shfl.sync.down.b32 %r245, %r246, %r247, %r182, %r249;
	// end inline asm
	mov.b64 	%rd75, {%r240, %r245};
	add.s32 	%r250, %r163, 8;
	setp.gt.s32 	%p131, %r250, %r182;
	mov.f32 	%f204, %f203;
	mov.u64 	%rd265, %rd264;
	@%p131 bra 	$L__BB4_87;
	setp.lt.f32 	%p132, %f203, %f67;
	mov.f32 	%f204, %f67;
	mov.u64 	%rd265, %rd75;
	@%p132 bra 	$L__BB4_87;
	setp.gt.f32 	%p133, %f203, %f67;
	mov.f32 	%f204, %f203;
	mov.u64 	%rd265, %rd264;
	@%p133 bra 	$L__BB4_87;
	setp.lt.s64 	%p134, %rd264, %rd75;
	selp.f32 	%f204, %f203, %f67, %p134;
	min.s64 	%rd265, %rd264, %rd75;
$L__BB4_87:
	mov.b32 	%r252, %f204;
	mov.b32 	%r268, 16;
	mov.b32 	%r270, -1;
	// begin inline asm
	shfl.sync.down.b32 %r251, %r252, %r268, %r182, %r270;
	// end inline asm
	mov.b32 	%f70, %r251;
	// begin inline asm
	shfl.sync.down.b32 %r256, %r257, %r268, %r182, %r270;
	// end inline asm
	mov.b64 	{%r262, %r267}, %rd265;
	// begin inline asm
	shfl.sync.down.b32 %r261, %r262, %r268, %r182, %r270;
	// end inline asm
	// begin inline asm
	shfl.sync.down.b32 %r266, %r267, %r268, %r182, %r270;
	// end inline asm
	mov.b64 	%rd78, {%r261, %r266};
	add.s32 	%r271, %r163, 16;
	setp.gt.s32 	%p135, %r271, %r182;
	mov.f32 	%f241, %f204;
	mov.u64 	%rd306, %rd265;
	@%p135 bra 	$L__BB4_91;
	setp.lt.f32 	%p136, %f204, %f70;
	mov.f32 	%f241, %f70;
	mov.u64 	%rd306, %rd78;
	@%p136 bra 	$L__BB4_91;
	setp.gt.f32 	%p137, %f204, %f70;
	mov.f32 	%f241, %f204;
	mov.u64 	%rd306, %rd265;
	@%p137 bra 	$L__BB4_91;
	setp.lt.s64 	%p138, %rd265, %rd78;
	selp.f32 	%f241, %f204, %f70, %p138;
	min.s64 	%rd306, %rd265, %rd78;
$L__BB4_91:
	setp.ne.s32 	%p139, %r163, 0;
	@%p139 bra 	$L__BB4_93;
	shr.u32 	%r272, %r2, 1;
	and.b32  	%r273, %r272, 496;
	mov.u32 	%r274, _ZN6thrust24THRUST_300001_SM_1000_NS8cuda_cub4core6detail5shmemE;
	add.s32 	%r275, %r274, %r273;
	st.shared.f32 	[%r275+8], %f241;
	st.shared.u64 	[%r275+16], %rd306;
$L__BB4_93:
	bar.sync 	0;
	setp.ne.s32 	%p140, %r2, 0;
	@%p140 bra 	$L__BB4_204;
	setp.lt.s32 	%p141, %r1, 33;
	mov.f32 	%f206, %f241;
	mov.u64 	%rd267, %rd306;
	@%p141 bra 	$L__BB4_98;
	ld.shared.f32 	%f73, [_ZN6thrust24THRUST_300001_SM_1000_NS8cuda_cub4core6detail5shmemE+24];
	ld.shared.u64 	%rd81, [_ZN6thrust24THRUST_300001_SM_1000_NS8cuda_cub4core6detail5shmemE+32];
	setp.lt.f32 	%p142, %f241, %f73;
	mov.f32 	%f206, %f73;
	mov.u64 	%rd267, %rd81;
	@%p142 bra 	$L__BB4_98;
	setp.lt.f32 	%p143, %f73, %f241;
	mov.f32 	%f206, %f241;
	mov.u64 	%rd267, %rd306;
	@%p143 bra 	$L__BB4_98;
	setp.lt.s64 	%p144, %rd306, %rd81;
	selp.f32 	%f206, %f241, %f73, %p144;
	min.s64 	%rd267, %rd306, %rd81;
$L__BB4_98:
	setp.lt.s32 	%p145, %r1, 65;
	mov.f32 	%f207, %f206;
	mov.u64 	%rd268, %rd267;
	@%p145 bra 	$L__BB4_102;
	ld.shared.f32 	%f76, [_ZN6thrust24THRUST_300001_SM_1000_NS8cuda_cub4core6detail5shmemE+40];
	ld.shared.u64 	%rd84, [_ZN6thrust24THRUST_300001_SM_1000_NS8cuda_cub4core6detail5shmemE+48];
	setp.lt.f32 	%p146, %f206, %f76;
	mov.f32 	%f207, %f76;
	mov.u64 	%rd268, %rd84;
	@%p146 bra 	$L__BB4_102;
	setp.lt.f32 	%p147, %f76, %f206;
	mov.f32 	%f207, %f206;
	mov.u64 	%rd268, %rd267;
	@%p147 bra 	$L__BB4_102;
	setp.lt.s64 	%p148, %rd267, %rd84;
	selp.f32 	%f207, %f206, %f76, %p148;
	min.s64 	%rd268, %rd267, %rd84;
$L__BB4_102:
	setp.lt.s32 	%p149, %r1, 97;
	mov.f32 	%f208, %f207;
	mov.u64 	%rd269, %rd268;
	@%p149 bra 	$L__BB4_106;
	ld.shared.f32 	%f79, [_ZN6thrust24THRUST_300001_SM_1000_NS8cuda_cub4core6detail5shmemE+56];
	ld.shared.u64 	%rd87, [_ZN6thrust24THRUST_300001_SM_1000_NS8cuda_cub4core6detail5shmemE+64];
	setp.lt.f32 	%p150, %f207, %f79;
	mov.f32 	%f208, %f79;
	mov.u64 	%rd269, %rd87;
	@%p150 bra 	$L__BB4_106;
	setp.lt.f32 	%p151, %f79, %f207;
	mov.f32 	%f208, %f207;
	mov.u64 	%rd269, %rd268;
	@%p151 bra 	$L__BB4_106;
	setp.lt.s64 	%p152, %rd268, %rd87;
	selp.f32 	%f208, %f207, %f79, %p152;
	min.s64 	%rd269, %rd268, %rd87;
$L__BB4_106:
	setp.lt.s32 	%p153, %r1, 129;
	mov.f32 	%f209, %f208;
	mov.u64 	%rd270, %rd269;
	@%p153 bra 	$L__BB4_110;
	ld.shared.f32 	%f82, [_ZN6thrust24THRUST_300001_SM_1000_NS8cuda_cub4core6detail5shmemE+72];
	ld.shared.u64 	%rd90, [_ZN6thrust24THRUST_300001_SM_1000_NS8cuda_cub4core6detail5shmemE+80];
	setp.lt.f32 	%p154, %f208, %f82;
	mov.f32 	%f209, %f82;
	mov.u64 	%rd270, %rd90;
	@%p154 bra 	$L__BB4_110;
	setp.lt.f32 	%p155, %f82, %f208;
	mov.f32 	%f209, %f208;
	mov.u64 	%rd270, %rd269;
	@%p155 bra 	$L__BB4_110;
	setp.lt.s64 	%p156, %rd269, %rd90;
	selp.f32 	%f209, %f208, %f82, %p156;
	min.s64 	%rd270, %rd269, %rd90;
$L__BB4_110:
	setp.lt.s32 	%p157, %r1, 161;
	mov.f32 	%f210, %f209;
	mov.u64 	%rd271, %rd270;
	@%p157 bra 	$L__BB4_114;
	ld.shared.f32 	%f85, [_ZN6thrust24THRUST_300001_SM_1000_NS8cuda_cub4core6detail5shmemE+88];
	ld.shared.u64 	%rd93, [_ZN6thrust24THRUST_300001_SM_1000_NS8cuda_cub4core6detail5shmemE+96];
	setp.lt.f32 	%p158, %f209, %f85;
	mov.f32 	%f210, %f85;
	mov.u64 	%rd271, %rd93;
	@%p158 bra 	$L__BB4_114;
	setp.lt.f32 	%p159, %f85, %f209;
	mov.f32 	%f210, %f209;
	mov.u64 	%rd271, %rd270;
	@%p159 bra 	$L__BB4_114;
	setp.lt.s64 	%p160, %rd270, %rd93;
	selp.f32 	%f210, %f209, %f85, %p160;
	min.s64 	%rd271, %rd270, %rd93;
$L__BB4_114:
	setp.lt.s32 	%p161, %r1, 193;
	mov.f32 	%f211, %f210;
	mov.u64 	%rd272, %rd271;
	@%p161 bra 	$L__BB4_118;
	ld.shared.f32 	%f88, [_ZN6thrust24THRUST_300001_SM_1000_NS8cuda_cub4core6detail5shmemE+104];
	ld.shared.u64 	%rd96, [_ZN6thrust24THRUST_300001_SM_1000_NS8cuda_cub4core6detail5shmemE+112];
	setp.lt.f32 	%p162, %f210, %f88;
	mov.f32 	%f211, %f88;
	mov.u64 	%rd272, %rd96;
	@%p162 bra 	$L__BB4_118;
	setp.lt.f32 	%p163, %f88, %f210;
	mov.f32 	%f211, %f210;
	mov.u64 	%rd272, %rd271;
	@%p163 bra 	$L__BB4_118;
	setp.lt.s64 	%p164, %rd271, %rd96;
	selp.f32 	%f211, %f210, %f88, %p164;
	min.s64 	%rd272, %rd271, %rd96;
$L__BB4_118:
	setp.lt.s32 	%p165, %r1, 225;
	mov.f32 	%f241, %f211;
	mov.u64 	%rd306, %rd272;
	@%p165 bra 	$L__BB4_204;
	ld.shared.f32 	%f91, [_ZN6thrust24THRUST_300001_SM_1000_NS8cuda_cub4core6detail5shmemE+120];
	ld.shared.u64 	%rd99, [_ZN6thrust24THRUST_300001_SM_1000_NS8cuda_cub4core6detail5shmemE+128];
	setp.lt.f32 	%p166, %f211, %f91;
	mov.f32 	%f241, %f91;
	mov.u64 	%rd306, %rd99;
	@%p166 bra 	$L__BB4_204;
	setp.lt.f32 	%p167, %f91, %f211;
	mov.f32 	%f241, %f211;
	mov.u64 	%rd306, %rd272;
	@%p167 bra 	$L__BB4_204;
	setp.lt.s64 	%p168, %rd272, %rd99;
	selp.f32 	%f241, %f211, %f91, %p168;
	min.s64 	%rd306, %rd272, %rd99;
	bra.uni 	$L__BB4_204;
$L__BB4_122:
	mov.u32 	%r18, %tid.x;
	cvt.u64.u32 	%rd101, %r18;
	mul.wide.u32 	%rd195, %r18, 4;
	add.s64 	%rd102, %rd1, %rd195;
	ld.global.f32 	%f170, [%rd102];
	add.s32 	%r31, %r18, 256;
	cvt.u64.u32 	%rd196, %r31;
	ld.global.f32 	%f171, [%rd102+1024];
	add.s32 	%r32, %r18, 512;
	cvt.u64.u32 	%rd197, %r32;
	ld.global.f32 	%f172, [%rd102+2048];
	add.s32 	%r33, %r18, 768;
	cvt.u64.u32 	%rd198, %r33;
	ld.global.f32 	%f173, [%rd102+3072];
	or.b32  	%r34, %r18, 1024;
	cvt.u64.u32 	%rd103, %r34;
	add.s64 	%rd293, %rd192, %rd103;
	ld.global.f32 	%f228, [%rd102+4096];
	setp.geu.f32 	%p3, %f170, %f171;
	selp.f32 	%f174, %f170, %f171, %p3;
	selp.b64 	%rd199, %rd101, %rd196, %p3;
	setp.geu.f32 	%p4, %f174, %f172;
	selp.f32 	%f175, %f174, %f172, %p4;
	selp.b64 	%rd200, %rd199, %rd197, %p4;
	setp.geu.f32 	%p5, %f175, %f173;
	selp.f32 	%f94, %f175, %f173, %p5;
	selp.b64 	%rd105, %rd200, %rd198, %p5;
	setp.lt.f32 	%p6, %f94, %f228;
	@%p6 bra 	$L__BB4_124;
	setp.lt.f32 	%p7, %f228, %f94;
	setp.lt.u64 	%p8, %rd105, %rd103;
	or.pred  	%p9, %p7, %p8;
	selp.f32 	%f228, %f94, %f228, %p9;
	add.s64 	%rd201, %rd192, %rd105;
	selp.b64 	%rd293, %rd201, %rd293, %p9;
$L__BB4_124:
	setp.lt.u64 	%p10, %rd194, 2560;
	mov.b64 	%rd282, 1280;
	@%p10 bra 	$L__BB4_137;
	mov.b64 	%rd274, 1280;
	mov.f32 	%f213, %f228;
$L__BB4_126:
	add.s64 	%rd204, %rd274, %rd101;
	shl.b64 	%rd205, %rd274, 2;
	add.s64 	%rd206, %rd102, %rd205;
	add.s64 	%rd110, %rd204, %rd192;
	ld.global.f32 	%f214, [%rd206];
	ld.global.f32 	%f215, [%rd206+1024];
	add.s64 	%rd278, %rd110, 512;
	ld.global.f32 	%f216, [%rd206+2048];
	add.s64 	%rd279, %rd110, 768;
	ld.global.f32 	%f217, [%rd206+3072];
	ld.global.f32 	%f228, [%rd206+4096];
	setp.lt.f32 	%p11, %f213, %f214;
	mov.u64 	%rd276, %rd110;
	@%p11 bra 	$L__BB4_128;
	setp.lt.f32 	%p12, %f214, %f213;
	setp.lt.s64 	%p13, %rd293, %rd110;
	or.pred  	%p14, %p12, %p13;
	selp.f32 	%f214, %f213, %f214, %p14;
	selp.b64 	%rd276, %rd293, %rd110, %p14;
$L__BB4_128:
	add.s64 	%rd277, %rd110, 256;
	setp.lt.f32 	%p15, %f214, %f215;
	@%p15 bra 	$L__BB4_130;
	setp.lt.f32 	%p16, %f215, %f214;
	setp.lt.s64 	%p17, %rd276, %rd277;
	or.pred  	%p18, %p16, %p17;
	selp.f32 	%f215, %f214, %f215, %p18;
	selp.b64 	%rd277, %rd276, %rd277, %p18;
$L__BB4_130:
	setp.lt.f32 	%p19, %f215, %f216;
	@%p19 bra 	$L__BB4_132;
	setp.lt.f32 	%p20, %f216, %f215;
	setp.lt.s64 	%p21, %rd277, %rd278;
	or.pred  	%p22, %p20, %p21;
	selp.f32 	%f216, %f215, %f216, %p22;
	selp.b64 	%rd278, %rd277, %rd278, %p22;
$L__BB4_132:
	setp.lt.f32 	%p23, %f216, %f217;
	@%p23 bra 	$L__BB4_134;
	setp.lt.f32 	%p24, %f217, %f216;
	setp.lt.s64 	%p25, %rd278, %rd279;
	or.pred  	%p26, %p24, %p25;
	selp.f32 	%f217, %f216, %f217, %p26;
	selp.b64 	%rd279, %rd278, %rd279, %p26;
$L__BB4_134:
	add.s64 	%rd210, %rd204, %rd192;
	add.s64 	%rd293, %rd210, 1024;
	setp.lt.f32 	%p27, %f217, %f228;
	@%p27 bra 	$L__BB4_136;
	setp.lt.f32 	%p28, %f228, %f217;
	setp.lt.s64 	%p29, %rd279, %rd293;
	or.pred  	%p30, %p28, %p29;
	selp.f32 	%f228, %f217, %f228, %p30;
	selp.b64 	%rd293, %rd279, %rd293, %p30;
$L__BB4_136:
	add.s64 	%rd282, %rd274, 1280;
	add.s64 	%rd211, %rd274, 2560;
	setp.le.s64 	%p31, %rd211, %rd194;
	mov.u64 	%rd274, %rd282;
	mov.f32 	%f213, %f228;
	@%p31 bra 	$L__BB4_126;
$L__BB4_137:
	setp.le.s64 	%p32, %rd194, %rd282;
	@%p32 bra 	$L__BB4_160;
	cvt.u32.u64 	%r35, %rd282;
	cvt.u32.u64 	%r36, %rd194;
	sub.s32 	%r19, %r36, %r35;
	setp.ge.s32 	%p33, %r18, %r19;
	@%p33 bra 	$L__BB4_160;
	cvta.to.global.u64 	%rd128, %rd191;
	not.b32 	%r38, %r18;
	add.s32 	%r39, %r38, %r36;
	sub.s32 	%r20, %r39, %r35;
	and.b32  	%r41, %r20, 768;
	setp.eq.s32 	%p34, %r41, 768;
	mov.u32 	%r389, %r18;
	@%p34 bra 	$L__BB4_145;
	add.s64 	%rd213, %rd282, %rd101;
	add.s64 	%rd284, %rd213, %rd192;
	shl.b64 	%rd214, %rd213, 2;
	add.s64 	%rd283, %rd128, %rd214;
	shr.u32 	%r42, %r20, 8;
	add.s32 	%r43, %r42, 1;
	and.b32  	%r44, %r43, 3;
	neg.s32 	%r387, %r44;
	mov.u32 	%r389, %r18;
$L__BB4_141:
	.pragma "nounroll";
	mov.u64 	%rd133, %rd293;
	mov.f32 	%f114, %f228;
	ld.global.f32 	%f115, [%rd283];
	setp.lt.f32 	%p35, %f114, %f115;
	mov.f32 	%f228, %f115;
	mov.u64 	%rd293, %rd284;
	@%p35 bra 	$L__BB4_144;
	setp.lt.f32 	%p36, %f115, %f114;
	mov.f32 	%f228, %f114;
	mov.u64 	%rd293, %rd133;
	@%p36 bra 	$L__BB4_144;
	setp.lt.s64 	%p37, %rd133, %rd284;
	selp.f32 	%f228, %f114, %f115, %p37;
	min.s64 	%rd293, %rd133, %rd284;
$L__BB4_144:
	add.s32 	%r389, %r389, 256;
	add.s64 	%rd284, %rd284, 256;
	add.s64 	%rd283, %rd283, 1024;
	add.s32 	%r387, %r387, 1;
	setp.ne.s32 	%p38, %r387, 0;
	@%p38 bra 	$L__BB4_141;
$L__BB4_145:
	setp.lt.u32 	%p39, %r20, 768;
	@%p39 bra 	$L__BB4_160;
	add.s32 	%r390, %r389, 512;
$L__BB4_147:
	mov.u32 	%r28, %r390;
	add.s32 	%r45, %r28, -512;
	cvt.u64.u32 	%rd215, %r45;
	add.s64 	%rd216, %rd282, %rd215;
	shl.b64 	%rd217, %rd216, 2;
	add.s64 	%rd141, %rd128, %rd217;
	add.s64 	%rd142, %rd216, %rd192;
	ld.global.f32 	%f121, [%rd141];
	setp.lt.f32 	%p40, %f228, %f121;
	mov.f32 	%f225, %f121;
	mov.u64 	%rd290, %rd142;
	@%p40 bra 	$L__BB4_150;
	setp.lt.f32 	%p41, %f121, %f228;
	mov.f32 	%f225, %f228;
	mov.u64 	%rd290, %rd293;
	@%p41 bra 	$L__BB4_150;
	setp.lt.s64 	%p42, %rd293, %rd142;
	selp.f32 	%f225, %f228, %f121, %p42;
	min.s64 	%rd290, %rd293, %rd142;
$L__BB4_150:
	add.s32 	%r46, %r28, -256;
	cvt.u64.u32 	%rd218, %r46;
	add.s64 	%rd219, %rd282, %rd218;
	add.s64 	%rd145, %rd219, %rd192;
	ld.global.f32 	%f124, [%rd141+1024];
	setp.lt.f32 	%p43, %f225, %f124;
	mov.f32 	%f226, %f124;
	mov.u64 	%rd291, %rd145;
	@%p43 bra 	$L__BB4_153;
	setp.lt.f32 	%p44, %f124, %f225;
	mov.f32 	%f226, %f225;
	mov.u64 	%rd291, %rd290;
	@%p44 bra 	$L__BB4_153;
	setp.lt.s64 	%p45, %rd290, %rd145;
	selp.f32 	%f226, %f225, %f124, %p45;
	min.s64 	%rd291, %rd290, %rd145;
$L__BB4_153:
	cvt.u64.u32 	%rd220, %r28;
	add.s64 	%rd221, %rd282, %rd220;
	add.s64 	%rd148, %rd221, %rd192;
	ld.global.f32 	%f127, [%rd141+2048];
	setp.lt.f32 	%p46, %f226, %f127;
	mov.f32 	%f227, %f127;
	mov.u64 	%rd292, %rd148;
	@%p46 bra 	$L__BB4_156;
	setp.lt.f32 	%p47, %f127, %f226;
	mov.f32 	%f227, %f226;
	mov.u64 	%rd292, %rd291;
	@%p47 bra 	$L__BB4_156;
	setp.lt.s64 	%p48, %rd291, %rd148;
	selp.f32 	%f227, %f226, %f127, %p48;
	min.s64 	%rd292, %rd291, %rd148;
$L__BB4_156:
	add.s32 	%r47, %r28, 256;
	cvt.u64.u32 	%rd222, %r47;
	add.s64 	%rd223, %rd282, %rd222;
	add.s64 	%rd151, %rd223, %rd192;
	ld.global.f32 	%f130, [%rd141+3072];
	setp.lt.f32 	%p49, %f227, %f130;
	mov.f32 	%f228, %f130;
	mov.u64 	%rd293, %rd151;
	@%p49 bra 	$L__BB4_159;
	setp.lt.f32 	%p50, %f130, %f227;
	mov.f32 	%f228, %f227;
	mov.u64 	%rd293, %rd292;
	@%p50 bra 	$L__BB4_159;
	setp.lt.s64 	%p51, %rd292, %rd151;
	selp.f32 	%f228, %f227, %f130, %p51;
	min.s64 	%rd293, %rd292, %rd151;
$L__BB4_159:
	add.s32 	%r390, %r28, 1024;
	add.s32 	%r48, %r28, 512;
	setp.lt.s32 	%p52, %r48, %r19;
	@%p52 bra 	$L__BB4_147;
$L__BB4_160:
	// begin inline asm
	mov.u32 %r49, %laneid;
	// end inline asm
	mov.b32 	%r51, %f228;
	mov.b32 	%r67, 1;
	mov.b32 	%r68, 31;
	mov.b32 	%r69, -1;
	// begin inline asm
	shfl.sync.down.b32 %r50, %r51, %r67, %r68, %r69;
	// end inline asm
	mov.b32 	%f134, %r50;
	// begin inline asm
	shfl.sync.down.b32 %r55, %r56, %r67, %r68, %r69;
	// end inline asm
	mov.b64 	{%r61, %r66}, %rd293;
	// begin inline asm
	shfl.sync.down.b32 %r60, %r61, %r67, %r68, %r69;
	// end inline asm
	// begin inline asm
	shfl.sync.down.b32 %r65, %r66, %r67, %r68, %r69;
	// end inline asm
	mov.b64 	%rd155, {%r60, %r65};
	setp.gt.s32 	%p53, %r49, 30;
	mov.f32 	%f230, %f228;
	mov.u64 	%rd295, %rd293;
	@%p53 bra 	$L__BB4_164;
	setp.lt.f32 	%p54, %f228, %f134;
	mov.f32 	%f230, %f134;
	mov.u64 	%rd295, %rd155;
	@%p54 bra 	$L__BB4_164;
	setp.gt.f32 	%p55, %f228, %f134;
	mov.f32 	%f230, %f228;
	mov.u64 	%rd295, %rd293;
	@%p55 bra 	$L__BB4_164;
	setp.lt.s64 	%p56, %rd293, %rd155;
	selp.f32 	%f230, %f228, %f134, %p56;
	min.s64 	%rd295, %rd293, %rd155;
$L__BB4_164:
	mov.b32 	%r71, %f230;
	mov.b32 	%r87, 2;
	mov.b32 	%r88, 31;
	mov.b32 	%r89, -1;
	// begin inline asm
	shfl.sync.down.b32 %r70, %r71, %r87, %r88, %r89;
	// end inline asm
	mov.b32 	%f137, %r70;
	// begin inline asm
	shfl.sync.down.b32 %r75, %r76, %r87, %r88, %r89;
	// end inline asm
	mov.b64 	{%r81, %r86}, %rd295;
	// begin inline asm
	shfl.sync.down.b32 %r80, %r81, %r87, %r88, %r89;
	// end inline asm
	// begin inline asm
	shfl.sync.down.b32 %r85, %r86, %r87, %r88, %r89;
	// end inline asm
	mov.b64 	%rd158, {%r80, %r85};
	setp.gt.s32 	%p57, %r49, 29;
	mov.f32 	%f231, %f230;
	mov.u64 	%rd296, %rd295;
	@%p57 bra 	$L__BB4_168;
	setp.lt.f32 	%p58, %f230, %f137;
	mov.f32 	%f231, %f137;
	mov.u64 	%rd296, %rd158;
	@%p58 bra 	$L__BB4_168;
	setp.gt.f32 	%p59, %f230, %f137;
	mov.f32 	%f231, %f230;
	mov.u64 	%rd296, %rd295;
	@%p59 bra 	$L__BB4_168;
	setp.lt.s64 	%p60, %rd295, %rd158;
	selp.f32 	%f231, %f230, %f137, %p60;
	min.s64 	%rd296, %rd295, %rd158;
$L__BB4_168:
	mov.b32 	%r91, %f231;
	mov.b32 	%r107, 4;
	mov.b32 	%r108, 31;
	mov.b32 	%r109, -1;
	// begin inline asm
	shfl.sync.down.b32 %r90, %r91, %r107, %r108, %r109;
	// end inline asm
	mov.b32 	%f140, %r90;
	// begin inline asm
	shfl.sync.down.b32 %r95, %r96, %r107, %r108, %r109;
	// end inline asm
	mov.b64 	{%r101, %r106}, %rd296;
	// begin inline asm
	shfl.sync.down.b32 %r100, %r101, %r107, %r108, %r109;
	// end inline asm
	// begin inline asm
	shfl.sync.down.b32 %r105, %r106, %r107, %r108, %r109;
	// end inline asm
	mov.b64 	%rd161, {%r100, %r105};
	setp.gt.s32 	%p61, %r49, 27;
	mov.f32 	%f232, %f231;
	mov.u64 	%rd297, %rd296;
	@%p61 bra 	$L__BB4_172;
	setp.lt.f32 	%p62, %f231, %f140;
	mov.f32 	%f232, %f140;
	mov.u64 	%rd297, %rd161;
	@%p62 bra 	$L__BB4_172;
	setp.gt.f32 	%p63, %f231, %f140;
	mov.f32 	%f232, %f231;
	mov.u64 	%rd297, %rd296;
	@%p63 bra 	$L__BB4_172;
	setp.lt.s64 	%p64, %rd296, %rd161;
	selp.f32 	%f232, %f231, %f140, %p64;
	min.s64 	%rd297, %rd296, %rd161;
$L__BB4_172:
	mov.b32 	%r111, %f232;
	mov.b32 	%r127, 8;
	mov.b32 	%r128, 31;
	mov.b32 	%r129, -1;
	// begin inline asm
	shfl.sync.down.b32 %r110, %r111, %r127, %r128, %r129;
	// end inline asm
	mov.b32 	%f143, %r110;
	// begin inline asm
	shfl.sync.down.b32 %r115, %r116, %r127, %r128, %r129;
	// end inline asm
	mov.b64 	{%r121, %r126}, %rd297;
	// begin inline asm
	shfl.sync.down.b32 %r120, %r121, %r127, %r128, %r129;
	// end inline asm
	// begin inline asm
	shfl.sync.down.b32 %r125, %r126, %r127, %r128, %r129;
	// end inline asm
	mov.b64 	%rd164, {%r120, %r125};
	setp.gt.s32 	%p65, %r49, 23;
	mov.f32 	%f233, %f232;
	mov.u64 	%rd298, %rd297;
	@%p65 bra 	$L__BB4_176;
	setp.lt.f32 	%p66, %f232, %f143;
	mov.f32 	%f233, %f143;
	mov.u64 	%rd298, %rd164;
	@%p66 bra 	$L__BB4_176;
	setp.gt.f32 	%p67, %f232, %f143;
	mov.f32 	%f233, %f232;
	mov.u64 	%rd298, %rd297;
	@%p67 bra 	$L__BB4_176;
	setp.lt.s64 	%p68, %rd297, %rd164;
	selp.f32 	%f233, %f232, %f143, %p68;
	min.s64 	%rd298, %rd297, %rd164;
$L__BB4_176:
	mov.b32 	%r131, %f233;
	mov.b32 	%r147, 16;
	mov.b32 	%r148, 31;
	mov.b32 	%r149, -1;
	// begin inline asm
	shfl.sync.down.b32 %r130, %r131, %r147, %r148, %r149;
	// end inline asm
	mov.b32 	%f146, %r130;
	// begin inline asm
	shfl.sync.down.b32 %r135, %r136, %r147, %r148, %r149;
	// end inline asm
	mov.b64 	{%r141, %r146}, %rd298;
	// begin inline asm
	shfl.sync.down.b32 %r140, %r141, %r147, %r148, %r149;
	// end inline asm
	// begin inline asm
	shfl.sync.down.b32 %r145, %r146, %r147, %r148, %r149;
	// end inline asm
	mov.b64 	%rd167, {%r140, %r145};
	setp.gt.s32 	%p69, %r49, 15;
	mov.f32 	%f241, %f233;
	mov.u64 	%rd306, %rd298;
	@%p69 bra 	$L__BB4_180;
	setp.lt.f32 	%p70, %f233, %f146;
	mov.f32 	%f241, %f146;
	mov.u64 	%rd306, %rd167;
	@%p70 bra 	$L__BB4_180;
	setp.gt.f32 	%p71, %f233, %f146;
	mov.f32 	%f241, %f233;
	mov.u64 	%rd306, %rd298;
	@%p71 bra 	$L__BB4_180;
	setp.lt.s64 	%p72, %rd298, %rd167;
	selp.f32 	%f241, %f233, %f146, %p72;
	min.s64 	%rd306, %rd298, %rd167;
$L__BB4_180:
	setp.ne.s32 	%p73, %r49, 0;
	@%p73 bra 	$L__BB4_182;
	shr.u32 	%r150, %r18, 1;
	and.b32  	%r151, %r150, 496;
	mov.u32 	%r152, _ZN6thrust24THRUST_300001_SM_1000_NS8cuda_cub4core6detail5shmemE;
	add.s32 	%r153, %r152, %r151;
	st.shared.f32 	[%r153+8], %f241;
	st.shared.u64 	[%r153+16], %rd306;
$L__BB4_182:
	bar.sync 	0;
	setp.ne.s32 	%p74, %r18, 0;
	@%p74 bra 	$L__BB4_204;
	ld.shared.f32 	%f149, [_ZN6thrust24THRUST_300001_SM_1000_NS8cuda_cub4core6detail5shmemE+24];
	ld.shared.u64 	%rd170, [_ZN6thrust24THRUST_300001_SM_1000_NS8cuda_cub4core6detail5shmemE+32];
	setp.lt.f32 	%p75, %f241, %f149;
	mov.f32 	%f235, %f149;
	mov.u64 	%rd300, %rd170;
	@%p75 bra 	$L__BB4_186;
	setp.lt.f32 	%p76, %f149, %f241;
	mov.f32 	%f235, %f241;
	mov.u64 	%rd300, %rd306;
	@%p76 bra 	$L__BB4_186;
	setp.lt.s64 	%p77, %rd306, %rd170;
	selp.f32 	%f235, %f241, %f149, %p77;
	min.s64 	%rd300, %rd306, %rd170;
$L__BB4_186:
	ld.shared.f32 	%f152, [_ZN6thrust24THRUST_300001_SM_1000_NS8cuda_cub4core6detail5shmemE+40];
	ld.shared.u64 	%rd173, [_ZN6thrust24THRUST_300001_SM_1000_NS8cuda_cub4core6detail5shmemE+48];
	setp.lt.f32 	%p78, %f235, %f152;
	mov.f32 	%f236, %f152;
	mov.u64 	%rd301, %rd173;
	@%p78 bra 	$L__BB4_189;
	setp.lt.f32 	%p79, %f152, %f235;
	mov.f32 	%f236, %f235;
	mov.u64 	%rd301, %rd300;
	@%p79 bra 	$L__BB4_189;
	setp.lt.s64 	%p80, %rd300, %rd173;
	selp.f32 	%f236, %f235, %f152, %p80;
	min.s64 	%rd301, %rd300, %rd173;
$L__BB4_189:
	ld.shared.f32 	%f155, [_ZN6thrust24THRUST_300001_SM_1000_NS8cuda_cub4core6detail5shmemE+56];
	ld.shared.u64 	%rd176, [_ZN6thrust24THRUST_300001_SM_1000_NS8cuda_cub4core6detail5shmemE+64];
	setp.lt.f32 	%p81, %f236, %f155;
	mov.f32 	%f237, %f155;
	mov.u64 	%rd302, %rd176;
	@%p81 bra 	$L__BB4_192;
	setp.lt.f32 	%p82, %f155, %f236;
	mov.f32 	%f237, %f236;
	mov.u64 	%rd302, %rd301;
	@%p82 bra 	$L__BB4_192;
	setp.lt.s64 	%p83, %rd301, %rd176;
	selp.f32 	%f237, %f236, %f155, %p83;
	min.s64 	%rd302, %rd301, %rd176;
$L__BB4_192:
	ld.shared.f32 	%f158, [_ZN6thrust24THRUST_300001_SM_1000_NS8cuda_cub4core6detail5shmemE+72];
	ld.shared.u64 	%rd179, [_ZN6thrust24THRUST_300001_SM_1000_NS8cuda_cub4core6detail5shmemE+80];
	setp.lt.f32 	%p84, %f237, %f158;
	mov.f32 	%f238, %f158;
	mov.u64 	%rd303, %rd179;
	@%p84 bra 	$L__BB4_195;
	setp.lt.f32 	%p85, %f158, %f237;
	mov.f32 	%f238, %f237;
	mov.u64 	%rd303, %rd302;
	@%p85 bra 	$L__BB4_195;
	setp.lt.s64 	%p86, %rd302, %rd179;
	selp.f32 	%f238, %f237, %f158, %p86;
	min.s64 	%rd303, %rd302, %rd179;
$L__BB4_195:
	ld.shared.f32 	%f161, [_ZN6thrust24THRUST_300001_SM_1000_NS8cuda_cub4core6detail5shmemE+88];
	ld.shared.u64 	%rd182, [_ZN6thrust24THRUST_300001_SM_1000_NS8cuda_cub4core6detail5shmemE+96];
	setp.lt.f32 	%p87, %f238, %f161;
	mov.f32 	%f239, %f161;
	mov.u64 	%rd304, %rd182;
	@%p87 bra 	$L__BB4_198;
	setp.lt.f32 	%p88, %f161, %f238;
	mov.f32 	%f239, %f238;
	mov.u64 	%rd304, %rd303;
	@%p88 bra 	$L__BB4_198;
	setp.lt.s64 	%p89, %rd303, %rd182;
	selp.f32 	%f239, %f238, %f161, %p89;
	min.s64 	%rd304, %rd303, %rd182;
$L__BB4_198:
	ld.shared.f32 	%f164, [_ZN6thrust24THRUST_300001_SM_1000_NS8cuda_cub4core6detail5shmemE+104];
	ld.shared.u64 	%rd185, [_ZN6thrust24THRUST_300001_SM_1000_NS8cuda_cub4core6detail5shmemE+112];
	setp.lt.f32 	%p90, %f239, %f164;
	mov.f32 	%f240, %f164;
	mov.u64 	%rd305, %rd185;
	@%p90 bra 	$L__BB4_201;
	setp.lt.f32 	%p91, %f164, %f239;
	mov.f32 	%f240, %f239;
	mov.u64 	%rd305, %rd304;
	@%p91 bra 	$L__BB4_201;
	setp.lt.s64 	%p92, %rd304, %rd185;
	selp.f32 	%f240, %f239, %f164, %p92;
	min.s64 	%rd305, %rd304, %rd185;
$L__BB4_201:
	ld.shared.f32 	%f167, [_ZN6thrust24THRUST_300001_SM_1000_NS8cuda_cub4core6detail5shmemE+120];
	ld.shared.u64 	%rd188, [_ZN6thrust24THRUST_300001_SM_1000_NS8cuda_cub4core6detail5shmemE+128];
	setp.lt.f32 	%p93, %f240, %f167;
	mov.f32 	%f241, %f167;
	mov.u64 	%rd306, %rd188;
	@%p93 bra 	$L__BB4_204;
	setp.lt.f32 	%p94, %f167, %f240;
	mov.f32 	%f241, %f240;
	mov.u64 	%rd306, %rd305;
	@%p94 bra 	$L__BB4_204;
	setp.lt.s64 	%p95, %rd305, %rd188;
	selp.f32 	%f241, %f240, %f167, %p95;
	min.s64 	%rd306, %rd305, %rd188;
$L__BB4_204:
	mov.u32 	%r381, %tid.x;
	setp.ne.s32 	%p212, %r381, 0;
	@%p212 bra 	$L__BB4_206;
	ld.param.u64 	%rd237, [_ZN6thrust24THRUST_300001_SM_1000_NS8cuda_cub4core6detail13_kernel_agentINS1_8__reduce11ReduceAgentINS0_12zip_iteratorIN4cuda3std3__45tupleIJNS0_6detail15normal_iteratorINS0_10device_ptrIfEEEENS0_17counting_iteratorIlNS0_11use_defaultESI_SI_EEEEEEEPNSB_IJflEEESM_lNS1_9__extrema9arg_max_fIflNSA_4lessIfEEEEEEJSL_SN_lSS_EEEvDpT0__param_1];
	cvta.to.global.u64 	%rd236, %rd237;
	st.global.f32 	[%rd236], %f241;
	st.global.u64 	[%rd236+8], %rd306;
$L__BB4_206:
	ret;

}
	// .globl	_ZN6thrust24THRUST_300001_SM_1000_NS8cuda_cub4core6detail13_kernel_agentINS1_8__reduce11ReduceAgentINS0_12zip_iteratorIN4cuda3std3__45tupleIJNS0_6detail15normal_iteratorINS0_10device_ptrIfEEEENS0_17counting_iteratorIlNS0_11use_defaultESI_SI_EEEEEEEPNSB_IJflEEESM_lNS1_9__extrema9arg_max_fIflNSA_4lessIfEEEEEEJSL_SN_lN3cub18CUB_300001_SM_100013GridEvenShareIlEENSV_9GridQueueIyEESS_EEEvDpT0_
.visible .entry _ZN6thrust24THRUST_300001_SM_1000_NS8cuda_cub4core6detail13_kernel_agentINS1_8__reduce11ReduceAgentINS0_12zip_iteratorIN4cuda3std3__45tupleIJNS0_6detail15normal_iteratorINS0_10device_ptrIfEEEENS0_17counting_iteratorIlNS0_11use_defaultESI_SI_EEEEEEEPNSB_IJflEEESM_lNS1_9__extrema9arg_max_fIflNSA_4lessIfEEEEEEJSL_SN_lN3cub18CUB_300001_SM_100013GridEvenShareIlEENSV_9GridQueueIyEESS_EEEvDpT0_(
	.param .align 8 .b8 _ZN6thrust24THRUST_300001_SM_1000_NS8cuda_cub4core6detail13_kernel_agentINS1_8__reduce11ReduceAgentINS0_12zip_iteratorIN4cuda3std3__45tupleIJNS0_6detail15normal_iteratorINS0_10device_ptrIfEEEENS0_17counting_iteratorIlNS0_11use_defaultESI_SI_EEEEEEEPNSB_IJflEEESM_lNS1_9__extrema9arg_max_fIflNSA_4lessIfEEEEEEJSL_SN_lN3cub18CUB_300001_SM_100013GridEvenShareIlEENSV_9GridQueueIyEESS_EEEvDpT0__param_0[16],
	.param .u64 .ptr .align 1 _ZN6thrust24THRUST_300001_SM_1000_NS8cuda_cub4core6detail13_kernel_agentINS1_8__reduce11ReduceAgentINS0_12zip_iteratorIN4cuda3std3__45tupleIJNS0_6detail15normal_iteratorINS0_10device_ptrIfEEEENS0_17counting_iteratorIlNS0_11use_defaultESI_SI_EEEEEEEPNSB_IJflEEESM_lNS1_9__extrema9arg_max_fIflNSA_4lessIfEEEEEEJSL_SN_lN3cub18CUB_300001_SM_100013GridEvenShareIlEENSV_9GridQueueIyEESS_EEEvDpT0__param_1,
	.param .u64 _ZN6thrust24THRUST_300001_SM_1000_NS8cuda_cub4core6detail13_kernel_agentINS1_8__reduce11ReduceAgentINS0_12zip_iteratorIN4cuda3std3__45tupleIJNS0_6detail15normal_iteratorINS0_10device_ptrIfEEEENS0_17counting_iteratorIlNS0_11use_defaultESI_SI_EEEEEEEPNSB_IJflEEESM_lNS1_9__extrema9arg_max_fIflNSA_4lessIfEEEEEEJSL_SN_lN3cub18CUB_300001_SM_100013GridEvenShareIlEENSV_9GridQueueIyEESS_EEEvDpT0__param_2,
	.param .align 8 .b8 _ZN6thrust24THRUST_300001_SM_1000_NS8cuda_cub4core6detail13_kernel_agentINS1_8__reduce11ReduceAgentINS0_12zip_iteratorIN4cuda3std3__45tupleIJNS0_6detail15normal_iteratorINS0_10device_ptrIfEEEENS0_17counting_iteratorIlNS0_11use_defaultESI_SI_EEEEEEEPNSB_IJflEEESM_lNS1_9__extrema9arg_max_fIflNSA_4lessIfEEEEEEJSL_SN_lN3cub18CUB_300001_SM_100013GridEvenShareIlEENSV_9GridQueueIyEESS_EEEvDpT0__param_3[72],
	.param .align 8 .b8 _ZN6thrust24THRUST_300001_SM_1000_NS8cuda_cub4core6detail13_kernel_agentINS1_8__reduce11ReduceAgentINS0_12zip_iteratorIN4cuda3std3__45tupleIJNS0_6detail15normal_iteratorINS0_10device_ptrIfEEEENS0_17counting_iteratorIlNS0_11use_defaultESI_SI_EEEEEEEPNSB_IJflEEESM_lNS1_9__extrema9arg_max_fIflNSA_4lessIfEEEEEEJSL_SN_lN3cub18CUB_300001_SM_100013GridEvenShareIlEENSV_9GridQueueIyEESS_EEEvDpT0__param_4[8],
	.param .align 1 .b8 _ZN6thrust24THRUST_300001_SM_1000_NS8cuda_cub4core6detail13_kernel_agentINS1_8__reduce11ReduceAgentINS0_12zip_iteratorIN4cuda3std3__45tupleIJNS0_6detail15normal_iteratorINS0_10device_ptrIfEEEENS0_17counting_iteratorIlNS0_11use_defaultESI_SI_EEEEEEEPNSB_IJflEEESM_lNS1_9__extrema9arg_max_fIflNSA_4lessIfEEEEEEJSL_SN_lN3cub18CUB_300001_SM_100013GridEvenShareIlEENSV_9GridQueueIyEESS_EEEvDpT0__param_5[1]
)
.maxntid 256
{
	.reg .pred 	%p<215>;
	.reg .b32 	%r<399>;
	.reg .b32 	%f<242>;
	.reg .b64 	%rd<324>;

	ld.param.u64 	%rd196, [_ZN6thrust24THRUST_300001_SM_1000_NS8cuda_cub4core6detail13_kernel_agentINS1_8__reduce11ReduceAgentINS0_12zip_iteratorIN4cuda3std3__45tupleIJNS0_6detail15normal_iteratorINS0_10device_ptrIfEEEENS0_17counting_iteratorIlNS0_11use_defaultESI_SI_EEEEEEEPNSB_IJflEEESM_lNS1_9__extrema9arg_max_fIflNSA_4lessIfEEEEEEJSL_SN_lN3cub18CUB_300001_SM_100013GridEvenShareIlEENSV_9GridQueueIyEESS_EEEvDpT0__param_0+8];
	ld.param.u64 	%rd195, [_ZN6thrust24THRUST_300001_SM_1000_NS8cuda_cub4core6detail13_kernel_agentINS1_8__reduce11ReduceAgentINS0_12zip_iteratorIN4cuda3std3__45tupleIJNS0_6detail15normal_iteratorINS0_10device_ptrIfEEEENS0_17counting_iteratorIlNS0_11use_defaultESI_SI_EEEEEEEPNSB_IJflEEESM_lNS1_9__extrema9arg_max_fIflNSA_4lessIfEEEEEEJSL_SN_lN3cub18CUB_300001_SM_100013GridEvenShareIlEENSV_9GridQueueIyEESS_EEEvDpT0__param_0];
	ld.param.u64 	%rd199, [_ZN6thrust24THRUST_300001_SM_1000_NS8cuda_cub4core6detail13_kernel_agentINS1_8__reduce11ReduceAgentINS0_12zip_iteratorIN4cuda3std3__45tupleIJNS0_6detail15normal_iteratorINS0_10device_ptrIfEEEENS0_17counting_iteratorIlNS0_11use_defaultESI_SI_EEEEEEEPNSB_IJflEEESM_lNS1_9__extrema9arg_max_fIflNSA_4lessIfEEEEEEJSL_SN_lN3cub18CUB_300001_SM_100013GridEvenShareIlEENSV_9GridQueueIyEESS_EEEvDpT0__param_4];
	ld.param.u64 	%rd198, [_ZN6thrust24THRUST_300001_SM_1000_NS8cuda_cub4core6detail13_kernel_agentINS1_8__reduce11ReduceAgentINS0_12zip_iteratorIN4cuda3std3__45tupleIJNS0_6detail15normal_iteratorINS0_10device_ptrIfEEEENS0_17counting_iteratorIlNS0_11use_defaultESI_SI_EEEEEEEPNSB_IJflEEESM_lNS1_9__extrema9arg_max_fIflNSA_4lessIfEEEEEEJSL_SN_lN3cub18CUB_300001_SM_100013GridEvenShareIlEENSV_9GridQueueIyEESS_EEEvDpT0__param_2];
	cvta.to.global.u64 	%rd1, %rd199;
	cvta.to.global.u64 	%rd2, %rd195;
	mov.u32 	%r1, %ctaid.x;
	mul.lo.s32 	%r33, %r1, 1280;
	cvt.u64.u32 	%rd4, %r33;
	mov.u32 	%r34, %nctaid.x;
	mul.lo.s32 	%r35, %r34, 1280;
	cvt.u64.u32 	%rd5, %r35;
	add.s64 	%rd200, %rd4, 1280;
	setp.le.s64 	%p1, %rd200, %rd198;
	@%p1 bra 	$L__BB5_121;
	cvt.u32.u64 	%r159, %rd4;
	cvt.u32.u64 	%r2, %rd198;
	sub.s32 	%r3, %r2, %r159;
	mov.u32 	%r4, %tid.x;
	setp.ge.s32 	%p98, %r4, %r3;
	mov.f32 	%f188, 0f00000000;
	mov.b64 	%rd266, 0;
	mov.u32 	%r393, %r4;
	@%p98 bra 	$L__BB5_3;
	cvt.u64.u32 	%rd234, %r4;
	add.s64 	%rd235, %rd4, %rd234;
	shl.b64 	%rd236, %rd235, 2;
	add.s64 	%rd237, %rd2, %rd236;
	add.s64 	%rd266, %rd196, %rd235;
	ld.global.f32 	%f188, [%rd237];
	add.s32 	%r393, %r4, 256;
$L__BB5_3:
	setp.ge.s32 	%p99, %r393, %r3;
	@%p99 bra 	$L__BB5_25;
	not.b32 	%r161, %r393;
	add.s32 	%r162, %r161, %r2;
	sub.s32 	%r7, %r162, %r159;
	and.b32  	%r163, %r7, 768;
	setp.eq.s32 	%p100, %r163, 768;
	@%p100 bra 	$L__BB5_10;
	cvt.u64.u32 	%rd239, %r393;
	add.s64 	%rd240, %rd239, %rd4;
	add.s64 	%rd257, %rd240, %rd196;
	shl.b64 	%rd241, %rd240, 2;
	add.s64 	%rd256, %rd2, %rd241;
	shr.u32 	%r164, %r7, 8;
	add.s32 	%r165, %r164, 1;
	and.b32  	%r166, %r165, 3;
	neg.s32 	%r391, %r166;
$L__BB5_6:
	.pragma "nounroll";
	mov.u64 	%rd12, %rd266;
	mov.f32 	%f3, %f188;
	ld.global.f32 	%f4, [%rd256];
	setp.lt.f32 	%p101, %f3, %f4;
	mov.u64 	%rd266, %rd257;
	mov.f32 	%f188, %f4;
	@%p101 bra 	$L__BB5_9;
	setp.lt.f32 	%p102, %f4, %f3;
	mov.u64 	%rd266, %rd12;
	mov.f32 	%f188, %f3;
	@%p102 bra 	$L__BB5_9;
	setp.lt.s64 	%p103, %rd12, %rd257;
	min.s64 	%rd266, %rd12, %rd257;
	selp.f32 	%f188, %f3, %f4, %p103;
$L__BB5_9:
	add.s32 	%r393, %r393, 256;
	add.s64 	%rd257, %rd257, 256;
	add.s64 	%rd256, %rd256, 1024;
	add.s32 	%r391, %r391, 1;
	setp.ne.s32 	%p104, %r391, 0;
	@%p104 bra 	$L__BB5_6;
$L__BB5_10:
	setp.lt.u32 	%p105, %r7, 768;
	@%p105 bra 	$L__BB5_25;
	add.s32 	%r394, %r393, 512;
$L__BB5_12:
	mov.u32 	%r15, %r394;
	add.s32 	%r167, %r15, -512;
	cvt.s64.s32 	%rd242, %r167;
	add.s64 	%rd243, %rd242, %rd4;
	shl.b64 	%rd244, %rd243, 2;
	add.s64 	%rd20, %rd2, %rd244;
	add.s64 	%rd21, %rd243, %rd196;
	ld.global.f32 	%f10, [%rd20];
	setp.lt.f32 	%p106, %f188, %f10;
	mov.u64 	%rd263, %rd21;
	mov.f32 	%f185, %f10;
	@%p106 bra 	$L__BB5_15;
	setp.lt.f32 	%p107, %f10, %f188;
	mov.u64 	%rd263, %rd266;
	mov.f32 	%f185, %f188;
	@%p107 bra 	$L__BB5_15;
	setp.lt.s64 	%p108, %rd266, %rd21;
	min.s64 	%rd263, %rd266, %rd21;
	selp.f32 	%f185, %f188, %f10, %p108;
$L__BB5_15:
	add.s32 	%r168, %r15, -256;
	cvt.s64.s32 	%rd245, %r168;
	add.s64 	%rd246, %rd245, %rd4;
	add.s64 	%rd24, %rd246, %rd196;
	ld.global.f32 	%f13, [%rd20+1024];
	setp.lt.f32 	%p109, %f185, %f13;
	mov.u64 	%rd264, %rd24;
	mov.f32 	%f186, %f13;
	@%p109 bra 	$L__BB5_18;
	setp.lt.f32 	%p110, %f13, %f185;
	mov.u64 	%rd264, %rd263;
	mov.f32 	%f186, %f185;
	@%p110 bra 	$L__BB5_18;
	setp.lt.s64 	%p111, %rd263, %rd24;
	min.s64 	%rd264, %rd263, %rd24;
	selp.f32 	%f186, %f185, %f13, %p111;
$L__BB5_18:
	cvt.s64.s32 	%rd247, %r15;
	add.s64 	%rd248, %rd247, %rd4;
	add.s64 	%rd27, %rd248, %rd196;
	ld.global.f32 	%f16, [%rd20+2048];
	setp.lt.f32 	%p112, %f186, %f16;
	mov.u64 	%rd265, %rd27;
	mov.f32 	%f187, %f16;
	@%p112 bra 	$L__BB5_21;
	setp.lt.f32 	%p113, %f16, %f186;
	mov.u64 	%rd265, %rd264;
	mov.f32 	%f187, %f186;
	@%p113 bra 	$L__BB5_21;
	setp.lt.s64 	%p114, %rd264, %rd27;
	min.s64 	%rd265, %rd264, %rd27;
	selp.f32 	%f187, %f186, %f16, %p114;
$L__BB5_21:
	add.s32 	%r169, %r15, 256;
	cvt.s64.s32 	%rd249, %r169;
	add.s64 	%rd250, %rd249, %rd4;
	add.s64 	%rd30, %rd250, %rd196;
	ld.global.f32 	%f19, [%rd20+3072];
	setp.lt.f32 	%p115, %f187, %f19;
	mov.u64 	%rd266, %rd30;
	mov.f32 	%f188, %f19;
	@%p115 bra 	$L__BB5_24;
	setp.lt.f32 	%p116, %f19, %f187;
	mov.u64 	%rd266, %rd265;
	mov.f32 	%f188, %f187;
	@%p116 bra 	$L__BB5_24;
	setp.lt.s64 	%p117, %rd265, %rd30;
	min.s64 	%rd266, %rd265, %rd30;
	selp.f32 	%f188, %f187, %f19, %p117;
$L__BB5_24:
	add.s32 	%r394, %r15, 1024;
	add.s32 	%r170, %r15, 512;
	setp.lt.s32 	%p118, %r170, %r3;
	@%p118 bra 	$L__BB5_12;
$L__BB5_25:
	setp.lt.s32 	%p119, %r3, 256;
	@%p119 bra 	$L__BB5_70;
	// begin inline asm
	mov.u32 %r284, %laneid;
	// end inline asm
	mov.b32 	%r286, %f188;
	mov.b32 	%r302, 1;
	mov.b32 	%r303, 31;
	mov.b32 	%r304, -1;
	// begin inline asm
	shfl.sync.down.b32 %r285, %r286, %r302, %r303, %r304;
	// end inline asm
	mov.b32 	%f23, %r285;
	// begin inline asm
	shfl.sync.down.b32 %r290, %r291, %r302, %r303, %r304;
	// end inline asm
	mov.b64 	{%r296, %r301}, %rd266;
	// begin inline asm
	shfl.sync.down.b32 %r295, %r296, %r302, %r303, %r304;
	// end inline asm
	// begin inline asm
	shfl.sync.down.b32 %r300, %r301, %r302, %r303, %r304;
	// end inline asm
	mov.b64 	%rd34, {%r295, %r300};
	setp.gt.s32 	%p171, %r284, 30;
	mov.u64 	%rd268, %rd266;
	mov.f32 	%f190, %f188;
	@%p171 bra 	$L__BB5_30;
	setp.lt.f32 	%p172, %f188, %f23;
	mov.u64 	%rd268, %rd34;
	mov.f32 	%f190, %f23;
	@%p172 bra 	$L__BB5_30;
	setp.gt.f32 	%p173, %f188, %f23;
	mov.u64 	%rd268, %rd266;
	mov.f32 	%f190, %f188;
	@%p173 bra 	$L__BB5_30;
	setp.lt.s64 	%p174, %rd266, %rd34;
	min.s64 	%rd268, %rd266, %rd34;
	selp.f32 	%f190, %f188, %f23, %p174;
$L__BB5_30:
	mov.b32 	%r306, %f190;
	mov.b32 	%r322, 2;
	mov.b32 	%r323, 31;
	mov.b32 	%r324, -1;
	// begin inline asm
	shfl.sync.down.b32 %r305, %r306, %r322, %r323, %r324;
	// end inline asm
	mov.b32 	%f26, %r305;
	// begin inline asm
	shfl.sync.down.b32 %r310, %r311, %r322, %r323, %r324;
	// end inline asm
	mov.b64 	{%r316, %r321}, %rd268;
	// begin inline asm
	shfl.sync.down.b32 %r315, %r316, %r322, %r323, %r324;
	// end inline asm
	// begin inline asm
	shfl.sync.down.b32 %r320, %r321, %r322, %r323, %r324;
	// end inline asm
	mov.b64 	%rd37, {%r315, %r320};
	setp.gt.s32 	%p175, %r284, 29;
	mov.u64 	%rd269, %rd268;
	mov.f32 	%f191, %f190;
	@%p175 bra 	$L__BB5_34;
	setp.lt.f32 	%p176, %f190, %f26;
	mov.u64 	%rd269, %rd37;
	mov.f32 	%f191, %f26;
	@%p176 bra 	$L__BB5_34;
	setp.gt.f32 	%p177, %f190, %f26;
	mov.u64 	%rd269, %rd268;
	mov.f32 	%f191, %f190;
	@%p177 bra 	$L__BB5_34;
	setp.lt.s64 	%p178, %rd268, %rd37;
	min.s64 	%rd269, %rd268, %rd37;
	selp.f32 	%f191, %f190, %f26, %p178;
$L__BB5_34:
	mov.b32 	%r326, %f191;
	mov.b32 	%r342, 4;
	mov.b32 	%r343, 31;
	mov.b32 	%r344, -1;
	// begin inline asm
	shfl.sync.down.b32 %r325, %r326, %r342, %r343, %r344;
	// end inline asm
	mov.b32 	%f29, %r325;
	// begin inline asm
	shfl.sync.down.b32 %r330, %r331, %r342, %r343, %r344;
	// end inline asm
	mov.b64 	{%r336, %r341}, %rd269;
	// begin inline asm
	shfl.sync.down.b32 %r335, %r336, %r342, %r343, %r344;
	// end inline asm
	// begin inline asm
	shfl.sync.down.b32 %r340, %r341, %r342, %r343, %r344;
	// end inline asm
	mov.b64 	%rd40, {%r335, %r340};
	setp.gt.s32 	%p179, %r284, 27;
	mov.u64 	%rd270, %rd269;
	mov.f32 	%f192, %f191;
	@%p179 bra 	$L__BB5_38;
	setp.lt.f32 	%p180, %f191, %f29;
	mov.u64 	%rd270, %rd40;
	mov.f32 	%f192, %f29;
	@%p180 bra 	$L__BB5_38;
	setp.gt.f32 	%p181, %f191, %f29;
	mov.u64 	%rd270, %rd269;
	mov.f32 	%f192, %f191;
	@%p181 bra 	$L__BB5_38;
	setp.lt.s64 	%p182, %rd269, %rd40;
	min.s64 	%rd270, %rd269, %rd40;
	selp.f32 	%f192, %f191, %f29, %p182;
$L__BB5_38:
	mov.b32 	%r346, %f192;
	mov.b32 	%r362, 8;
	mov.b32 	%r363, 31;
	mov.b32 	%r364, -1;
	// begin inline asm
	shfl.sync.down.b32 %r345, %r346, %r362, %r363, %r364;
	// end inline asm
	mov.b32 	%f32, %r345;
	// begin inline asm
	shfl.sync.down.b32 %r350, %r351, %r362, %r363, %r364;
	// end inline asm
	mov.b64 	{%r356, %r361}, %rd270;
	// begin inline asm
	shfl.sync.down.b32 %r355, %r356, %r362, %r363, %r364;
	// end inline asm
	// begin inline asm
	shfl.sync.down.b32 %r360, %r361, %r362, %r363, %r364;
	// end inline asm
	mov.b64 	%rd43, {%r355, %r360};
	setp.gt.s32 	%p183, %r284, 23;
	mov.u64 	%rd271, %rd270;
	mov.f32 	%f193, %f192;
	@%p183 bra 	$L__BB5_42;
	setp.lt.f32 	%p184, %f192, %f32;
	mov.u64 	%rd271, %rd43;
	mov.f32 	%f193, %f32;
	@%p184 bra 	$L__BB5_42;
	setp.gt.f32 	%p185, %f192, %f32;
	mov.u64 	%rd271, %rd270;
	mov.f32 	%f193, %f192;
	@%p185 bra 	$L__BB5_42;
	setp.lt.s64 	%p186, %rd270, %rd43;
	min.s64 	%rd271, %rd270, %rd43;
	selp.f32 	%f193, %f192, %f32, %p186;
$L__BB5_42:
	mov.b32 	%r366, %f193;
	mov.b32 	%r382, 16;
	mov.b32 	%r383, 31;
	mov.b32 	%r384, -1;
	// begin inline asm
	shfl.sync.down.b32 %r365, %r366, %r382, %r383, %r384;
	// end inline asm
	mov.b32 	%f35, %r365;
	// begin inline asm
	shfl.sync.down.b32 %r370, %r371, %r382, %r383, %r384;
	// end inline asm
	mov.b64 	{%r376, %r381}, %rd271;
	// begin inline asm
	shfl.sync.down.b32 %r375, %r376, %r382, %r383, %r384;
	// end inline asm
	// begin inline asm
	shfl.sync.down.b32 %r380, %r381, %r382, %r383, %r384;
	// end inline asm
	mov.b64 	%rd46, {%r375, %r380};
	setp.gt.s32 	%p187, %r284, 15;
	mov.u64 	%rd323, %rd271;
	mov.f32 	%f241, %f193;
	@%p187 bra 	$L__BB5_46;
	setp.lt.f32 	%p188, %f193, %f35;
	mov.u64 	%rd323, %rd46;
	mov.f32 	%f241, %f35;
	@%p188 bra 	$L__BB5_46;
	setp.gt.f32 	%p189, %f193, %f35;
	mov.u64 	%rd323, %rd271;
	mov.f32 	%f241, %f193;
	@%p189 bra 	$L__BB5_46;
	setp.lt.s64 	%p190, %rd271, %rd46;
	min.s64 	%rd323, %rd271, %rd46;
	selp.f32 	%f241, %f193, %f35, %p190;
$L__BB5_46:
	setp.ne.s32 	%p191, %r284, 0;
	@%p191 bra 	$L__BB5_48;
	shr.u32 	%r385, %r4, 1;
	and.b32  	%r386, %r385, 496;
	mov.u32 	%r387, _ZN6thrust24THRUST_300001_SM_1000_NS8cuda_cub4core6detail5shmemE;
	add.s32 	%r388, %r387, %r386;
	st.shared.f32 	[%r388+8], %f241;
	st.shared.u64 	[%r388+16], %rd323;
$L__BB5_48:
	bar.sync 	0;
	setp.ne.s32 	%p192, %r4, 0;
	@%p192 bra 	$L__BB5_208;
	ld.shared.f32 	%f38, [_ZN6thrust24THRUST_300001_SM_1000_NS8cuda_cub4core6detail5shmemE+24];
	ld.shared.u64 	%rd49, [_ZN6thrust24THRUST_300001_SM_1000_NS8cuda_cub4core6detail5shmemE+32];
	setp.lt.f32 	%p193, %f241, %f38;
	mov.u64 	%rd273, %rd49;
	mov.f32 	%f195, %f38;
	@%p193 bra 	$L__BB5_52;
	setp.lt.f32 	%p194, %f38, %f241;
	mov.u64 	%rd273, %rd323;
	mov.f32 	%f195, %f241;
	@%p194 bra 	$L__BB5_52;
	setp.lt.s64 	%p195, %rd323, %rd49;
	min.s64 	%rd273, %rd323, %rd49;
	selp.f32 	%f195, %f241, %f38, %p195;
$L__BB5_52:
	ld.shared.f32 	%f41, [_ZN6thrust24THRUST_300001_SM_1000_NS8cuda_cub4core6detail5shmemE+40];
	ld.shared.u64 	%rd52, [_ZN6thrust24THRUST_300001_SM_1000_NS8cuda_cub4core6detail5shmemE+48];
	setp.lt.f32 	%p196, %f195, %f41;
	mov.u64 	%rd274, %rd52;
	mov.f32 	%f196, %f41;
	@%p196 bra 	$L__BB5_55;
	setp.lt.f32 	%p197, %f41, %f195;
	mov.u64 	%rd274, %rd273;
	mov.f32 	%f196, %f195;
	@%p197 bra 	$L__BB5_55;
	setp.lt.s64 	%p198, %rd273, %rd52;
	min.s64 	%rd274, %rd273, %rd52;
	selp.f32 	%f196, %f195, %f41, %p198;
$L__BB5_55:
	ld.shared.f32 	%f44, [_ZN6thrust24THRUST_300001_SM_1000_NS8cuda_cub4core6detail5shmemE+56];
	ld.shared.u64 	%rd55, [_ZN6thrust24THRUST_300001_SM_1000_NS8cuda_cub4core6detail5shmemE+64];
	setp.lt.f32 	%p199, %f196, %f44;
	mov.u64 	%rd275, %rd55;
	mov.f32 	%f197, %f44;
	@%p199 bra 	$L__BB5_58;
	setp.lt.f32 	%p200, %f44, %f196;
	mov.u64 	%rd275, %rd274;
	mov.f32 	%f197, %f196;
	@%p200 bra 	$L__BB5_58;
	setp.lt.s64 	%p201, %rd274, %rd55;
	min.s64 	%rd275, %rd274, %rd55;
	selp.f32 	%f197, %f196, %f44, %p201;
$L__BB5_58:
	ld.shared.f32 	%f47, [_ZN6thrust24THRUST_300001_SM_1000_NS8cuda_cub4core6detail5shmemE+72];
	ld.shared.u64 	%rd58, [_ZN6thrust24THRUST_300001_SM_1000_NS8cuda_cub4core6detail5shmemE+80];
	setp.lt.f32 	%p202, %f197, %f47;
	mov.u64 	%rd276, %rd58;
	mov.f32 	%f198, %f47;
	@%p202 bra 	$L__BB5_61;
	setp.lt.f32 	%p203, %f47, %f197;
	mov.u64 	%rd276, %rd275;
	mov.f32 	%f198, %f197;
	@%p203 bra 	$L__BB5_61;
	setp.lt.s64 	%p204, %rd275, %rd58;
	min.s64 	%rd276, %rd275, %rd58;
	selp.f32 	%f198, %f197, %f47, %p204;
$L__BB5_61:
	ld.shared.f32 	%f50, [_ZN6thrust24THRUST_300001_SM_1000_NS8cuda_cub4core6detail5shmemE+88];
	ld.shared.u64 	%rd61, [_ZN6thrust24THRUST_300001_SM_1000_NS8cuda_cub4core6detail5shmemE+96];
	setp.lt.f32 	%p205, %f198, %f50;
	mov.f32 	%f199, %f50;
	mov.u64 	%rd277, %rd61;
	@%p205 bra 	$L__BB5_64;
	setp.lt.f32 	%p206, %f50, %f198;
	mov.f32 	%f199, %f198;
	mov.u64 	%rd277, %rd276;
	@%p206 bra 	$L__BB5_64;
	setp.lt.s64 	%p207, %rd276, %rd61;
	selp.f32 	%f199, %f198, %f50, %p207;
	min.s64 	%rd277, %rd276, %rd61;
$L__BB5_64:
	ld.shared.f32 	%f53, [_ZN6thrust24THRUST_300001_SM_1000_NS8cuda_cub4core6detail5shmemE+104];
	ld.shared.u64 	%rd64, [_ZN6thrust24THRUST_300001_SM_1000_NS8cuda_cub4core6detail5shmemE+112];
	setp.lt.f32 	%p208, %f199, %f53;
	mov.f32 	%f200, %f53;
	mov.u64 	%rd278, %rd64;
	@%p208 bra 	$L__BB5_67;
	setp.lt.f32 	%p209, %f53, %f199;
	mov.f32 	%f200, %f199;
	mov.u64 	%rd278, %rd277;
	@%p209 bra 	$L__BB5_67;
	setp.lt.s64 	%p210, %rd277, %rd64;
	selp.f32 	%f200, %f199, %f53, %p210;
	min.s64 	%rd278, %rd277, %rd64;
$L__BB5_67:
	ld.shared.f32 	%f56, [_ZN6thrust24THRUST_300001_SM_1000_NS8cuda_cub4core6detail5shmemE+120];
	ld.shared.u64 	%rd67, [_ZN6thrust24THRUST_300001_SM_1000_NS8cuda_cub4core6detail5shmemE+128];
	setp.lt.f32 	%p211, %f200, %f56;
	mov.f32 	%f241, %f56;
	mov.u64 	%rd323, %rd67;
	@%p211 bra 	$L__BB5_208;
	setp.lt.f32 	%p212, %f56, %f200;
	mov.f32 	%f241, %f200;
	mov.u64 	%rd323, %rd278;
	@%p212 bra 	$L__BB5_208;
	setp.lt.s64 	%p213, %rd278, %rd67;
	selp.f32 	%f241, %f200, %f56, %p213;
	min.s64 	%rd323, %rd278, %rd67;
	bra.uni 	$L__BB5_208;
$L__BB5_70:
	// begin inline asm
	mov.u32 %r171, %laneid;
	// end inline asm
	and.b32  	%r192, %r4, 992;
	add.s32 	%r193, %r192, 32;
	setp.gt.s32 	%p120, %r193, %r3;
	not.b32 	%r194, %r192;
	add.s32 	%r195, %r3, %r194;
	selp.b32 	%r190, %r195, 31, %p120;
	mov.b32 	%r173, %f188;
	mov.b32 	%r189, 1;
	mov.b32 	%r191, -1;
	// begin inline asm
	shfl.sync.down.b32 %r172, %r173, %r189, %r190, %r191;
	// end inline asm
	mov.b32 	%f58, %r172;
	// begin inline asm
	shfl.sync.down.b32 %r177, %r178, %r189, %r190, %r191;
	// end inline asm
	mov.b64 	{%r183, %r188}, %rd266;
	// begin inline asm
	shfl.sync.down.b32 %r182, %r183, %r189, %r190, %r191;
	// end inline asm
	// begin inline asm
	shfl.sync.down.b32 %r187, %r188, %r189, %r190, %r191;
	// end inline asm
	mov.b64 	%rd69, {%r182, %r187};
	setp.ge.s32 	%p121, %r171, %r190;
	mov.f32 	%f201, %f188;
	mov.u64 	%rd279, %rd266;
	@%p121 bra 	$L__BB5_74;
	setp.lt.f32 	%p122, %f188, %f58;
	mov.f32 	%f201, %f58;
	mov.u64 	%rd279, %rd69;
	@%p122 bra 	$L__BB5_74;
	setp.gt.f32 	%p123, %f188, %f58;
	mov.f32 	%f201, %f188;
	mov.u64 	%rd279, %rd266;
	@%p123 bra 	$L__BB5_74;
	setp.lt.s64 	%p124, %rd266, %rd69;
	selp.f32 	%f201, %f188, %f58, %p124;
	min.s64 	%rd279, %rd266, %rd69;
$L__BB5_74:
	mov.b32 	%r197, %f201;
	mov.b32 	%r213, 2;
	mov.b32 	%r215, -1;
	// begin inline asm
	shfl.sync.down.b32 %r196, %r197, %r213, %r190, %r215;
	// end inline asm
	mov.b32 	%f61, %r196;
	// begin inline asm
	shfl.sync.down.b32 %r201, %r202, %r213, %r190, %r215;
	// end inline asm
	mov.b64 	{%r207, %r212}, %rd279;
	// begin inline asm
	shfl.sync.down.b32 %r206, %r207, %r213, %r190, %r215;
	// end inline asm
	// begin inline asm
	shfl.sync.down.b32 %r211, %r212, %r213, %r190, %r215;
	// end inline asm
	mov.b64 	%rd72, {%r206, %r211};
	add.s32 	%r216, %r171, 2;
	setp.gt.s32 	%p125, %r216, %r190;
	mov.f32 	%f202, %f201;
	mov.u64 	%rd280, %rd279;
	@%p125 bra 	$L__BB5_78;
	setp.lt.f32 	%p126, %f201, %f61;
	mov.f32 	%f202, %f61;
	mov.u64 	%rd280, %rd72;
	@%p126 bra 	$L__BB5_78;
	setp.gt.f32 	%p127, %f201, %f61;
	mov.f32 	%f202, %f201;
	mov.u64 	%rd280, %rd279;
	@%p127 bra 	$L__BB5_78;
	setp.lt.s64 	%p128, %rd279, %rd72;
	selp.f32 	%f202, %f201, %f61, %p128;
	min.s64 	%rd280, %rd279, %rd72;
$L__BB5_78:
	mov.b32 	%r218, %f202;
	mov.b32 	%r234, 4;
	mov.b32 	%r236, -1;
	// begin inline asm
	shfl.sync.down.b32 %r217, %r218, %r234, %r190, %r236;
	// end inline asm
	mov.b32 	%f64, %r217;
	// begin inline asm
	shfl.sync.down.b32 %r222, %r223, %r234, %r190, %r236;
	// end inline asm
	mov.b64 	{%r228, %r233}, %rd280;
	// begin inline asm
	shfl.sync.down.b32 %r227, %r228, %r234, %r190, %r236;
	// end inline asm
	// begin inline asm
	shfl.sync.down.b32 %r232, %r233, %r234, %r190, %r236;
	// end inline asm
	mov.b64 	%rd75, {%r227, %r232};
	add.s32 	%r237, %r171, 4;
	setp.gt.s32 	%p129, %r237, %r190;
	mov.f32 	%f203, %f202;
	mov.u64 	%rd281, %rd280;
	@%p129 bra 	$L__BB5_82;
	setp.lt.f32 	%p130, %f202, %f64;
	mov.f32 	%f203, %f64;
	mov.u64 	%rd281, %rd75;
	@%p130 bra 	$L__BB5_82;
	setp.gt.f32 	%p131, %f202, %f64;
	mov.f32 	%f203, %f202;
	mov.u64 	%rd281, %rd280;
	@%p131 bra 	$L__BB5_82;
	setp.lt.s64 	%p132, %rd280, %rd75;
	selp.f32 	%f203, %f202, %f64, %p132;
	min.s64 	%rd281, %rd280, %rd75;
$L__BB5_82:
	mov.b32 	%r239, %f203;
	mov.b32 	%r255, 8;
	mov.b32 	%r257, -1;
	// begin inline asm
	shfl.sync.down.b32 %r238, %r239, %r255, %r190, %r257;
	// end inline asm
	mov.b32 	%f67, %r238;
	// begin inline asm
	shfl.sync.down.b32 %r243, %r244, %r255, %r190, %r257;
	// end inline asm
	mov.b64 	{%r249, %r254}, %rd281;
	// begin inline asm
	shfl.sync.down.b32 %r248, %r249, %r255, %r190, %r257;
	// end inline asm
	// begin inline asm
	shfl.sync.down.b32 %r253, %r254, %r255, %r190, %r257;
	// end inline asm
	mov.b64 	%rd78, {%r248, %r253};
	add.s32 	%r258, %r171, 8;
	setp.gt.s32 	%p133, %r258, %r190;
	mov.f32 	%f204, %f203;
	mov.u64 	%rd282, %rd281;
	@%p133 bra 	$L__BB5_86;
	setp.lt.f32 	%p134, %f203, %f67;
	mov.f32 	%f204, %f67;
	mov.u64 	%rd282, %rd78;
	@%p134 bra 	$L__BB5_86;
	setp.gt.f32 	%p135, %f203, %f67;
	mov.f32 	%f204, %f203;
	mov.u64 	%rd282, %rd281;
	@%p135 bra 	$L__BB5_86;
	setp.lt.s64 	%p136, %rd281, %rd78;
	selp.f32 	%f204, %f203, %f67, %p136;
	min.s64 	%rd282, %rd281, %rd78;
$L__BB5_86:
	mov.b32 	%r260, %f204;
	mov.b32 	%r276, 16;
	mov.b32 	%r278, -1;
	// begin inline asm
	shfl.sync.down.b32 %r259, %r260, %r276, %r190, %r278;
	// end inline asm
	mov.b32 	%f70, %r259;
	// begin inline asm
	shfl.sync.down.b32 %r264, %r265, %r276, %r190, %r278;
	// end inline asm
	mov.b64 	{%r270, %r275}, %rd282;
	// begin inline asm
	shfl.sync.down.b32 %r269, %r270, %r276, %r190, %r278;
	// end inline asm
	// begin inline asm
	shfl.sync.down.b32 %r274, %r275, %r276, %r190, %r278;
	// end inline asm
	mov.b64 	%rd81, {%r269, %r274};
	add.s32 	%r279, %r171, 16;
	setp.gt.s32 	%p137, %r279, %r190;
	mov.f32 	%f241, %f204;
	mov.u64 	%rd323, %rd282;
	@%p137 bra 	$L__BB5_90;
	setp.lt.f32 	%p138, %f204, %f70;
	mov.f32 	%f241, %f70;
	mov.u64 	%rd323, %rd81;
	@%p138 bra 	$L__BB5_90;
	setp.gt.f32 	%p139, %f204, %f70;
	mov.f32 	%f241, %f204;
	mov.u64 	%rd323, %rd282;
	@%p139 bra 	$L__BB5_90;
	setp.lt.s64 	%p140, %rd282, %rd81;
	selp.f32 	%f241, %f204, %f70, %p140;
	min.s64 	%rd323, %rd282, %rd81;
$L__BB5_90:
	setp.ne.s32 	%p141, %r171, 0;
	@%p141 bra 	$L__BB5_92;
	shr.u32 	%r280, %r4, 1;
	and.b32  	%r281, %r280, 496;
	mov.u32 	%r282, _ZN6thrust24THRUST_300001_SM_1000_NS8cuda_cub4core6detail5shmemE;
	add.s32 	%r283, %r282, %r281;
	st.shared.f32 	[%r283+8], %f241;
	st.shared.u64 	[%r283+16], %rd323;
$L__BB5_92:
	bar.sync 	0;
	setp.ne.s32 	%p142, %r4, 0;
	@%p142 bra 	$L__BB5_208;
	setp.lt.s32 	%p143, %r3, 33;
	mov.f32 	%f206, %f241;
	mov.u64 	%rd284, %rd323;
	@%p143 bra 	$L__BB5_97;
	ld.shared.f32 	%f73, [_ZN6thrust24THRUST_300001_SM_1000_NS8cuda_cub4core6detail5shmemE+24];
	ld.shared.u64 	%rd84, [_ZN6thrust24THRUST_300001_SM_1000_NS8cuda_cub4core6detail5shmemE+32];
	setp.lt.f32 	%p144, %f241, %f73;
	mov.f32 	%f206, %f73;
	mov.u64 	%rd284, %rd84;
	@%p144 bra 	$L__BB5_97;
	setp.lt.f32 	%p145, %f73, %f241;
	mov.f32 	%f206, %f241;
	mov.u64 	%rd284, %rd323;
	@%p145 bra 	$L__BB5_97;
	setp.lt.s64 	%p146, %rd323, %rd84;
	selp.f32 	%f206, %f241, %f73, %p146;
	min.s64 	%rd284, %rd323, %rd84;
$L__BB5_97:
	setp.lt.s32 	%p147, %r3, 65;
	mov.f32 	%f207, %f206;
	mov.u64 	%rd285, %rd284;
	@%p147 bra 	$L__BB5_101;
	ld.shared.f32 	%f76, [_ZN6thrust24THRUST_300001_SM_1000_NS8cuda_cub4core6detail5shmemE+40];
	ld.shared.u64 	%rd87, [_ZN6thrust24THRUST_300001_SM_1000_NS8cuda_cub4core6detail5shmemE+48];
	setp.lt.f32 	%p148, %f206, %f76;
	mov.f32 	%f207, %f76;
	mov.u64 	%rd285, %rd87;
	@%p148 bra 	$L__BB5_101;
	setp.lt.f32 	%p149, %f76, %f206;
	mov.f32 	%f207, %f206;
	mov.u64 	%rd285, %rd284;
	@%p149 bra 	$L__BB5_101;
	setp.lt.s64 	%p150, %rd284, %rd87;
	selp.f32 	%f207, %f206, %f76, %p150;
	min.s64 	%rd285, %rd284, %rd87;
$L__BB5_101:
	setp.lt.s32 	%p151, %r3, 97;
	mov.f32 	%f208, %f207;
	mov.u64 	%rd286, %rd285;
	@%p151 bra 	$L__BB5_105;
	ld.shared.f32 	%f79, [_ZN6thrust24THRUST_300001_SM_1000_NS8cuda_cub4core6detail5shmemE+56];
	ld.shared.u64 	%rd90, [_ZN6thrust24THRUST_300001_SM_1000_NS8cuda_cub4core6detail5shmemE+64];
	setp.lt.f32 	%p152, %f207, %f79;
	mov.f32 	%f208, %f79;
	mov.u64 	%rd286, %rd90;
	@%p152 bra 	$L__BB5_105;
	setp.lt.f32 	%p153, %f79, %f207;
	mov.f32 	%f208, %f207;
	mov.u64 	%rd286, %rd285;
	@%p153 bra 	$L__BB5_105;
	setp.lt.s64 	%p154, %rd285, %rd90;
	selp.f32 	%f208, %f207, %f79, %p154;
	min.s64 	%rd286, %rd285, %rd90;
$L__BB5_105:
	setp.lt.s32 	%p155, %r3, 129;
	mov.f32 	%f209, %f208;
	mov.u64 	%rd287, %rd286;
	@%p155 bra 	$L__BB5_109;
	ld.shared.f32 	%f82, [_ZN6thrust24THRUST_300001_SM_1000_NS8cuda_cub4core6detail5shmemE+72];
	ld.shared.u64 	%rd93, [_ZN6thrust24THRUST_300001_SM_1000_NS8cuda_cub4core6detail5shmemE+80];
	setp.lt.f32 	%p156, %f208, %f82;
	mov.f32 	%f209, %f82;
	mov.u64 	%rd287, %rd93;
	@%p156 bra 	$L__BB5_109;
	setp.lt.f32 	%p157, %f82, %f208;
	mov.f32 	%f209, %f208;
	mov.u64 	%rd287, %rd286;
	@%p157 bra 	$L__BB5_109;
	setp.lt.s64 	%p158, %rd286, %rd93;
	selp.f32 	%f209, %f208, %f82, %p158;
	min.s64 	%rd287, %rd286, %rd93;
$L__BB5_109:
	setp.lt.s32 	%p159, %r3, 161;
	mov.f32 	%f210, %f209;
	mov.u64 	%rd288, %rd287;
	@%p159 bra 	$L__BB5_113;
	ld.shared.f32 	%f85, [_ZN6thrust24THRUST_300001_SM_1000_NS8cuda_cub4core6detail5shmemE+88];
	ld.shared.u64 	%rd96, [_ZN6thrust24THRUST_300001_SM_1000_NS8cuda_cub4core6detail5shmemE+96];
	setp.lt.f32 	%p160, %f209, %f85;
	mov.f32 	%f210, %f85;
	mov.u64 	%rd288, %rd96;
	@%p160 bra 	$L__BB5_113;
	setp.lt.f32 	%p161, %f85, %f209;
	mov.f32 	%f210, %f209;
	mov.u64 	%rd288, %rd287;
	@%p161 bra 	$L__BB5_113;
	setp.lt.s64 	%p162, %rd287, %rd96;
	selp.f32 	%f210, %f209, %f85, %p162;
	min.s64 	%rd288, %rd287, %rd96;
$L__BB5_113:
	setp.lt.s32 	%p163, %r3, 193;
	mov.f32 	%f211, %f210;
	mov.u64 	%rd289, %rd288;
	@%p163 bra 	$L__BB5_117;
	ld.shared.f32 	%f88, [_ZN6thrust24THRUST_300001_SM_1000_NS8cuda_cub4core6detail5shmemE+104];
	ld.shared.u64 	%rd99, [_ZN6thrust24THRUST_300001_SM_1000_NS8cuda_cub4core6detail5shmemE+112];
	setp.lt.f32 	%p164, %f210, %f88;
	mov.f32 	%f211, %f88;
	mov.u64 	%rd289, %rd99;
	@%p164 bra 	$L__BB5_117;
	setp.lt.f32 	%p165, %f88, %f210;
	mov.f32 	%f211, %f210;
	mov.u64 	%rd289, %rd288;
	@%p165 bra 	$L__BB5_117;
	setp.lt.s64 	%p166, %rd288, %rd99;
	selp.f32 	%f211, %f210, %f88, %p166;
	min.s64 	%rd289, %rd288, %rd99;
$L__BB5_117:
	setp.lt.s32 	%p167, %r3, 225;
	mov.f32 	%f241, %f211;
	mov.u64 	%rd323, %rd289;
	@%p167 bra 	$L__BB5_208;
	ld.shared.f32 	%f91, [_ZN6thrust24THRUST_300001_SM_1000_NS8cuda_cub4core6detail5shmemE+120];
	ld.shared.u64 	%rd102, [_ZN6thrust24THRUST_300001_SM_1000_NS8cuda_cub4core6detail5shmemE+128];
	setp.lt.f32 	%p168, %f211, %f91;
	mov.f32 	%f241, %f91;
	mov.u64 	%rd323, %rd102;
	@%p168 bra 	$L__BB5_208;
	setp.lt.f32 	%p169, %f91, %f211;
	mov.f32 	%f241, %f211;
	mov.u64 	%rd323, %rd289;
	@%p169 bra 	$L__BB5_208;
	setp.lt.s64 	%p170, %rd289, %rd102;
	selp.f32 	%f241, %f211, %f91, %p170;
	min.s64 	%rd323, %rd289, %rd102;
	bra.uni 	$L__BB5_208;
$L__BB5_121:
	mov.u32 	%r20, %tid.x;
	add.s64 	%rd104, %rd196, %rd4;
	cvt.u64.u32 	%rd105, %r20;
	add.s64 	%rd201, %rd105, %rd4;
	cvta.to.global.u64 	%rd202, %rd195;
	shl.b64 	%rd203, %rd201, 2;
	add.s64 	%rd204, %rd202, %rd203;
	ld.global.f32 	%f170, [%rd204];
	add.s32 	%r36, %r20, 256;
	cvt.u64.u32 	%rd205, %r36;
	ld.global.f32 	%f171, [%rd204+1024];
	add.s32 	%r37, %r20, 512;
	cvt.u64.u32 	%rd206, %r37;
	ld.global.f32 	%f172, [%rd204+2048];
	add.s32 	%r38, %r20, 768;
	cvt.u64.u32 	%rd207, %r38;
	ld.global.f32 	%f173, [%rd204+3072];
	or.b32  	%r39, %r20, 1024;
	cvt.u64.u32 	%rd106, %r39;
	add.s64 	%rd311, %rd104, %rd106;
	ld.global.f32 	%f229, [%rd204+4096];
	setp.geu.f32 	%p2, %f170, %f171;
	selp.f32 	%f174, %f170, %f171, %p2;
	selp.b64 	%rd208, %rd105, %rd205, %p2;
	setp.geu.f32 	%p3, %f174, %f172;
	selp.f32 	%f175, %f174, %f172, %p3;
	selp.b64 	%rd209, %rd208, %rd206, %p3;
	setp.geu.f32 	%p4, %f175, %f173;
	selp.f32 	%f94, %f175, %f173, %p4;
	selp.b64 	%rd108, %rd209, %rd207, %p4;
	setp.lt.f32 	%p5, %f94, %f229;
	@%p5 bra 	$L__BB5_123;
	setp.lt.f32 	%p6, %f229, %f94;
	setp.lt.u64 	%p7, %rd108, %rd106;
	or.pred  	%p8, %p6, %p7;
	selp.f32 	%f229, %f94, %f229, %p8;
	add.s64 	%rd210, %rd104, %rd108;
	selp.b64 	%rd311, %rd210, %rd311, %p8;
$L__BB5_123:
	setp.le.u64 	%p9, %rd198, %rd5;
	@%p9 bra 	$L__BB5_164;
	setp.ne.s32 	%p10, %r20, 0;
	@%p10 bra 	$L__BB5_126;
	atom.global.add.u64 	%rd211, [%rd1+8], 1280;
	add.s64 	%rd212, %rd211, %rd5;
	st.shared.u64 	[_ZN6thrust24THRUST_300001_SM_1000_NS8cuda_cub4core6detail5shmemE+152], %rd212;
$L__BB5_126:
	bar.sync 	0;
	ld.shared.u64 	%rd299, [_ZN6thrust24THRUST_300001_SM_1000_NS8cuda_cub4core6detail5shmemE+152];
	add.s64 	%rd213, %rd299, 1280;
	setp.gt.s64 	%p11, %rd213, %rd198;
	@%p11 bra 	$L__BB5_141;
	mov.f32 	%f213, %f229;
	mov.u64 	%rd292, %rd311;
$L__BB5_128:
	add.s64 	%rd214, %rd299, %rd105;
	cvta.to.global.u64 	%rd215, %rd195;
	shl.b64 	%rd216, %rd214, 2;
	add.s64 	%rd217, %rd215, %rd216;
	add.s64 	%rd293, %rd214, %rd196;
	ld.global.f32 	%f214, [%rd217];
	add.s64 	%rd294, %rd293, 256;
	ld.global.f32 	%f215, [%rd217+1024];
	add.s64 	%rd295, %rd293, 512;
	ld.global.f32 	%f216, [%rd217+2048];
	add.s64 	%rd296, %rd293, 768;
	ld.global.f32 	%f217, [%rd217+3072];
	add.s64 	%rd311, %rd293, 1024;
	ld.global.f32 	%f229, [%rd217+4096];
	setp.lt.f32 	%p12, %f213, %f214;
	@%p12 bra 	$L__BB5_130;
	setp.lt.f32 	%p13, %f214, %f213;
	setp.lt.s64 	%p14, %rd292, %rd293;
	or.pred  	%p15, %p13, %p14;
	selp.f32 	%f214, %f213, %f214, %p15;
	selp.b64 	%rd293, %rd292, %rd293, %p15;
$L__BB5_130:
	setp.lt.f32 	%p16, %f214, %f215;
	@%p16 bra 	$L__BB5_132;
	setp.lt.f32 	%p17, %f215, %f214;
	setp.lt.s64 	%p18, %rd293, %rd294;
	or.pred  	%p19, %p17, %p18;
	selp.f32 	%f215, %f214, %f215, %p19;
	selp.b64 	%rd294, %rd293, %rd294, %p19;
$L__BB5_132:
	setp.lt.f32 	%p20, %f215, %f216;
	@%p20 bra 	$L__BB5_134;
	setp.lt.f32 	%p21, %f216, %f215;
	setp.lt.s64 	%p22, %rd294, %rd295;
	or.pred  	%p23, %p21, %p22;
	selp.f32 	%f216, %f215, %f216, %p23;
	selp.b64 	%rd295, %rd294, %rd295, %p23;
$L__BB5_134:
	setp.lt.f32 	%p24, %f216, %f217;
	@%p24 bra 	$L__BB5_136;
	setp.lt.f32 	%p25, %f217, %f216;
	setp.lt.s64 	%p26, %rd295, %rd296;
	or.pred  	%p27, %p25, %p26;
	selp.f32 	%f217, %f216, %f217, %p27;
	selp.b64 	%rd296, %rd295, %rd296, %p27;
$L__BB5_136:
	setp.lt.f32 	%p28, %f217, %f229;
	@%p28 bra 	$L__BB5_138;
	setp.lt.f32 	%p29, %f229, %f217;
	setp.lt.s64 	%p30, %rd296, %rd311;
	or.pred  	%p31, %p29, %p30;
	selp.f32 	%f229, %f217, %f229, %p31;
	selp.b64 	%rd311, %rd296, %rd311, %p31;
$L__BB5_138:
	setp.ne.s32 	%p32, %r20, 0;
	bar.sync 	0;
	@%p32 bra 	$L__BB5_140;
	atom.global.add.u64 	%rd218, [%rd1+8], 1280;
	add.s64 	%rd219, %rd218, %rd5;
	st.shared.u64 	[_ZN6thrust24THRUST_300001_SM_1000_NS8cuda_cub4core6detail5shmemE+152], %rd219;
$L__BB5_140:
	bar.sync 	0;
	ld.shared.u64 	%rd299, [_ZN6thrust24THRUST_300001_SM_1000_NS8cuda_cub4core6detail5shmemE+152];
	add.s64 	%rd220, %rd299, 1280;
	setp.le.s64 	%p33, %rd220, %rd198;
	mov.f32 	%f213, %f229;
	mov.u64 	%rd292, %rd311;
	@%p33 bra 	$L__BB5_128;
$L__BB5_141:
	setp.le.s64 	%p34, %rd198, %rd299;
	@%p34 bra 	$L__BB5_164;
	cvt.u32.u64 	%r40, %rd299;
	cvt.u32.u64 	%r41, %rd198;
	sub.s32 	%r21, %r41, %r40;
	setp.ge.s32 	%p35, %r20, %r21;
	@%p35 bra 	$L__BB5_164;
	cvta.to.global.u64 	%rd132, %rd195;
	not.b32 	%r43, %r20;
	add.s32 	%r44, %r43, %r41;
	sub.s32 	%r22, %r44, %r40;
	and.b32  	%r46, %r22, 768;
	setp.eq.s32 	%p36, %r46, 768;
	mov.u32 	%r397, %r20;
	@%p36 bra 	$L__BB5_149;
	add.s64 	%rd222, %rd299, %rd105;
	add.s64 	%rd301, %rd222, %rd196;
	shl.b64 	%rd223, %rd222, 2;
	add.s64 	%rd300, %rd132, %rd223;
	shr.u32 	%r47, %r22, 8;
	add.s32 	%r48, %r47, 1;
	and.b32  	%r49, %r48, 3;
	neg.s32 	%r395, %r49;
	mov.u32 	%r397, %r20;
$L__BB5_145:
	.pragma "nounroll";
	mov.u64 	%rd137, %rd311;
	mov.f32 	%f114, %f229;
	ld.global.f32 	%f115, [%rd300];
	setp.lt.f32 	%p37, %f114, %f115;
	mov.f32 	%f229, %f115;
	mov.u64 	%rd311, %rd301;
	@%p37 bra 	$L__BB5_148;
	setp.lt.f32 	%p38, %f115, %f114;
	mov.f32 	%f229, %f114;
	mov.u64 	%rd311, %rd137;
	@%p38 bra 	$L__BB5_148;
	setp.lt.s64 	%p39, %rd137, %rd301;
	selp.f32 	%f229, %f114, %f115, %p39;
	min.s64 	%rd311, %rd137, %rd301;
$L__BB5_148:
	add.s32 	%r397, %r397, 256;
	add.s64 	%rd301, %rd301, 256;
	add.s64 	%rd300, %rd300, 1024;
	add.s32 	%r395, %r395, 1;
	setp.ne.s32 	%p40, %r395, 0;
	@%p40 bra 	$L__BB5_145;
$L__BB5_149:
	setp.lt.u32 	%p41, %r22, 768;
	@%p41 bra 	$L__BB5_164;
	add.s32 	%r398, %r397, 512;
$L__BB5_151:
	mov.u32 	%r30, %r398;
	add.s32 	%r50, %r30, -512;
	cvt.u64.u32 	%rd224, %r50;
	add.s64 	%rd225, %rd299, %rd224;
	shl.b64 	%rd226, %rd225, 2;
	add.s64 	%rd145, %rd132, %rd226;
	add.s64 	%rd146, %rd225, %rd196;
	ld.global.f32 	%f121, [%rd145];
	setp.lt.f32 	%p42, %f229, %f121;
	mov.f32 	%f225, %f121;
	mov.u64 	%rd307, %rd146;
	@%p42 bra 	$L__BB5_154;
	setp.lt.f32 	%p43, %f121, %f229;
	mov.f32 	%f225, %f229;
	mov.u64 	%rd307, %rd311;
	@%p43 bra 	$L__BB5_154;
	setp.lt.s64 	%p44, %rd311, %rd146;
	selp.f32 	%f225, %f229, %f121, %p44;
	min.s64 	%rd307, %rd311, %rd146;
$L__BB5_154:
	add.s32 	%r51, %r30, -256;
	cvt.u64.u32 	%rd227, %r51;
	add.s64 	%rd228, %rd299, %rd227;
	add.s64 	%rd149, %rd228, %rd196;
	ld.global.f32 	%f124, [%rd145+1024];
	setp.lt.f32 	%p45, %f225, %f124;
	mov.f32 	%f226, %f124;
	mov.u64 	%rd308, %rd149;
	@%p45 bra 	$L__BB5_157;
	setp.lt.f32 	%p46, %f124, %f225;
	mov.f32 	%f226, %f225;
	mov.u64 	%rd308, %rd307;
	@%p46 bra 	$L__BB5_157;
	setp.lt.s64 	%p47, %rd307, %rd149;
	selp.f32 	%f226, %f225, %f124, %p47;
	min.s64 	%rd308, %rd307, %rd149;
$L__BB5_157:
	cvt.u64.u32 	%rd229, %r30;
	add.s64 	%rd230, %rd299, %rd229;
	add.s64 	%rd152, %rd230, %rd196;
	ld.global.f32 	%f127, [%rd145+2048];
	setp.lt.f32 	%p48, %f226, %f127;
	mov.f32 	%f227, %f127;
	mov.u64 	%rd309, %rd152;
	@%p48 bra 	$L__BB5_160;
	setp.lt.f32 	%p49, %f127, %f226;
	mov.f32 	%f227, %f226;
	mov.u64 	%rd309, %rd308;
	@%p49 bra 	$L__BB5_160;
	setp.lt.s64 	%p50, %rd308, %rd152;
	selp.f32 	%f227, %f226, %f127, %p50;
	min.s64 	%rd309, %rd308, %rd152;
$L__BB5_160:
	add.s32 	%r52, %r30, 256;
	cvt.u64.u32 	%rd231, %r52;
	add.s64 	%rd232, %rd299, %rd231;
	add.s64 	%rd155, %rd232, %rd196;
	ld.global.f32 	%f130, [%rd145+3072];
	setp.lt.f32 	%p51, %f227, %f130;
	mov.f32 	%f229, %f130;
	mov.u64 	%rd311, %rd155;
	@%p51 bra 	$L__BB5_163;
	setp.lt.f32 	%p52, %f130, %f227;
	mov.f32 	%f229, %f227;
	mov.u64 	%rd311, %rd309;
	@%p52 bra 	$L__BB5_163;
	setp.lt.s64 	%p53, %rd309, %rd155;
	selp.f32 	%f229, %f227, %f130, %p53;
	min.s64 	%rd311, %rd309, %rd155;
$L__BB5_163:
	add.s32 	%r398, %r30, 1024;
	add.s32 	%r53, %r30, 512;
	setp.lt.s32 	%p54, %r53, %r21;
	@%p54 bra 	$L__BB5_151;
$L__BB5_164:
	// begin inline asm
	mov.u32 %r54, %laneid;
	// end inline asm
	mov.b32 	%r56, %f229;
	mov.b32 	%r72, 1;
	mov.b32 	%r73, 31;
	mov.b32 	%r74, -1;
	// begin inline asm
	shfl.sync.down.b32 %r55, %r56, %r72, %r73, %r74;
	// end inline asm
	mov.b32 	%f134, %r55;
	// begin inline asm
	shfl.sync.down.b32 %r60, %r61, %r72, %r73, %r74;
	// end inline asm
	mov.b64 	{%r66, %r71}, %rd311;
	// begin inline asm
	shfl.sync.down.b32 %r65, %r66, %r72, %r73, %r74;
	// end inline asm
	// begin inline asm
	shfl.sync.down.b32 %r70, %r71, %r72, %r73, %r74;
	// end inline asm
	mov.b64 	%rd159, {%r65, %r70};
	setp.gt.s32 	%p55, %r54, 30;
	mov.f32 	%f230, %f229;
	mov.u64 	%rd312, %rd311;
	@%p55 bra 	$L__BB5_168;
	setp.lt.f32 	%p56, %f229, %f134;
	mov.f32 	%f230, %f134;
	mov.u64 	%rd312, %rd159;
	@%p56 bra 	$L__BB5_168;
	setp.gt.f32 	%p57, %f229, %f134;
	mov.f32 	%f230, %f229;
	mov.u64 	%rd312, %rd311;
	@%p57 bra 	$L__BB5_168;
	setp.lt.s64 	%p58, %rd311, %rd159;
	selp.f32 	%f230, %f229, %f134, %p58;
	min.s64 	%rd312, %rd311, %rd159;
$L__BB5_168:
	mov.b32 	%r76, %f230;
	mov.b32 	%r92, 2;
	mov.b32 	%r93, 31;
	mov.b32 	%r94, -1;
	// begin inline asm
	shfl.sync.down.b32 %r75, %r76, %r92, %r93, %r94;
	// end inline asm
	mov.b32 	%f137, %r75;
	// begin inline asm
	shfl.sync.down.b32 %r80, %r81, %r92, %r93, %r94;
	// end inline asm
	mov.b64 	{%r86, %r91}, %rd312;
	// begin inline asm
	shfl.sync.down.b32 %r85, %r86, %r92, %r93, %r94;
	// end inline asm
	// begin inline asm
	shfl.sync.down.b32 %r90, %r91, %r92, %r93, %r94;
	// end inline asm
	mov.b64 	%rd162, {%r85, %r90};
	setp.gt.s32 	%p59, %r54, 29;
	mov.f32 	%f231, %f230;
	mov.u64 	%rd313, %rd312;
	@%p59 bra 	$L__BB5_172;
	setp.lt.f32 	%p60, %f230, %f137;
	mov.f32 	%f231, %f137;
	mov.u64 	%rd313, %rd162;
	@%p60 bra 	$L__BB5_172;
	setp.gt.f32 	%p61, %f230, %f137;
	mov.f32 	%f231, %f230;
	mov.u64 	%rd313, %rd312;
	@%p61 bra 	$L__BB5_172;
	setp.lt.s64 	%p62, %rd312, %rd162;
	selp.f32 	%f231, %f230, %f137, %p62;
	min.s64 	%rd313, %rd312, %rd162;
$L__BB5_172:
	mov.b32 	%r96, %f231;
	mov.b32 	%r112, 4;
	mov.b32 	%r113, 31;
	mov.b32 	%r114, -1;
	// begin inline asm
	shfl.sync.down.b32 %r95, %r96, %r112, %r113, %r114;
	// end inline asm
	mov.b32 	%f140, %r95;
	// begin inline asm
	shfl.sync.down.b32 %r100, %r101, %r112, %r113, %r114;
	// end inline asm
	mov.b64 	{%r106, %r111}, %rd313;
	// begin inline asm
	shfl.sync.down.b32 %r105, %r106, %r112, %r113, %r114;
	// end inline asm
	// begin inline asm
	shfl.sync.down.b32 %r110, %r111, %r112, %r113, %r114;
	// end inline asm
	mov.b64 	%rd165, {%r105, %r110};
	setp.gt.s32 	%p63, %r54, 27;
	mov.f32 	%f232, %f231;
	mov.u64 	%rd314, %rd313;
	@%p63 bra 	$L__BB5_176;
	setp.lt.f32 	%p64, %f231, %f140;
	mov.f32 	%f232, %f140;
	mov.u64 	%rd314, %rd165;
	@%p64 bra 	$L__BB5_176;
	setp.gt.f32 	%p65, %f231, %f140;
	mov.f32 	%f232, %f231;
	mov.u64 	%rd314, %rd313;
	@%p65 bra 	$L__BB5_176;
	setp.lt.s64 	%p66, %rd313, %rd165;
	selp.f32 	%f232, %f231, %f140, %p66;
	min.s64 	%rd314, %rd313, %rd165;
$L__BB5_176:
	mov.b32 	%r116, %f232;
	mov.b32 	%r132, 8;
	mov.b32 	%r133, 31;
	mov.b32 	%r134, -1;
	// begin inline asm
	shfl.sync.down.b32 %r115, %r116, %r132, %r133, %r134;
	// end inline asm
	mov.b32 	%f143, %r115;
	// begin inline asm
	shfl.sync.down.b32 %r120, %r121, %r132, %r133, %r134;
	// end inline asm
	mov.b64 	{%r126, %r131}, %rd314;
	// begin inline asm
	shfl.sync.down.b32 %r125, %r126, %r132, %r133, %r134;
	// end inline asm
	// begin inline asm
	shfl.sync.down.b32 %r130, %r131, %r132, %r133, %r134;
	// end inline asm
	mov.b64 	%rd168, {%r125, %r130};
	setp.gt.s32 	%p67, %r54, 23;
	mov.f32 	%f233, %f232;
	mov.u64 	%rd315, %rd314;
	@%p67 bra 	$L__BB5_180;
	setp.lt.f32 	%p68, %f232, %f143;
	mov.f32 	%f233, %f143;
	mov.u64 	%rd315, %rd168;
	@%p68 bra 	$L__BB5_180;
	setp.gt.f32 	%p69, %f232, %f143;
	mov.f32 	%f233, %f232;
	mov.u64 	%rd315, %rd314;
	@%p69 bra 	$L__BB5_180;
	setp.lt.s64 	%p70, %rd314, %rd168;
	selp.f32 	%f233, %f232, %f143, %p70;
	min.s64 	%rd315, %rd314, %rd168;
$L__BB5_180:
	mov.b32 	%r136, %f233;
	mov.b32 	%r152, 16;
	mov.b32 	%r153, 31;
	mov.b32 	%r154, -1;
	// begin inline asm
	shfl.sync.down.b32 %r135, %r136, %r152, %r153, %r154;
	// end inline asm
	mov.b32 	%f146, %r135;
	// begin inline asm
	shfl.sync.down.b32 %r140, %r141, %r152, %r153, %r154;
	// end inline asm
	mov.b64 	{%r146, %r151}, %rd315;
	// begin inline asm
	shfl.sync.down.b32 %r145, %r146, %r152, %r153, %r154;
	// end inline asm
	// begin inline asm
	shfl.sync.down.b32 %r150, %r151, %r152, %r153, %r154;
	// end inline asm
	mov.b64 	%rd171, {%r145, %r150};
	setp.gt.s32 	%p71, %r54, 15;
	mov.f32 	%f241, %f233;
	mov.u64 	%rd323, %rd315;
	@%p71 bra 	$L__BB5_184;
	setp.lt.f32 	%p72, %f233, %f146;
	mov.f32 	%f241, %f146;
	mov.u64 	%rd323, %rd171;
	@%p72 bra 	$L__BB5_184;
	setp.gt.f32 	%p73, %f233, %f146;
	mov.f32 	%f241, %f233;
	mov.u64 	%rd323, %rd315;
	@%p73 bra 	$L__BB5_184;
	setp.lt.s64 	%p74, %rd315, %rd171;
	selp.f32 	%f241, %f233, %f146, %p74;
	min.s64 	%rd323, %rd315, %rd171;
$L__BB5_184:
	setp.ne.s32 	%p75, %r54, 0;
	@%p75 bra 	$L__BB5_186;
	shr.u32 	%r155, %r20, 1;
	and.b32  	%r156, %r155, 496;
	mov.u32 	%r157, _ZN6thrust24THRUST_300001_SM_1000_NS8cuda_cub4core6detail5shmemE;
	add.s32 	%r158, %r157, %r156;
	st.shared.f32 	[%r158+8], %f241;
	st.shared.u64 	[%r158+16], %rd323;
$L__BB5_186:
	bar.sync 	0;
	setp.ne.s32 	%p76, %r20, 0;
	@%p76 bra 	$L__BB5_208;
	ld.shared.f32 	%f149, [_ZN6thrust24THRUST_300001_SM_1000_NS8cuda_cub4core6detail5shmemE+24];
	ld.shared.u64 	%rd174, [_ZN6thrust24THRUST_300001_SM_1000_NS8cuda_cub4core6detail5shmemE+32];
	setp.lt.f32 	%p77, %f241, %f149;
	mov.f32 	%f235, %f149;
	mov.u64 	%rd317, %rd174;
	@%p77 bra 	$L__BB5_190;
	setp.lt.f32 	%p78, %f149, %f241;
	mov.f32 	%f235, %f241;
	mov.u64 	%rd317, %rd323;
	@%p78 bra 	$L__BB5_190;
	setp.lt.s64 	%p79, %rd323, %rd174;
	selp.f32 	%f235, %f241, %f149, %p79;
	min.s64 	%rd317, %rd323, %rd174;
$L__BB5_190:
	ld.shared.f32 	%f152, [_ZN6thrust24THRUST_300001_SM_1000_NS8cuda_cub4core6detail5shmemE+40];
	ld.shared.u64 	%rd177, [_ZN6thrust24THRUST_300001_SM_1000_NS8cuda_cub4core6detail5shmemE+48];
	setp.lt.f32 	%p80, %f235, %f152;
	mov.f32 	%f236, %f152;
	mov.u64 	%rd318, %rd177;
	@%p80 bra 	$L__BB5_193;
	setp.lt.f32 	%p81, %f152, %f235;
	mov.f32 	%f236, %f235;
	mov.u64 	%rd318, %rd317;
	@%p81 bra 	$L__BB5_193;
	setp.lt.s64 	%p82, %rd317, %rd177;
	selp.f32 	%f236, %f235, %f152, %p82;
	min.s64 	%rd318, %rd317, %rd177;
$L__BB5_193:
	ld.shared.f32 	%f155, [_ZN6thrust24THRUST_300001_SM_1000_NS8cuda_cub4core6detail5shmemE+56];
	ld.shared.u64 	%rd180, [_ZN6thrust24THRUST_300001_SM_1000_NS8cuda_cub4core6detail5shmemE+64];
	setp.lt.f32 	%p83, %f236, %f155;
	mov.f32 	%f237, %f155;
	mov.u64 	%rd319, %rd180;
	@%p83 bra 	$L__BB5_196;
	setp.lt.f32 	%p84, %f155, %f236;
	mov.f32 	%f237, %f236;
	mov.u64 	%rd319, %rd318;
	@%p84 bra 	$L__BB5_196;
	setp.lt.s64 	%p85, %rd318, %rd180;
	selp.f32 	%f237, %f236, %f155, %p85;
	min.s64 	%rd319, %rd318, %rd180;
$L__BB5_196:
	ld.shared.f32 	%f158, [_ZN6thrust24THRUST_300001_SM_1000_NS8cuda_cub4core6detail5shmemE+72];
	ld.shared.u64 	%rd183, [_ZN6thrust24THRUST_300001_SM_1000_NS8cuda_cub4core6detail5shmemE+80];
	setp.lt.f32 	%p86, %f237, %f158;
	mov.f32 	%f238, %f158;
	mov.u64 	%rd320, %rd183;
	@%p86 bra 	$L__BB5_199;
	setp.lt.f32 	%p87, %f158, %f237;
	mov.f32 	%f238, %f237;
	mov.u64 	%rd320, %rd319;
	@%p87 bra 	$L__BB5_199;
	setp.lt.s64 	%p88, %rd319, %rd183;
	selp.f32 	%f238, %f237, %f158, %p88;
	min.s64 	%rd320, %rd319, %rd183;
$L__BB5_199:
	ld.shared.f32 	%f161, [_ZN6thrust24THRUST_300001_SM_1000_NS8cuda_cub4core6detail5shmemE+88];
	ld.shared.u64 	%rd186, [_ZN6thrust24THRUST_300001_SM_1000_NS8cuda_cub4core6detail5shmemE+96];
	setp.lt.f32 	%p89, %f238, %f161;
	mov.f32 	%f239, %f161;
	mov.u64 	%rd321, %rd186;
	@%p89 bra 	$L__BB5_202;
	setp.lt.f32 	%p90, %f161, %f238;
	mov.f32 	%f239, %f238;
	mov.u64 	%rd321, %rd320;
	@%p90 bra 	$L__BB5_202;
	setp.lt.s64 	%p91, %rd320, %rd186;
	selp.f32 	%f239, %f238, %f161, %p91;
	min.s64 	%rd321, %rd320, %rd186;
$L__BB5_202:
	ld.shared.f32 	%f164, [_ZN6thrust24THRUST_300001_SM_1000_NS8cuda_cub4core6detail5shmemE+104];
	ld.shared.u64 	%rd189, [_ZN6thrust24THRUST_300001_SM_1000_NS8cuda_cub4core6detail5shmemE+112];
	setp.lt.f32 	%p92, %f239, %f164;
	mov.f32 	%f240, %f164;
	mov.u64 	%rd322, %rd189;
	@%p92 bra 	$L__BB5_205;
	setp.lt.f32 	%p93, %f164, %f239;
	mov.f32 	%f240, %f239;
	mov.u64 	%rd322, %rd321;
	@%p93 bra 	$L__BB5_205;
	setp.lt.s64 	%p94, %rd321, %rd189;
	selp.f32 	%f240, %f239, %f164, %p94;
	min.s64 	%rd322, %rd321, %rd189;
$L__BB5_205:
	ld.shared.f32 	%f167, [_ZN6thrust24THRUST_300001_SM_1000_NS8cuda_cub4core6detail5shmemE+120];
	ld.shared.u64 	%rd192, [_ZN6thrust24THRUST_300001_SM_1000_NS8cuda_cub4core6detail5shmemE+128];
	setp.lt.f32 	%p95, %f240, %f167;
	mov.f32 	%f241, %f167;
	mov.u64 	%rd323, %rd192;
	@%p95 bra 	$L__BB5_208;
	setp.lt.f32 	%p96, %f167, %f240;
	mov.f32 	%f241, %f240;
	mov.u64 	%rd323, %rd322;
	@%p96 bra 	$L__BB5_208;
	setp.lt.s64 	%p97, %rd322, %rd192;
	selp.f32 	%f241, %f240, %f167, %p97;
	min.s64 	%rd323, %rd322, %rd192;
$L__BB5_208:
	mov.u32 	%r389, %tid.x;
	setp.ne.s32 	%p214, %r389, 0;
	@%p214 bra 	$L__BB5_210;
	ld.param.u64 	%rd254, [_ZN6thrust24THRUST_300001_SM_1000_NS8cuda_cub4core6detail13_kernel_agentINS1_8__reduce11ReduceAgentINS0_12zip_iteratorIN4cuda3std3__45tupleIJNS0_6detail15normal_iteratorINS0_10device_ptrIfEEEENS0_17counting_iteratorIlNS0_11use_defaultESI_SI_EEEEEEEPNSB_IJflEEESM_lNS1_9__extrema9arg_max_fIflNSA_4lessIfEEEEEEJSL_SN_lN3cub18CUB_300001_SM_100013GridEvenShareIlEENSV_9GridQueueIyEESS_EEEvDpT0__param_1];
	cvta.to.global.u64 	%rd251, %rd254;
	mul.wide.u32 	%rd252, %r1, 16;
	add.s64 	%rd253, %rd251, %rd252;
	st.global.f32 	[%rd253], %f241;
	st.global.u64 	[%rd253+8], %rd323;
$L__BB5_210:
	ret;

}
	// .globl	_ZN6thrust24THRUST_300001_SM_1000_NS8cuda_cub4core6detail13_kernel_agentINS1_8__reduce10DrainAgentIlEEJN3cub18CUB_300001_SM_10009GridQueueIyEElEEEvDpT0_
.visible .entry _ZN6thrust24THRUST_300001_SM_1000_NS8cuda_cub4core6detail13_kernel_agentINS1_8__reduce10DrainAgentIlEEJN3cub18CUB_300001_SM_10009GridQueueIyEElEEEvDpT0_(
	.param .align 8 .b8 _ZN6thrust24THRUST_300001_SM_1000_NS8cuda_cub4core6detail13_kernel_agentINS1_8__reduce10DrainAgentIlEEJN3cub18CUB_300001_SM_10009GridQueueIyEElEEEvDpT0__param_0[8],
	.param .u64 _ZN6thrust24THRUST_300001_SM_1000_NS8cuda_cub4core6detail13_kernel_agentINS1_8__reduce10DrainAgentIlEEJN3cub18CUB_300001_SM_10009GridQueueIyEElEEEvDpT0__param_1
)
.maxntid 1
{
	.reg .b64 	%rd<5>;

	ld.param.u64 	%rd1, [_ZN6thrust24THRUST_300001_SM_1000_NS8cuda_cub4core6detail13_kernel_agentINS1_8__reduce10DrainAgentIlEEJN3cub18CUB_300001_SM_10009GridQueueIyEElEEEvDpT0__param_0];
	ld.param.u64 	%rd2, [_ZN6thrust24THRUST_300001_SM_1000_NS8cuda_cub4core6detail13_kernel_agentINS1_8__reduce10DrainAgentIlEEJN3cub18CUB_300001_SM_10009GridQueueIyEElEEEvDpT0__param_1];
	cvta.to.global.u64 	%rd3, %rd1;
	st.global.u64 	[%rd3], %rd2;
	mov.b64 	%rd4, 0;
	st.global.u64 	[%rd3+8], %rd4;
	ret;

}
	// .globl	_ZN6thrust24THRUST_300001_SM_1000_NS8cuda_cub4core6detail13_kernel_agentINS1_8__reduce11ReduceAgentIPN4cuda3std3__45tupleIJflEEESC_SB_lNS1_9__extrema9arg_max_fIflNS9_4lessIfEEEEEEJSC_SC_iSH_EEEvDpT0_
.visible .entry _ZN6thrust24THRUST_300001_SM_1000_NS8cuda_cub4core6detail13_kernel_agentINS1_8__reduce11ReduceAgentIPN4cuda3std3__45tupleIJflEEESC_SB_lNS1_9__extrema9arg_max_fIflNS9_4lessIfEEEEEEJSC_SC_iSH_EEEvDpT0_(
	.param .u64 .ptr .align 1 _ZN6thrust24THRUST_300001_SM_1000_NS8cuda_cub4core6detail13_kernel_agentINS1_8__reduce11ReduceAgentIPN4cuda3std3__45tupleIJflEEESC_SB_lNS1_9__extrema9arg_max_fIflNS9_4lessIfEEEEEEJSC_SC_iSH_EEEvDpT0__param_0,
	.param .u64 .ptr .align 1 _ZN6thrust24THRUST_300001_SM_1000_NS8cuda_cub4core6detail13_kernel_agentINS1_8__reduce11ReduceAgentIPN4cuda3std3__45tupleIJflEEESC_SB_lNS1_9__extrema9arg_max_fIflNS9_4lessIfEEEEEEJSC_SC_iSH_EEEvDpT0__param_1,
	.param .u32 _ZN6thrust24THRUST_300001_SM_1000_NS8cuda_cub4core6detail13_kernel_agentINS1_8__reduce11ReduceAgentIPN4cuda3std3__45tupleIJflEEESC_SB_lNS1_9__extrema9arg_max_fIflNS9_4lessIfEEEEEEJSC_SC_iSH_EEEvDpT0__param_2,
	.param .align 1 .b8 _ZN6thrust24THRUST_300001_SM_1000_NS8cuda_cub4core6detail13_kernel_agentINS1_8__reduce11ReduceAgentIPN4cuda3std3__45tupleIJflEEESC_SB_lNS1_9__extrema9arg_max_fIflNS9_4lessIfEEEEEEJSC_SC_iSH_EEEvDpT0__param_3[1]
)
.maxntid 256
{
	.reg .pred 	%p<264>;
	.reg .b32 	%r<436>;
	.reg .b32 	%f<293>;
	.reg .b64 	%rd<479>;

	ld.param.u64 	%rd236, [_ZN6thrust24THRUST_300001_SM_1000_NS8cuda_cub4core6detail13_kernel_agentINS1_8__reduce11ReduceAgentIPN4cuda3std3__45tupleIJflEEESC_SB_lNS1_9__extrema9arg_max_fIflNS9_4lessIfEEEEEEJSC_SC_iSH_EEEvDpT0__param_0];
	ld.param.u32 	%r29, [_ZN6thrust24THRUST_300001_SM_1000_NS8cuda_cub4core6detail13_kernel_agentINS1_8__reduce11ReduceAgentIPN4cuda3std3__45tupleIJflEEESC_SB_lNS1_9__extrema9arg_max_fIflNS9_4lessIfEEEEEEJSC_SC_iSH_EEEvDpT0__param_2];
	cvt.s64.s32 	%rd1, %r29;
	setp.eq.s32 	%p1, %r29, 0;
	@%p1 bra 	$L__BB7_234;
	setp.gt.s32 	%p2, %r29, 1279;
	@%p2 bra 	$L__BB7_121;
	mov.u32 	%r1, %tid.x;
	setp.ge.s32 	%p147, %r1, %r29;
	mov.f32 	%f224, 0f00000000;
	mov.b64 	%rd402, 0;
	mov.u32 	%r430, %r1;
	@%p147 bra 	$L__BB7_4;
	mul.wide.u32 	%rd366, %r1, 16;
	add.s64 	%rd363, %rd236, %rd366;
	// begin inline asm
	ld.global.nc.u64 %rd362, [%rd363];
	// end inline asm
	mov.b64 	{%r191, %r192}, %rd362;
	mov.b32 	%f224, %r191;
	add.s64 	%rd365, %rd363, 8;
	// begin inline asm
	ld.global.nc.u64 %rd402, [%rd365];
	// end inline asm
	add.s32 	%r430, %r1, 256;
$L__BB7_4:
	setp.ge.s32 	%p148, %r430, %r29;
	@%p148 bra 	$L__BB7_25;
	not.b32 	%r193, %r430;
	add.s32 	%r4, %r29, %r193;
	and.b32  	%r194, %r4, 768;
	setp.eq.s32 	%p149, %r194, 768;
	@%p149 bra 	$L__BB7_11;
	mul.wide.u32 	%rd368, %r430, 16;
	add.s64 	%rd393, %rd236, %rd368;
	shr.u32 	%r195, %r4, 8;
	add.s32 	%r196, %r195, 1;
	and.b32  	%r197, %r196, 3;
	neg.s32 	%r428, %r197;
$L__BB7_7:
	.pragma "nounroll";
	mov.u64 	%rd6, %rd402;
	mov.f32 	%f3, %f224;
	// begin inline asm
	ld.global.nc.u64 %rd369, [%rd393];
	// end inline asm
	mov.b64 	{%r198, %r199}, %rd369;
	mov.b32 	%f4, %r198;
	add.s64 	%rd372, %rd393, 8;
	// begin inline asm
	ld.global.nc.u64 %rd371, [%rd372];
	// end inline asm
	setp.lt.f32 	%p150, %f3, %f4;
	mov.u64 	%rd402, %rd371;
	mov.f32 	%f224, %f4;
	@%p150 bra 	$L__BB7_10;
	setp.lt.f32 	%p151, %f4, %f3;
	mov.u64 	%rd402, %rd6;
	mov.f32 	%f224, %f3;
	@%p151 bra 	$L__BB7_10;
	setp.lt.s64 	%p152, %rd6, %rd371;
	min.s64 	%rd402, %rd6, %rd371;
	selp.f32 	%f224, %f3, %f4, %p152;
$L__BB7_10:
	add.s32 	%r430, %r430, 256;
	add.s64 	%rd393, %rd393, 4096;
	add.s32 	%r428, %r428, 1;
	setp.ne.s32 	%p153, %r428, 0;
	@%p153 bra 	$L__BB7_7;
$L__BB7_11:
	setp.lt.u32 	%p154, %r4, 768;
	@%p154 bra 	$L__BB7_25;
$L__BB7_12:
	mul.wide.s32 	%rd377, %r430, 16;
	add.s64 	%rd374, %rd236, %rd377;
	// begin inline asm
	ld.global.nc.u64 %rd373, [%rd374];
	// end inline asm
	mov.b64 	{%r200, %r201}, %rd373;
	mov.b32 	%f10, %r200;
	add.s64 	%rd376, %rd374, 8;
	// begin inline asm
	ld.global.nc.u64 %rd375, [%rd376];
	// end inline asm
	setp.lt.f32 	%p155, %f224, %f10;
	mov.u64 	%rd399, %rd375;
	mov.f32 	%f221, %f10;
	@%p155 bra 	$L__BB7_15;
	setp.lt.f32 	%p156, %f10, %f224;
	mov.u64 	%rd399, %rd402;
	mov.f32 	%f221, %f224;
	@%p156 bra 	$L__BB7_15;
	setp.lt.s64 	%p157, %rd402, %rd375;
	min.s64 	%rd399, %rd402, %rd375;
	selp.f32 	%f221, %f224, %f10, %p157;
$L__BB7_15:
	add.s64 	%rd379, %rd374, 4096;
	// begin inline asm
	ld.global.nc.u64 %rd378, [%rd379];
	// end inline asm
	mov.b64 	{%r202, %r203}, %rd378;
	mov.b32 	%f13, %r202;
	add.s64 	%rd381, %rd374, 4104;
	// begin inline asm
	ld.global.nc.u64 %rd380, [%rd381];
	// end inline asm
	setp.lt.f32 	%p158, %f221, %f13;
	mov.u64 	%rd400, %rd380;
	mov.f32 	%f222, %f13;
	@%p158 bra 	$L__BB7_18;
	setp.lt.f32 	%p159, %f13, %f221;
	mov.u64 	%rd400, %rd399;
	mov.f32 	%f222, %f221;
	@%p159 bra 	$L__BB7_18;
	setp.lt.s64 	%p160, %rd399, %rd380;
	min.s64 	%rd400, %rd399, %rd380;
	selp.f32 	%f222, %f221, %f13, %p160;
$L__BB7_18:
	add.s64 	%rd383, %rd374, 8192;
	// begin inline asm
	ld.global.nc.u64 %rd382, [%rd383];
	// end inline asm
	mov.b64 	{%r204, %r205}, %rd382;
	mov.b32 	%f16, %r204;
	add.s64 	%rd385, %rd374, 8200;
	// begin inline asm
	ld.global.nc.u64 %rd384, [%rd385];
	// end inline asm
	setp.lt.f32 	%p161, %f222, %f16;
	mov.u64 	%rd401, %rd384;
	mov.f32 	%f223, %f16;
	@%p161 bra 	$L__BB7_21;
	setp.lt.f32 	%p162, %f16, %f222;
	mov.u64 	%rd401, %rd400;
	mov.f32 	%f223, %f222;
	@%p162 bra 	$L__BB7_21;
	setp.lt.s64 	%p163, %rd400, %rd384;
	min.s64 	%rd401, %rd400, %rd384;
	selp.f32 	%f223, %f222, %f16, %p163;
$L__BB7_21:
	add.s64 	%rd387, %rd374, 12288;
	// begin inline asm
	ld.global.nc.u64 %rd386, [%rd387];
	// end inline asm
	mov.b64 	{%r206, %r207}, %rd386;
	mov.b32 	%f19, %r206;
	add.s64 	%rd389, %rd374, 12296;
	// begin inline asm
	ld.global.nc.u64 %rd388, [%rd389];
	// end inline asm
	setp.lt.f32 	%p164, %f223, %f19;
	mov.u64 	%rd402, %rd388;
	mov.f32 	%f224, %f19;
	@%p164 bra 	$L__BB7_24;
	setp.lt.f32 	%p165, %f19, %f223;
	mov.u64 	%rd402, %rd401;
	mov.f32 	%f224, %f223;
	@%p165 bra 	$L__BB7_24;
	setp.lt.s64 	%p166, %rd401, %rd388;
	min.s64 	%rd402, %rd401, %rd388;
	selp.f32 	%f224, %f223, %f19, %p166;
$L__BB7_24:
	add.s32 	%r430, %r430, 1024;
	setp.lt.s32 	%p167, %r430, %r29;
	@%p167 bra 	$L__BB7_12;
$L__BB7_25:
	setp.lt.s32 	%p168, %r29, 256;
	@%p168 bra 	$L__BB7_70;
	// begin inline asm
	mov.u32 %r321, %laneid;
	// end inline asm
	mov.b32 	%r323, %f224;
	mov.b32 	%r339, 1;
	mov.b32 	%r340, 31;
	mov.b32 	%r341, -1;
	// begin inline asm
	shfl.sync.down.b32 %r322, %r323, %r339, %r340, %r341;
	// end inline asm
	mov.b32 	%f23, %r322;
	// begin inline asm
	shfl.sync.down.b32 %r327, %r328, %r339, %r340, %r341;
	// end inline asm
	mov.b64 	{%r333, %r338}, %rd402;
	// begin inline asm
	shfl.sync.down.b32 %r332, %r333, %r339, %r340, %r341;
	// end inline asm
	// begin inline asm
	shfl.sync.down.b32 %r337, %r338, %r339, %r340, %r341;
	// end inline asm
	mov.b64 	%rd28, {%r332, %r337};
	setp.gt.s32 	%p220, %r321, 30;
	mov.u64 	%rd404, %rd402;
	mov.f32 	%f226, %f224;
	@%p220 bra 	$L__BB7_30;
	setp.lt.f32 	%p221, %f224, %f23;
	mov.u64 	%rd404, %rd28;
	mov.f32 	%f226, %f23;
	@%p221 bra 	$L__BB7_30;
	setp.gt.f32 	%p222, %f224, %f23;
	mov.u64 	%rd404, %rd402;
	mov.f32 	%f226, %f224;
	@%p222 bra 	$L__BB7_30;
	setp.lt.s64 	%p223, %rd402, %rd28;
	min.s64 	%rd404, %rd402, %rd28;
	selp.f32 	%f226, %f224, %f23, %p223;
$L__BB7_30:
	mov.b32 	%r343, %f226;
	mov.b32 	%r359, 2;
	mov.b32 	%r360, 31;
	mov.b32 	%r361, -1;
	// begin inline asm
	shfl.sync.down.b32 %r342, %r343, %r359, %r360, %r361;
	// end inline asm
	mov.b32 	%f26, %r342;
	// begin inline asm
	shfl.sync.down.b32 %r347, %r348, %r359, %r360, %r361;
	// end inline asm
	mov.b64 	{%r353, %r358}, %rd404;
	// begin inline asm
	shfl.sync.down.b32 %r352, %r353, %r359, %r360, %r361;
	// end inline asm
	// begin inline asm
	shfl.sync.down.b32 %r357, %r358, %r359, %r360, %r361;
	// end inline asm
	mov.b64 	%rd31, {%r352, %r357};
	setp.gt.s32 	%p224, %r321, 29;
	mov.u64 	%rd405, %rd404;
	mov.f32 	%f227, %f226;
	@%p224 bra 	$L__BB7_34;
	setp.lt.f32 	%p225, %f226, %f26;
	mov.u64 	%rd405, %rd31;
	mov.f32 	%f227, %f26;
	@%p225 bra 	$L__BB7_34;
	setp.gt.f32 	%p226, %f226, %f26;
	mov.u64 	%rd405, %rd404;
	mov.f32 	%f227, %f226;
	@%p226 bra 	$L__BB7_34;
	setp.lt.s64 	%p227, %rd404, %rd31;
	min.s64 	%rd405, %rd404, %rd31;
	selp.f32 	%f227, %f226, %f26, %p227;
$L__BB7_34:
	mov.b32 	%r363, %f227;
	mov.b32 	%r379, 4;
	mov.b32 	%r380, 31;
	mov.b32 	%r381, -1;
	// begin inline asm
	shfl.sync.down.b32 %r362, %r363, %r379, %r380, %r381;
	// end inline asm
	mov.b32 	%f29, %r362;
	// begin inline asm
	shfl.sync.down.b32 %r367, %r368, %r379, %r380, %r381;
	// end inline asm
	mov.b64 	{%r373, %r378}, %rd405;
	// begin inline asm
	shfl.sync.down.b32 %r372, %r373, %r379, %r380, %r381;
	// end inline asm
	// begin inline asm
	shfl.sync.down.b32 %r377, %r378, %r379, %r380, %r381;
	// end inline asm
	mov.b64 	%rd34, {%r372, %r377};
	setp.gt.s32 	%p228, %r321, 27;
	mov.u64 	%rd406, %rd405;
	mov.f32 	%f228, %f227;
	@%p228 bra 	$L__BB7_38;
	setp.lt.f32 	%p229, %f227, %f29;
	mov.u64 	%rd406, %rd34;
	mov.f32 	%f228, %f29;
	@%p229 bra 	$L__BB7_38;
	setp.gt.f32 	%p230, %f227, %f29;
	mov.u64 	%rd406, %rd405;
	mov.f32 	%f228, %f227;
	@%p230 bra 	$L__BB7_38;
	setp.lt.s64 	%p231, %rd405, %rd34;
	min.s64 	%rd406, %rd405, %rd34;
	selp.f32 	%f228, %f227, %f29, %p231;
$L__BB7_38:
	mov.b32 	%r383, %f228;
	mov.b32 	%r399, 8;
	mov.b32 	%r400, 31;
	mov.b32 	%r401, -1;
	// begin inline asm
	shfl.sync.down.b32 %r382, %r383, %r399, %r400, %r401;
	// end inline asm
	mov.b32 	%f32, %r382;
	// begin inline asm
	shfl.sync.down.b32 %r387, %r388, %r399, %r400, %r401;
	// end inline asm
	mov.b64 	{%r393, %r398}, %rd406;
	// begin inline asm
	shfl.sync.down.b32 %r392, %r393, %r399, %r400, %r401;
	// end inline asm
	// begin inline asm
	shfl.sync.down.b32 %r397, %r398, %r399, %r400, %r401;
	// end inline asm
	mov.b64 	%rd37, {%r392, %r397};
	setp.gt.s32 	%p232, %r321, 23;
	mov.u64 	%rd407, %rd406;
	mov.f32 	%f229, %f228;
	@%p232 bra 	$L__BB7_42;
	setp.lt.f32 	%p233, %f228, %f32;
	mov.u64 	%rd407, %rd37;
	mov.f32 	%f229, %f32;
	@%p233 bra 	$L__BB7_42;
	setp.gt.f32 	%p234, %f228, %f32;
	mov.u64 	%rd407, %rd406;
	mov.f32 	%f229, %f228;
	@%p234 bra 	$L__BB7_42;
	setp.lt.s64 	%p235, %rd406, %rd37;
	min.s64 	%rd407, %rd406, %rd37;
	selp.f32 	%f229, %f228, %f32, %p235;
$L__BB7_42:
	mov.b32 	%r403, %f229;
	mov.b32 	%r419, 16;
	mov.b32 	%r420, 31;
	mov.b32 	%r421, -1;
	// begin inline asm
	shfl.sync.down.b32 %r402, %r403, %r419, %r420, %r421;
	// end inline asm
	mov.b32 	%f35, %r402;
	// begin inline asm
	shfl.sync.down.b32 %r407, %r408, %r419, %r420, %r421;
	// end inline asm
	mov.b64 	{%r413, %r418}, %rd407;
	// begin inline asm
	shfl.sync.down.b32 %r412, %r413, %r419, %r420, %r421;
	// end inline asm
	// begin inline asm
	shfl.sync.down.b32 %r417, %r418, %r419, %r420, %r421;
	// end inline asm
	mov.b64 	%rd40, {%r412, %r417};
	setp.gt.s32 	%p236, %r321, 15;
	mov.u64 	%rd478, %rd407;
	mov.f32 	%f292, %f229;
	@%p236 bra 	$L__BB7_46;
	setp.lt.f32 	%p237, %f229, %f35;
	mov.u64 	%rd478, %rd40;
	mov.f32 	%f292, %f35;
	@%p237 bra 	$L__BB7_46;
	setp.gt.f32 	%p238, %f229, %f35;
	mov.u64 	%rd478, %rd407;
	mov.f32 	%f292, %f229;
	@%p238 bra 	$L__BB7_46;
	setp.lt.s64 	%p239, %rd407, %rd40;
	min.s64 	%rd478, %rd407, %rd40;
	selp.f32 	%f292, %f229, %f35, %p239;
$L__BB7_46:
	setp.ne.s32 	%p240, %r321, 0;
	@%p240 bra 	$L__BB7_48;
	shr.u32 	%r422, %r1, 1;
	and.b32  	%r423, %r422, 496;
	mov.u32 	%r424, _ZN6thrust24THRUST_300001_SM_1000_NS8cuda_cub4core6detail5shmemE;
	add.s32 	%r425, %r424, %r423;
	st.shared.f32 	[%r425+8], %f292;
	st.shared.u64 	[%r425+16], %rd478;
$L__BB7_48:
	bar.sync 	0;
	setp.ne.s32 	%p241, %r1, 0;
	@%p241 bra 	$L__BB7_232;
	ld.shared.f32 	%f38, [_ZN6thrust24THRUST_300001_SM_1000_NS8cuda_cub4core6detail5shmemE+24];
	ld.shared.u64 	%rd43, [_ZN6thrust24THRUST_300001_SM_1000_NS8cuda_cub4core6detail5shmemE+32];
	setp.lt.f32 	%p242, %f292, %f38;
	mov.u64 	%rd409, %rd43;
	mov.f32 	%f231, %f38;
	@%p242 bra 	$L__BB7_52;
	setp.lt.f32 	%p243, %f38, %f292;
	mov.u64 	%rd409, %rd478;
	mov.f32 	%f231, %f292;
	@%p243 bra 	$L__BB7_52;
	setp.lt.s64 	%p244, %rd478, %rd43;
	min.s64 	%rd409, %rd478, %rd43;
	selp.f32 	%f231, %f292, %f38, %p244;
$L__BB7_52:
	ld.shared.f32 	%f41, [_ZN6thrust24THRUST_300001_SM_1000_NS8cuda_cub4core6detail5shmemE+40];
	ld.shared.u64 	%rd46, [_ZN6thrust24THRUST_300001_SM_1000_NS8cuda_cub4core6detail5shmemE+48];
	setp.lt.f32 	%p245, %f231, %f41;
	mov.u64 	%rd410, %rd46;
	mov.f32 	%f232, %f41;
	@%p245 bra 	$L__BB7_55;
	setp.lt.f32 	%p246, %f41, %f231;
	mov.u64 	%rd410, %rd409;
	mov.f32 	%f232, %f231;
	@%p246 bra 	$L__BB7_55;
	setp.lt.s64 	%p247, %rd409, %rd46;
	min.s64 	%rd410, %rd409, %rd46;
	selp.f32 	%f232, %f231, %f41, %p247;
$L__BB7_55:
	ld.shared.f32 	%f44, [_ZN6thrust24THRUST_300001_SM_1000_NS8cuda_cub4core6detail5shmemE+56];
	ld.shared.u64 	%rd49, [_ZN6thrust24THRUST_300001_SM_1000_NS8cuda_cub4core6detail5shmemE+64];
	setp.lt.f32 	%p248, %f232, %f44;
	mov.u64 	%rd411, %rd49;
	mov.f32 	%f233, %f44;
	@%p248 bra 	$L__BB7_58;
	setp.lt.f32 	%p249, %f44, %f232;
	mov.u64 	%rd411, %rd410;
	mov.f32 	%f233, %f232;
	@%p249 bra 	$L__BB7_58;
	setp.lt.s64 	%p250, %rd410, %rd49;
	min.s64 	%rd411, %rd410, %rd49;
	selp.f32 	%f233, %f232, %f44, %p250;
$L__BB7_58:
	ld.shared.f32 	%f47, [_ZN6thrust24THRUST_300001_SM_1000_NS8cuda_cub4core6detail5shmemE+72];
	ld.shared.u64 	%rd52, [_ZN6thrust24THRUST_300001_SM_1000_NS8cuda_cub4core6detail5shmemE+80];
	setp.lt.f32 	%p251, %f233, %f47;
	mov.u64 	%rd412, %rd52;
	mov.f32 	%f234, %f47;
	@%p251 bra 	$L__BB7_61;
	setp.lt.f32 	%p252, %f47, %f233;
	mov.u64 	%rd412, %rd411;
	mov.f32 	%f234, %f233;
	@%p252 bra 	$L__BB7_61;
	setp.lt.s64 	%p253, %rd411, %rd52;
	min.s64 	%rd412, %rd411, %rd52;
	selp.f32 	%f234, %f233, %f47, %p253;
$L__BB7_61:
	ld.shared.f32 	%f50, [_ZN6thrust24THRUST_300001_SM_1000_NS8cuda_cub4core6detail5shmemE+88];
	ld.shared.u64 	%rd55, [_ZN6thrust24THRUST_300001_SM_1000_NS8cuda_cub4core6detail5shmemE+96];
	setp.lt.f32 	%p254, %f234, %f50;
	mov.u64 	%rd413, %rd55;
	mov.f32 	%f235, %f50;
	@%p254 bra 	$L__BB7_64;
	setp.lt.f32 	%p255, %f50, %f234;
	mov.u64 	%rd413, %rd412;
	mov.f32 	%f235, %f234;
	@%p255 bra 	$L__BB7_64;
	setp.lt.s64 	%p256, %rd412, %rd55;
	min.s64 	%rd413, %rd412, %rd55;
	selp.f32 	%f235, %f234, %f50, %p256;
$L__BB7_64:
	ld.shared.f32 	%f53, [_ZN6thrust24THRUST_300001_SM_1000_NS8cuda_cub4core6detail5shmemE+104];
	ld.shared.u64 	%rd58, [_ZN6thrust24THRUST_300001_SM_1000_NS8cuda_cub4core6detail5shmemE+112];
	setp.lt.f32 	%p257, %f235, %f53;
	mov.u64 	%rd414, %rd58;
	mov.f32 	%f236, %f53;
	@%p257 bra 	$L__BB7_67;
	setp.lt.f32 	%p258, %f53, %f235;
	mov.u64 	%rd414, %rd413;
	mov.f32 	%f236, %f235;
	@%p258 bra 	$L__BB7_67;
	setp.lt.s64 	%p259, %rd413, %rd58;
	min.s64 	%rd414, %rd413, %rd58;
	selp.f32 	%f236, %f235, %f53, %p259;
$L__BB7_67:
	ld.shared.f32 	%f56, [_ZN6thrust24THRUST_300001_SM_1000_NS8cuda_cub4core6detail5shmemE+120];
	ld.shared.u64 	%rd61, [_ZN6thrust24THRUST_300001_SM_1000_NS8cuda_cub4core6detail5shmemE+128];
	setp.lt.f32 	%p260, %f236, %f56;
	mov.f32 	%f292, %f56;
	mov.u64 	%rd478, %rd61;
	@%p260 bra 	$L__BB7_232;
	setp.lt.f32 	%p261, %f56, %f236;
	mov.f32 	%f292, %f236;
	mov.u64 	%rd478, %rd414;
	@%p261 bra 	$L__BB7_232;
	setp.lt.s64 	%p262, %rd414, %rd61;
	min.s64 	%rd478, %rd414, %rd61;
	selp.f32 	%f292, %f236, %f56, %p262;
	bra.uni 	$L__BB7_232;
$L__BB7_70:
	// begin inline asm
	mov.u32 %r208, %laneid;
	// end inline asm
	and.b32  	%r229, %r1, 992;
	add.s32 	%r230, %r229, 32;
	setp.gt.s32 	%p169, %r230, %r29;
	not.b32 	%r231, %r229;
	add.s32 	%r232, %r29, %r231;
	selp.b32 	%r227, %r232, 31, %p169;
	mov.b32 	%r210, %f224;
	mov.b32 	%r226, 1;
	mov.b32 	%r228, -1;
	// begin inline asm
	shfl.sync.down.b32 %r209, %r210, %r226, %r227, %r228;
	// end inline asm
	mov.b32 	%f58, %r209;
	// begin inline asm
	shfl.sync.down.b32 %r214, %r215, %r226, %r227, %r228;
	// end inline asm
	mov.b64 	{%r220, %r225}, %rd402;
	// begin inline asm
	shfl.sync.down.b32 %r219, %r220, %r226, %r227, %r228;
	// end inline asm
	// begin inline asm
	shfl.sync.down.b32 %r224, %r225, %r226, %r227, %r228;
	// end inline asm
	mov.b64 	%rd63, {%r219, %r224};
	setp.ge.s32 	%p170, %r208, %r227;
	mov.u64 	%rd415, %rd402;
	mov.f32 	%f237, %f224;
	@%p170 bra 	$L__BB7_74;
	setp.lt.f32 	%p171, %f224, %f58;
	mov.u64 	%rd415, %rd63;
	mov.f32 	%f237, %f58;
	@%p171 bra 	$L__BB7_74;
	setp.gt.f32 	%p172, %f224, %f58;
	mov.u64 	%rd415, %rd402;
	mov.f32 	%f237, %f224;
	@%p172 bra 	$L__BB7_74;
	setp.lt.s64 	%p173, %rd402, %rd63;
	min.s64 	%rd415, %rd402, %rd63;
	selp.f32 	%f237, %f224, %f58, %p173;
$L__BB7_74:
	mov.b32 	%r234, %f237;
	mov.b32 	%r250, 2;
	mov.b32 	%r252, -1;
	// begin inline asm
	shfl.sync.down.b32 %r233, %r234, %r250, %r227, %r252;
	// end inline asm
	mov.b32 	%f61, %r233;
	// begin inline asm
	shfl.sync.down.b32 %r238, %r239, %r250, %r227, %r252;
	// end inline asm
	mov.b64 	{%r244, %r249}, %rd415;
	// begin inline asm
	shfl.sync.down.b32 %r243, %r244, %r250, %r227, %r252;
	// end inline asm
	// begin inline asm
	shfl.sync.down.b32 %r248, %r249, %r250, %r227, %r252;
	// end inline asm
	mov.b64 	%rd66, {%r243, %r248};
	add.s32 	%r253, %r208, 2;
	setp.gt.s32 	%p174, %r253, %r227;
	mov.u64 	%rd416, %rd415;
	mov.f32 	%f238, %f237;
	@%p174 bra 	$L__BB7_78;
	setp.lt.f32 	%p175, %f237, %f61;
	mov.u64 	%rd416, %rd66;
	mov.f32 	%f238, %f61;
	@%p175 bra 	$L__BB7_78;
	setp.gt.f32 	%p176, %f237, %f61;
	mov.u64 	%rd416, %rd415;
	mov.f32 	%f238, %f237;
	@%p176 bra 	$L__BB7_78;
	setp.lt.s64 	%p177, %rd415, %rd66;
	min.s64 	%rd416, %rd415, %rd66;
	selp.f32 	%f238, %f237, %f61, %p177;
$L__BB7_78:
	mov.b32 	%r255, %f238;
	mov.b32 	%r271, 4;
	mov.b32 	%r273, -1;
	// begin inline asm
	shfl.sync.down.b32 %r254, %r255, %r271, %r227, %r273;
	// end inline asm
	mov.b32 	%f64, %r254;
	// begin inline asm
	shfl.sync.down.b32 %r259, %r260, %r271, %r227, %r273;
	// end inline asm
	mov.b64 	{%r265, %r270}, %rd416;
	// begin inline asm
	shfl.sync.down.b32 %r264, %r265, %r271, %r227, %r273;
	// end inline asm
	// begin inline asm
	shfl.sync.down.b32 %r269, %r270, %r271, %r227, %r273;
	// end inline asm
	mov.b64 	%rd69, {%r264, %r269};
	add.s32 	%r274, %r208, 4;
	setp.gt.s32 	%p178, %r274, %r227;
	mov.f32 	%f239, %f238;
	mov.u64 	%rd417, %rd416;
	@%p178 bra 	$L__BB7_82;
	setp.lt.f32 	%p179, %f238, %f64;
	mov.f32 	%f239, %f64;
	mov.u64 	%rd417, %rd69;
	@%p179 bra 	$L__BB7_82;
	setp.gt.f32 	%p180, %f238, %f64;
	mov.f32 	%f239, %f238;
	mov.u64 	%rd417, %rd416;
	@%p180 bra 	$L__BB7_82;
	setp.lt.s64 	%p181, %rd416, %rd69;
	selp.f32 	%f239, %f238, %f64, %p181;
	min.s64 	%rd417, %rd416, %rd69;
$L__BB7_82:
	mov.b32 	%r276, %f239;
	mov.b32 	%r292, 8;
	mov.b32 	%r294, -1;
	// begin inline asm
	shfl.sync.down.b32 %r275, %r276, %r292, %r227, %r294;
	// end inline asm
	mov.b32 	%f67, %r275;
	// begin inline asm
	shfl.sync.down.b32 %r280, %r281, %r292, %r227, %r294;
	// end inline asm
	mov.b64 	{%r286, %r291}, %rd417;
	// begin inline asm
	shfl.sync.down.b32 %r285, %r286, %r292, %r227, %r294;
	// end inline asm
	// begin inline asm
	shfl.sync.down.b32 %r290, %r291, %r292, %r227, %r294;
	// end inline asm
	mov.b64 	%rd72, {%r285, %r290};
	add.s32 	%r295, %r208, 8;
	setp.gt.s32 	%p182, %r295, %r227;
	mov.f32 	%f240, %f239;
	mov.u64 	%rd418, %rd417;
	@%p182 bra 	$L__BB7_86;
	setp.lt.f32 	%p183, %f239, %f67;
	mov.f32 	%f240, %f67;
	mov.u64 	%rd418, %rd72;
	@%p183 bra 	$L__BB7_86;
	setp.gt.f32 	%p184, %f239, %f67;
	mov.f32 	%f240, %f239;
	mov.u64 	%rd418, %rd417;
	@%p184 bra 	$L__BB7_86;
	setp.lt.s64 	%p185, %rd417, %rd72;
	selp.f32 	%f240, %f239, %f67, %p185;
	min.s64 	%rd418, %rd417, %rd72;
$L__BB7_86:
	mov.b32 	%r297, %f240;
	mov.b32 	%r313, 16;
	mov.b32 	%r315, -1;
	// begin inline asm
	shfl.sync.down.b32 %r296, %r297, %r313, %r227, %r315;
	// end inline asm
	mov.b32 	%f70, %r296;
	// begin inline asm
	shfl.sync.down.b32 %r301, %r302, %r313, %r227, %r315;
	// end inline asm
	mov.b64 	{%r307, %r312}, %rd418;
	// begin inline asm
	shfl.sync.down.b32 %r306, %r307, %r313, %r227, %r315;
	// end inline asm
	// begin inline asm
	shfl.sync.down.b32 %r311, %r312, %r313, %r227, %r315;
	// end inline asm
	mov.b64 	%rd75, {%r306, %r311};
	add.s32 	%r316, %r208, 16;
	setp.gt.s32 	%p186, %r316, %r227;
	mov.f32 	%f292, %f240;
	mov.u64 	%rd478, %rd418;
	@%p186 bra 	$L__BB7_90;
	setp.lt.f32 	%p187, %f240, %f70;
	mov.f32 	%f292, %f70;
	mov.u64 	%rd478, %rd75;
	@%p187 bra 	$L__BB7_90;
	setp.gt.f32 	%p188, %f240, %f70;
	mov.f32 	%f292, %f240;
	mov.u64 	%rd478, %rd418;
	@%p188 bra 	$L__BB7_90;
	setp.lt.s64 	%p189, %rd418, %rd75;
	selp.f32 	%f292, %f240, %f70, %p189;
	min.s64 	%rd478, %rd418, %rd75;
$L__BB7_90:
	setp.ne.s32 	%p190, %r208, 0;
	@%p190 bra 	$L__BB7_92;
	shr.u32 	%r317, %r1, 1;
	and.b32  	%r318, %r317, 496;
	mov.u32 	%r319, _ZN6thrust24THRUST_300001_SM_1000_NS8cuda_cub4core6detail5shmemE;
	add.s32 	%r320, %r319, %r318;
	st.shared.f32 	[%r320+8], %f292;
	st.shared.u64 	[%r320+16], %rd478;
$L__BB7_92:
	bar.sync 	0;
	setp.ne.s32 	%p191, %r1, 0;
	@%p191 bra 	$L__BB7_232;
	setp.lt.s32 	%p192, %r29, 33;
	mov.f32 	%f242, %f292;
	mov.u64 	%rd420, %rd478;
	@%p192 bra 	$L__BB7_97;
	ld.shared.f32 	%f73, [_ZN6thrust24THRUST_300001_SM_1000_NS8cuda_cub4core6detail5shmemE+24];
	ld.shared.u64 	%rd78, [_ZN6thrust24THRUST_300001_SM_1000_NS8cuda_cub4core6detail5shmemE+32];
	setp.lt.f32 	%p193, %f292, %f73;
	mov.f32 	%f242, %f73;
	mov.u64 	%rd420, %rd78;
	@%p193 bra 	$L__BB7_97;
	setp.lt.f32 	%p194, %f73, %f292;
	mov.f32 	%f242, %f292;
	mov.u64 	%rd420, %rd478;
	@%p194 bra 	$L__BB7_97;
	setp.lt.s64 	%p195, %rd478, %rd78;
	selp.f32 	%f242, %f292, %f73, %p195;
	min.s64 	%rd420, %rd478, %rd78;
$L__BB7_97:
	setp.lt.s32 	%p196, %r29, 65;
	mov.f32 	%f243, %f242;
	mov.u64 	%rd421, %rd420;
	@%p196 bra 	$L__BB7_101;
	ld.shared.f32 	%f76, [_ZN6thrust24THRUST_300001_SM_1000_NS8cuda_cub4core6detail5shmemE+40];
	ld.shared.u64 	%rd81, [_ZN6thrust24THRUST_300001_SM_1000_NS8cuda_cub4core6detail5shmemE+48];
	setp.lt.f32 	%p197, %f242, %f76;
	mov.f32 	%f243, %f76;
	mov.u64 	%rd421, %rd81;
	@%p197 bra 	$L__BB7_101;
	setp.lt.f32 	%p198, %f76, %f242;
	mov.f32 	%f243, %f242;
	mov.u64 	%rd421, %rd420;
	@%p198 bra 	$L__BB7_101;
	setp.lt.s64 	%p199, %rd420, %rd81;
	selp.f32 	%f243, %f242, %f76, %p199;
	min.s64 	%rd421, %rd420, %rd81;
$L__BB7_101:
	setp.lt.s32 	%p200, %r29, 97;
	mov.f32 	%f244, %f243;
	mov.u64 	%rd422, %rd421;
	@%p200 bra 	$L__BB7_105;
	ld.shared.f32 	%f79, [_ZN6thrust24THRUST_300001_SM_1000_NS8cuda_cub4core6detail5shmemE+56];
	ld.shared.u64 	%rd84, [_ZN6thrust24THRUST_300001_SM_1000_NS8cuda_cub4core6detail5shmemE+64];
	setp.lt.f32 	%p201, %f243, %f79;
	mov.f32 	%f244, %f79;
	mov.u64 	%rd422, %rd84;
	@%p201 bra 	$L__BB7_105;
	setp.lt.f32 	%p202, %f79, %f243;
	mov.f32 	%f244, %f243;
	mov.u64 	%rd422, %rd421;
	@%p202 bra 	$L__BB7_105;
	setp.lt.s64 	%p203, %rd421, %rd84;
	selp.f32 	%f244, %f243, %f79, %p203;
	min.s64 	%rd422, %rd421, %rd84;
$L__BB7_105:
	setp.lt.s32 	%p204, %r29, 129;
	mov.f32 	%f245, %f244;
	mov.u64 	%rd423, %rd422;
	@%p204 bra 	$L__BB7_109;
	ld.shared.f32 	%f82, [_ZN6thrust24THRUST_300001_SM_1000_NS8cuda_cub4core6detail5shmemE+72];
	ld.shared.u64 	%rd87, [_ZN6thrust24THRUST_300001_SM_1000_NS8cuda_cub4core6detail5shmemE+80];
	setp.lt.f32 	%p205, %f244, %f82;
	mov.f32 	%f245, %f82;
	mov.u64 	%rd423, %rd87;
	@%p205 bra 	$L__BB7_109;
	setp.lt.f32 	%p206, %f82, %f244;
	mov.f32 	%f245, %f244;
	mov.u64 	%rd423, %rd422;
	@%p206 bra 	$L__BB7_109;
	setp.lt.s64 	%p207, %rd422, %rd87;
	selp.f32 	%f245, %f244, %f82, %p207;
	min.s64 	%rd423, %rd422, %rd87;
$L__BB7_109:
	setp.lt.s32 	%p208, %r29, 161;
	mov.f32 	%f246, %f245;
	mov.u64 	%rd424, %rd423;
	@%p208 bra 	$L__BB7_113;
	ld.shared.f32 	%f85, [_ZN6thrust24THRUST_300001_SM_1000_NS8cuda_cub4core6detail5shmemE+88];
	ld.shared.u64 	%rd90, [_ZN6thrust24THRUST_300001_SM_1000_NS8cuda_cub4core6detail5shmemE+96];
	setp.lt.f32 	%p209, %f245, %f85;
	mov.f32 	%f246, %f85;
	mov.u64 	%rd424, %rd90;
	@%p209 bra 	$L__BB7_113;
	setp.lt.f32 	%p210, %f85, %f245;
	mov.f32 	%f246, %f245;
	mov.u64 	%rd424, %rd423;
	@%p210 bra 	$L__BB7_113;
	setp.lt.s64 	%p211, %rd423, %rd90;
	selp.f32 	%f246, %f245, %f85, %p211;
	min.s64 	%rd424, %rd423, %rd90;
$L__BB7_113:
	setp.lt.s32 	%p212, %r29, 193;
	mov.f32 	%f247, %f246;
	mov.u64 	%rd425, %rd424;
	@%p212 bra 	$L__BB7_117;
	ld.shared.f32 	%f88, [_ZN6thrust24THRUST_300001_SM_1000_NS8cuda_cub4core6detail5shmemE+104];
	ld.shared.u64 	%rd93, [_ZN6thrust24THRUST_300001_SM_1000_NS8cuda_cub4core6detail5shmemE+112];
	setp.lt.f32 	%p213, %f246, %f88;
	mov.f32 	%f247, %f88;
	mov.u64 	%rd425, %rd93;
	@%p213 bra 	$L__BB7_117;
	setp.lt.f32 	%p214, %f88, %f246;
	mov.f32 	%f247, %f246;
	mov.u64 	%rd425, %rd424;
	@%p214 bra 	$L__BB7_117;
	setp.lt.s64 	%p215, %rd424, %rd93;
	selp.f32 	%f247, %f246, %f88, %p215;
	min.s64 	%rd425, %rd424, %rd93;
$L__BB7_117:
	setp.lt.s32 	%p216, %r29, 225;
	mov.f32 	%f292, %f247;
	mov.u64 	%rd478, %rd425;
	@%p216 bra 	$L__BB7_232;
	ld.shared.f32 	%f91, [_ZN6thrust24THRUST_300001_SM_1000_NS8cuda_cub4core6detail5shmemE+120];
	ld.shared.u64 	%rd96, [_ZN6thrust24THRUST_300001_SM_1000_NS8cuda_cub4core6detail5shmemE+128];
	setp.lt.f32 	%p217, %f247, %f91;
	mov.f32 	%f292, %f91;
	mov.u64 	%rd478, %rd96;
	@%p217 bra 	$L__BB7_232;
	setp.lt.f32 	%p218, %f91, %f247;
	mov.f32 	%f292, %f247;
	mov.u64 	%rd478, %rd425;
	@%p218 bra 	$L__BB7_232;
	setp.lt.s64 	%p219, %rd425, %rd96;
	selp.f32 	%f292, %f247, %f91, %p219;
	min.s64 	%rd478, %rd425, %rd96;
	bra.uni 	$L__BB7_232;
$L__BB7_121:
	mov.u32 	%r16, %tid.x;
	cvt.u64.u32 	%rd98, %r16;
	mul.wide.u32 	%rd258, %r16, 16;
	add.s64 	%rd239, %rd236, %rd258;
	// begin inline asm
	ld.global.nc.u64 %rd238, [%rd239];
	// end inline asm
	mov.b64 	{%r30, %r31}, %rd238;
	mov.b32 	%f93, %r30;
	add.s64 	%rd241, %rd239, 8;
	// begin inline asm
	ld.global.nc.u64 %rd240, [%rd241];
	// end inline asm
	add.s64 	%rd243, %rd239, 4096;
	// begin inline asm
	ld.global.nc.u64 %rd242, [%rd243];
	// end inline asm
	mov.b64 	{%r32, %r33}, %rd242;
	mov.b32 	%f248, %r32;
	add.s64 	%rd245, %rd239, 4104;
	// begin inline asm
	ld.global.nc.u64 %rd426, [%rd245];
	// end inline asm
	add.s64 	%rd247, %rd239, 8192;
	// begin inline asm
	ld.global.nc.u64 %rd246, [%rd247];
	// end inline asm
	mov.b64 	{%r34, %r35}, %rd246;
	mov.b32 	%f249, %r34;
	add.s64 	%rd249, %rd239, 8200;
	// begin inline asm
	ld.global.nc.u64 %rd427, [%rd249];
	// end inline asm
	add.s64 	%rd251, %rd239, 12288;
	// begin inline asm
	ld.global.nc.u64 %rd250, [%rd251];
	// end inline asm
	mov.b64 	{%r36, %r37}, %rd250;
	mov.b32 	%f250, %r36;
	add.s64 	%rd253, %rd239, 12296;
	// begin inline asm
	ld.global.nc.u64 %rd428, [%rd253];
	// end inline asm
	add.s64 	%rd255, %rd239, 16384;
	// begin inline asm
	ld.global.nc.u64 %rd254, [%rd255];
	// end inline asm
	mov.b64 	{%r38, %r39}, %rd254;
	mov.b32 	%f279, %r38;
	add.s64 	%rd257, %rd239, 16392;
	// begin inline asm
	ld.global.nc.u64 %rd465, [%rd257];
	// end inline asm
	setp.lt.f32 	%p3, %f93, %f248;
	@%p3 bra 	$L__BB7_123;
	setp.lt.f32 	%p4, %f248, %f93;
	setp.lt.s64 	%p5, %rd240, %rd426;
	or.pred  	%p6, %p4, %p5;
	selp.f32 	%f248, %f93, %f248, %p6;
	selp.b64 	%rd426, %rd240, %rd426, %p6;
$L__BB7_123:
	setp.lt.f32 	%p7, %f248, %f249;
	@%p7 bra 	$L__BB7_125;
	setp.lt.f32 	%p8, %f249, %f248;
	setp.lt.s64 	%p9, %rd426, %rd427;
	or.pred  	%p10, %p8, %p9;
	selp.f32 	%f249, %f248, %f249, %p10;
	selp.b64 	%rd427, %rd426, %rd427, %p10;
$L__BB7_125:
	setp.lt.f32 	%p11, %f249, %f250;
	@%p11 bra 	$L__BB7_127;
	setp.lt.f32 	%p12, %f250, %f249;
	setp.lt.s64 	%p13, %rd427, %rd428;
	or.pred  	%p14, %p12, %p13;
	selp.f32 	%f250, %f249, %f250, %p14;
	selp.b64 	%rd428, %rd427, %rd428, %p14;
$L__BB7_127:
	setp.lt.f32 	%p15, %f250, %f279;
	@%p15 bra 	$L__BB7_129;
	setp.lt.f32 	%p16, %f279, %f250;
	setp.lt.s64 	%p17, %rd428, %rd465;
	or.pred  	%p18, %p16, %p17;
	selp.f32 	%f279, %f250, %f279, %p18;
	selp.b64 	%rd465, %rd428, %rd465, %p18;
$L__BB7_129:
	setp.lt.u32 	%p19, %r29, 2560;
	mov.b64 	%rd444, 1280;
	@%p19 bra 	$L__BB7_165;
	add.s64 	%rd262, %rd1, -2560;
	mul.hi.u64 	%rd263, %rd262, -3689348814741910323;
	shr.u64 	%rd112, %rd263, 10;
	setp.lt.u64 	%p20, %rd262, 1280;
	mov.b64 	%rd444, 1280;
	@%p20 bra 	$L__BB7_153;
	add.s64 	%rd265, %rd112, 1;
	and.b64  	%rd430, %rd265, 36028797018963966;
	shl.b64 	%rd266, %rd98, 4;
	add.s64 	%rd267, %rd266, %rd236;
	add.s64 	%rd431, %rd267, 57352;
	mov.b64 	%rd444, 1280;
$L__BB7_132:
	add.s64 	%rd269, %rd431, -36872;
	// begin inline asm
	ld.global.nc.u64 %rd268, [%rd269];
	// end inline asm
	mov.b64 	{%r40, %r41}, %rd268;
	mov.b32 	%f253, %r40;
	add.s64 	%rd271, %rd431, -36864;
	// begin inline asm
	ld.global.nc.u64 %rd434, [%rd271];
	// end inline asm
	add.s64 	%rd273, %rd431, -32776;
	// begin inline asm
	ld.global.nc.u64 %rd272, [%rd273];
	// end inline asm
	mov.b64 	{%r42, %r43}, %rd272;
	mov.b32 	%f254, %r42;
	add.s64 	%rd275, %rd431, -32768;
	// begin inline asm
	ld.global.nc.u64 %rd435, [%rd275];
	// end inline asm
	add.s64 	%rd277, %rd431, -28680;
	// begin inline asm
	ld.global.nc.u64 %rd276, [%rd277];
	// end inline asm
	mov.b64 	{%r44, %r45}, %rd276;
	mov.b32 	%f255, %r44;
	add.s64 	%rd279, %rd431, -28672;
	// begin inline asm
	ld.global.nc.u64 %rd436, [%rd279];
	// end inline asm
	add.s64 	%rd281, %rd431, -24584;
	// begin inline asm
	ld.global.nc.u64 %rd280, [%rd281];
	// end inline asm
	mov.b64 	{%r46, %r47}, %rd280;
	mov.b32 	%f256, %r46;
	add.s64 	%rd283, %rd431, -24576;
	// begin inline asm
	ld.global.nc.u64 %rd437, [%rd283];
	// end inline asm
	add.s64 	%rd285, %rd431, -20488;
	// begin inline asm
	ld.global.nc.u64 %rd284, [%rd285];
	// end inline asm
	mov.b64 	{%r48, %r49}, %rd284;
	mov.b32 	%f257, %r48;
	add.s64 	%rd287, %rd431, -20480;
	// begin inline asm
	ld.global.nc.u64 %rd438, [%rd287];
	// end inline asm
	setp.lt.f32 	%p21, %f279, %f253;
	@%p21 bra 	$L__BB7_134;
	setp.lt.f32 	%p22, %f253, %f279;
	setp.lt.s64 	%p23, %rd465, %rd434;
	or.pred  	%p24, %p22, %p23;
	selp.f32 	%f253, %f279, %f253, %p24;
	selp.b64 	%rd434, %rd465, %rd434, %p24;
$L__BB7_134:
	setp.lt.f32 	%p25, %f253, %f254;
	@%p25 bra 	$L__BB7_136;
	setp.lt.f32 	%p26, %f254, %f253;
	setp.lt.s64 	%p27, %rd434, %rd435;
	or.pred  	%p28, %p26, %p27;
	selp.f32 	%f254, %f253, %f254, %p28;
	selp.b64 	%rd435, %rd434, %rd435, %p28;
$L__BB7_136:
	setp.lt.f32 	%p29, %f254, %f255;
	@%p29 bra 	$L__BB7_138;
	setp.lt.f32 	%p30, %f255, %f254;
	setp.lt.s64 	%p31, %rd435, %rd436;
	or.pred  	%p32, %p30, %p31;
	selp.f32 	%f255, %f254, %f255, %p32;
	selp.b64 	%rd436, %rd435, %rd436, %p32;
$L__BB7_138:
	setp.lt.f32 	%p33, %f255, %f256;
	@%p33 bra 	$L__BB7_140;
	setp.lt.f32 	%p34, %f256, %f255;
	setp.lt.s64 	%p35, %rd436, %rd437;
	or.pred  	%p36, %p34, %p35;
	selp.f32 	%f256, %f255, %f256, %p36;
	selp.b64 	%rd437, %rd436, %rd437, %p36;
$L__BB7_140:
	setp.lt.f32 	%p37, %f256, %f257;
	@%p37 bra 	$L__BB7_142;
	setp.lt.f32 	%p38, %f257, %f256;
	setp.lt.s64 	%p39, %rd437, %rd438;
	or.pred  	%p40, %p38, %p39;
	selp.f32 	%f257, %f256, %f257, %p40;
	selp.b64 	%rd438, %rd437, %rd438, %p40;
$L__BB7_142:
	add.s64 	%rd289, %rd431, -16392;
	// begin inline asm
	ld.global.nc.u64 %rd288, [%rd289];
	// end inline asm
	mov.b64 	{%r50, %r51}, %rd288;
	mov.b32 	%f258, %r50;
	add.s64 	%rd291, %rd431, -16384;
	// begin inline asm
	ld.global.nc.u64 %rd439, [%rd291];
	// end inline asm
	add.s64 	%rd293, %rd431, -12296;
	// begin inline asm
	ld.global.nc.u64 %rd292, [%rd293];
	// end inline asm
	mov.b64 	{%r52, %r53}, %rd292;
	mov.b32 	%f259, %r52;
	add.s64 	%rd295, %rd431, -12288;
	// begin inline asm
	ld.global.nc.u64 %rd440, [%rd295];
	// end inline asm
	add.s64 	%rd297, %rd431, -8200;
	// begin inline asm
	ld.global.nc.u64 %rd296, [%rd297];
	// end inline asm
	mov.b64 	{%r54, %r55}, %rd296;
	mov.b32 	%f260, %r54;
	add.s64 	%rd299, %rd431, -8192;
	// begin inline asm
	ld.global.nc.u64 %rd441, [%rd299];
	// end inline asm
	add.s64 	%rd301, %rd431, -4104;
	// begin inline asm
	ld.global.nc.u64 %rd300, [%rd301];
	// end inline asm
	mov.b64 	{%r56, %r57}, %rd300;
	mov.b32 	%f261, %r56;
	add.s64 	%rd303, %rd431, -4096;
	// begin inline asm
	ld.global.nc.u64 %rd442, [%rd303];
	// end inline asm
	add.s64 	%rd305, %rd431, -8;
	// begin inline asm
	ld.global.nc.u64 %rd304, [%rd305];
	// end inline asm
	mov.b64 	{%r58, %r59}, %rd304;
	mov.b32 	%f279, %r58;
	// begin inline asm
	ld.global.nc.u64 %rd465, [%rd431];
	// end inline asm
	setp.lt.f32 	%p41, %f257, %f258;
	@%p41 bra 	$L__BB7_144;
	setp.lt.f32 	%p42, %f258, %f257;
	setp.lt.s64 	%p43, %rd438, %rd439;
	or.pred  	%p44, %p42, %p43;
	selp.f32 	%f258, %f257, %f258, %p44;
	selp.b64 	%rd439, %rd438, %rd439, %p44;
$L__BB7_144:
	setp.lt.f32 	%p45, %f258, %f259;
	@%p45 bra 	$L__BB7_146;
	setp.lt.f32 	%p46, %f259, %f258;
	setp.lt.s64 	%p47, %rd439, %rd440;
	or.pred  	%p48, %p46, %p47;
	selp.f32 	%f259, %f258, %f259, %p48;
	selp.b64 	%rd440, %rd439, %rd440, %p48;
$L__BB7_146:
	setp.lt.f32 	%p49, %f259, %f260;
	@%p49 bra 	$L__BB7_148;
	setp.lt.f32 	%p50, %f260, %f259;
	setp.lt.s64 	%p51, %rd440, %rd441;
	or.pred  	%p52, %p50, %p51;
	selp.f32 	%f260, %f259, %f260, %p52;
	selp.b64 	%rd441, %rd440, %rd441, %p52;
$L__BB7_148:
	setp.lt.f32 	%p53, %f260, %f261;
	@%p53 bra 	$L__BB7_150;
	setp.lt.f32 	%p54, %f261, %f260;
	setp.lt.s64 	%p55, %rd441, %rd442;
	or.pred  	%p56, %p54, %p55;
	selp.f32 	%f261, %f260, %f261, %p56;
	selp.b64 	%rd442, %rd441, %rd442, %p56;
$L__BB7_150:
	setp.lt.f32 	%p57, %f261, %f279;
	@%p57 bra 	$L__BB7_152;
	setp.lt.f32 	%p58, %f279, %f261;
	setp.lt.s64 	%p59, %rd442, %rd465;
	or.pred  	%p60, %p58, %p59;
	selp.f32 	%f279, %f261, %f279, %p60;
	selp.b64 	%rd465, %rd442, %rd465, %p60;
$L__BB7_152:
	add.s64 	%rd444, %rd444, 2560;
	add.s64 	%rd431, %rd431, 40960;
	add.s64 	%rd430, %rd430, -2;
	setp.ne.s64 	%p61, %rd430, 0;
	@%p61 bra 	$L__BB7_132;
$L__BB7_153:
	and.b64  	%rd308, %rd112, 1;
	setp.eq.b64 	%p62, %rd308, 1;
	@%p62 bra 	$L__BB7_165;
	shl.b64 	%rd329, %rd444, 4;
	mul.wide.u32 	%rd330, %r16, 16;
	add.s64 	%rd331, %rd236, %rd330;
	add.s64 	%rd310, %rd331, %rd329;
	// begin inline asm
	ld.global.nc.u64 %rd309, [%rd310];
	// end inline asm
	mov.b64 	{%r60, %r61}, %rd309;
	mov.b32 	%f265, %r60;
	add.s64 	%rd312, %rd310, 8;
	// begin inline asm
	ld.global.nc.u64 %rd448, [%rd312];
	// end inline asm
	add.s64 	%rd314, %rd310, 4096;
	// begin inline asm
	ld.global.nc.u64 %rd313, [%rd314];
	// end inline asm
	mov.b64 	{%r62, %r63}, %rd313;
	mov.b32 	%f266, %r62;
	add.s64 	%rd316, %rd310, 4104;
	// begin inline asm
	ld.global.nc.u64 %rd449, [%rd316];
	// end inline asm
	add.s64 	%rd318, %rd310, 8192;
	// begin inline asm
	ld.global.nc.u64 %rd317, [%rd318];
	// end inline asm
	mov.b64 	{%r64, %r65}, %rd317;
	mov.b32 	%f267, %r64;
	add.s64 	%rd320, %rd310, 8200;
	// begin inline asm
	ld.global.nc.u64 %rd450, [%rd320];
	// end inline asm
	add.s64 	%rd322, %rd310, 12288;
	// begin inline asm
	ld.global.nc.u64 %rd321, [%rd322];
	// end inline asm
	mov.b64 	{%r66, %r67}, %rd321;
	mov.b32 	%f268, %r66;
	add.s64 	%rd324, %rd310, 12296;
	// begin inline asm
	ld.global.nc.u64 %rd451, [%rd324];
	// end inline asm
	add.s64 	%rd326, %rd310, 16384;
	// begin inline asm
	ld.global.nc.u64 %rd325, [%rd326];
	// end inline asm
	mov.b64 	{%r68, %r69}, %rd325;
	mov.b32 	%f269, %r68;
	add.s64 	%rd328, %rd310, 16392;
	// begin inline asm
	ld.global.nc.u64 %rd452, [%rd328];
	// end inline asm
	setp.lt.f32 	%p63, %f279, %f265;
	@%p63 bra 	$L__BB7_156;
	setp.lt.f32 	%p64, %f265, %f279;
	setp.lt.s64 	%p65, %rd465, %rd448;
	or.pred  	%p66, %p64, %p65;
	selp.f32 	%f265, %f279, %f265, %p66;
	selp.b64 	%rd448, %rd465, %rd448, %p66;
$L__BB7_156:
	setp.lt.f32 	%p67, %f265, %f266;
	@%p67 bra 	$L__BB7_158;
	setp.lt.f32 	%p68, %f266, %f265;
	setp.lt.s64 	%p69, %rd448, %rd449;
	or.pred  	%p70, %p68, %p69;
	selp.f32 	%f266, %f265, %f266, %p70;
	selp.b64 	%rd449, %rd448, %rd449, %p70;
$L__BB7_158:
	setp.lt.f32 	%p71, %f266, %f267;
	@%p71 bra 	$L__BB7_160;
	setp.lt.f32 	%p72, %f267, %f266;
	setp.lt.s64 	%p73, %rd449, %rd450;
	or.pred  	%p74, %p72, %p73;
	selp.f32 	%f267, %f266, %f267, %p74;
	selp.b64 	%rd450, %rd449, %rd450, %p74;
$L__BB7_160:
	setp.lt.f32 	%p75, %f267, %f268;
	@%p75 bra 	$L__BB7_162;
	setp.lt.f32 	%p76, %f268, %f267;
	setp.lt.s64 	%p77, %rd450, %rd451;
	or.pred  	%p78, %p76, %p77;
	selp.f32 	%f268, %f267, %f268, %p78;
	selp.b64 	%rd451, %rd450, %rd451, %p78;
$L__BB7_162:
	setp.lt.f32 	%p79, %f268, %f269;
	@%p79 bra 	$L__BB7_164;
	setp.lt.f32 	%p80, %f269, %f268;
	setp.lt.s64 	%p81, %rd451, %rd452;
	or.pred  	%p82, %p80, %p81;
	selp.f32 	%f269, %f268, %f269, %p82;
	selp.b64 	%rd452, %rd451, %rd452, %p82;
$L__BB7_164:
	add.s64 	%rd444, %rd444, 1280;
	mov.u64 	%rd465, %rd452;
	mov.f32 	%f279, %f269;
$L__BB7_165:
	cvt.s64.s32 	%rd332, %r29;
	setp.ge.s64 	%p83, %rd444, %rd332;
	@%p83 bra 	$L__BB7_188;
	cvt.u32.u64 	%r17, %rd444;
	sub.s32 	%r18, %r29, %r17;
	setp.ge.s32 	%p84, %r16, %r18;
	@%p84 bra 	$L__BB7_188;
	not.b32 	%r70, %r16;
	add.s32 	%r71, %r29, %r70;
	sub.s32 	%r19, %r71, %r17;
	and.b32  	%r72, %r19, 768;
	setp.eq.s32 	%p85, %r72, 768;
	mov.u32 	%r434, %r16;
	@%p85 bra 	$L__BB7_173;
	cvt.u64.u32 	%rd334, %r16;
	add.s64 	%rd335, %rd444, %rd334;
	shl.b64 	%rd336, %rd335, 4;
	add.s64 	%rd455, %rd236, %rd336;
	shr.u32 	%r73, %r19, 8;
	add.s32 	%r74, %r73, 1;
	and.b32  	%r75, %r74, 3;
	neg.s32 	%r432, %r75;
	mov.u32 	%r434, %r16;
$L__BB7_169:
	.pragma "nounroll";
	mov.u64 	%rd176, %rd465;
	mov.f32 	%f155, %f279;
	// begin inline asm
	ld.global.nc.u64 %rd337, [%rd455];
	// end inline asm
	mov.b64 	{%r76, %r77}, %rd337;
	mov.b32 	%f156, %r76;
	add.s64 	%rd340, %rd455, 8;
	// begin inline asm
	ld.global.nc.u64 %rd339, [%rd340];
	// end inline asm
	setp.lt.f32 	%p86, %f155, %f156;
	mov.f32 	%f279, %f156;
	mov.u64 	%rd465, %rd339;
	@%p86 bra 	$L__BB7_172;
	setp.lt.f32 	%p87, %f156, %f155;
	mov.f32 	%f279, %f155;
	mov.u64 	%rd465, %rd176;
	@%p87 bra 	$L__BB7_172;
	setp.lt.s64 	%p88, %rd176, %rd339;
	selp.f32 	%f279, %f155, %f156, %p88;
	min.s64 	%rd465, %rd176, %rd339;
$L__BB7_172:
	add.s32 	%r434, %r434, 256;
	add.s64 	%rd455, %rd455, 4096;
	add.s32 	%r432, %r432, 1;
	setp.ne.s32 	%p89, %r432, 0;
	@%p89 bra 	$L__BB7_169;
$L__BB7_173:
	setp.lt.u32 	%p90, %r19, 768;
	@%p90 bra 	$L__BB7_188;
	cvt.u64.u32 	%rd341, %r434;
	add.s64 	%rd342, %rd444, %rd341;
	shl.b64 	%rd343, %rd342, 4;
	add.s64 	%rd344, %rd343, %rd236;
	add.s64 	%rd460, %rd344, 12296;
$L__BB7_175:
	add.s64 	%rd346, %rd460, -12296;
	// begin inline asm
	ld.global.nc.u64 %rd345, [%rd346];
	// end inline asm
	mov.b64 	{%r78, %r79}, %rd345;
	mov.b32 	%f162, %r78;
	add.s64 	%rd348, %rd460, -12288;
	// begin inline asm
	ld.global.nc.u64 %rd347, [%rd348];
	// end inline asm
	setp.lt.f32 	%p91, %f279, %f162;
	mov.f32 	%f276, %f162;
	mov.u64 	%rd462, %rd347;
	@%p91 bra 	$L__BB7_178;
	setp.lt.f32 	%p92, %f162, %f279;
	mov.f32 	%f276, %f279;
	mov.u64 	%rd462, %rd465;
	@%p92 bra 	$L__BB7_178;
	setp.lt.s64 	%p93, %rd465, %rd347;
	selp.f32 	%f276, %f279, %f162, %p93;
	min.s64 	%rd462, %rd465, %rd347;
$L__BB7_178:
	add.s64 	%rd350, %rd460, -8200;
	// begin inline asm
	ld.global.nc.u64 %rd349, [%rd350];
	// end inline asm
	mov.b64 	{%r80, %r81}, %rd349;
	mov.b32 	%f165, %r80;
	add.s64 	%rd352, %rd460, -8192;
	// begin inline asm
	ld.global.nc.u64 %rd351, [%rd352];
	// end inline asm
	setp.lt.f32 	%p94, %f276, %f165;
	mov.f32 	%f277, %f165;
	mov.u64 	%rd463, %rd351;
	@%p94 bra 	$L__BB7_181;
	setp.lt.f32 	%p95, %f165, %f276;
	mov.f32 	%f277, %f276;
	mov.u64 	%rd463, %rd462;
	@%p95 bra 	$L__BB7_181;
	setp.lt.s64 	%p96, %rd462, %rd351;
	selp.f32 	%f277, %f276, %f165, %p96;
	min.s64 	%rd463, %rd462, %rd351;
$L__BB7_181:
	add.s64 	%rd354, %rd460, -4104;
	// begin inline asm
	ld.global.nc.u64 %rd353, [%rd354];
	// end inline asm
	mov.b64 	{%r82, %r83}, %rd353;
	mov.b32 	%f168, %r82;
	add.s64 	%rd356, %rd460, -4096;
	// begin inline asm
	ld.global.nc.u64 %rd355, [%rd356];
	// end inline asm
	setp.lt.f32 	%p97, %f277, %f168;
	mov.f32 	%f278, %f168;
	mov.u64 	%rd464, %rd355;
	@%p97 bra 	$L__BB7_184;
	setp.lt.f32 	%p98, %f168, %f277;
	mov.f32 	%f278, %f277;
	mov.u64 	%rd464, %rd463;
	@%p98 bra 	$L__BB7_184;
	setp.lt.s64 	%p99, %rd463, %rd355;
	selp.f32 	%f278, %f277, %f168, %p99;
	min.s64 	%rd464, %rd463, %rd355;
$L__BB7_184:
	add.s64 	%rd358, %rd460, -8;
	// begin inline asm
	ld.global.nc.u64 %rd357, [%rd358];
	// end inline asm
	mov.b64 	{%r84, %r85}, %rd357;
	mov.b32 	%f171, %r84;
	// begin inline asm
	ld.global.nc.u64 %rd359, [%rd460];
	// end inline asm
	setp.lt.f32 	%p100, %f278, %f171;
	mov.f32 	%f279, %f171;
	mov.u64 	%rd465, %rd359;
	@%p100 bra 	$L__BB7_187;
	setp.lt.f32 	%p101, %f171, %f278;
	mov.f32 	%f279, %f278;
	mov.u64 	%rd465, %rd464;
	@%p101 bra 	$L__BB7_187;
	setp.lt.s64 	%p102, %rd464, %rd359;
	selp.f32 	%f279, %f278, %f171, %p102;
	min.s64 	%rd465, %rd464, %rd359;
$L__BB7_187:
	add.s32 	%r434, %r434, 1024;
	add.s64 	%rd460, %rd460, 16384;
	setp.lt.s32 	%p103, %r434, %r18;
	@%p103 bra 	$L__BB7_175;
$L__BB7_188:
	// begin inline asm
	mov.u32 %r86, %laneid;
	// end inline asm
	mov.b32 	%r88, %f279;
	mov.b32 	%r104, 1;
	mov.b32 	%r105, 31;
	mov.b32 	%r106, -1;
	// begin inline asm
	shfl.sync.down.b32 %r87, %r88, %r104, %r105, %r106;
	// end inline asm
	mov.b32 	%f175, %r87;
	// begin inline asm
	shfl.sync.down.b32 %r92, %r93, %r104, %r105, %r106;
	// end inline asm
	mov.b64 	{%r98, %r103}, %rd465;
	// begin inline asm
	shfl.sync.down.b32 %r97, %r98, %r104, %r105, %r106;
	// end inline asm
	// begin inline asm
	shfl.sync.down.b32 %r102, %r103, %r104, %r105, %r106;
	// end inline asm
	mov.b64 	%rd200, {%r97, %r102};
	setp.gt.s32 	%p104, %r86, 30;
	mov.f32 	%f281, %f279;
	mov.u64 	%rd467, %rd465;
	@%p104 bra 	$L__BB7_192;
	setp.lt.f32 	%p105, %f279, %f175;
	mov.f32 	%f281, %f175;
	mov.u64 	%rd467, %rd200;
	@%p105 bra 	$L__BB7_192;
	setp.gt.f32 	%p106, %f279, %f175;
	mov.f32 	%f281, %f279;
	mov.u64 	%rd467, %rd465;
	@%p106 bra 	$L__BB7_192;
	setp.lt.s64 	%p107, %rd465, %rd200;
	selp.f32 	%f281, %f279, %f175, %p107;
	min.s64 	%rd467, %rd465, %rd200;
$L__BB7_192:
	mov.b32 	%r108, %f281;
	mov.b32 	%r124, 2;
	mov.b32 	%r125, 31;
	mov.b32 	%r126, -1;
	// begin inline asm
	shfl.sync.down.b32 %r107, %r108, %r124, %r125, %r126;
	// end inline asm
	mov.b32 	%f178, %r107;
	// begin inline asm
	shfl.sync.down.b32 %r112, %r113, %r124, %r125, %r126;
	// end inline asm
	mov.b64 	{%r118, %r123}, %rd467;
	// begin inline asm
	shfl.sync.down.b32 %r117, %r118, %r124, %r125, %r126;
	// end inline asm
	// begin inline asm
	shfl.sync.down.b32 %r122, %r123, %r124, %r125, %r126;
	// end inline asm
	mov.b64 	%rd203, {%r117, %r122};
	setp.gt.s32 	%p108, %r86, 29;
	mov.f32 	%f282, %f281;
	mov.u64 	%rd468, %rd467;
	@%p108 bra 	$L__BB7_196;
	setp.lt.f32 	%p109, %f281, %f178;
	mov.f32 	%f282, %f178;
	mov.u64 	%rd468, %rd203;
	@%p109 bra 	$L__BB7_196;
	setp.gt.f32 	%p110, %f281, %f178;
	mov.f32 	%f282, %f281;
	mov.u64 	%rd468, %rd467;
	@%p110 bra 	$L__BB7_196;
	setp.lt.s64 	%p111, %rd467, %rd203;
	selp.f32 	%f282, %f281, %f178, %p111;
	min.s64 	%rd468, %rd467, %rd203;
$L__BB7_196:
	mov.b32 	%r128, %f282;
	mov.b32 	%r144, 4;
	mov.b32 	%r145, 31;
	mov.b32 	%r146, -1;
	// begin inline asm
	shfl.sync.down.b32 %r127, %r128, %r144, %r145, %r146;
	// end inline asm
	mov.b32 	%f181, %r127;
	// begin inline asm
	shfl.sync.down.b32 %r132, %r133, %r144, %r145, %r146;
	// end inline asm
	mov.b64 	{%r138, %r143}, %rd468;
	// begin inline asm
	shfl.sync.down.b32 %r137, %r138, %r144, %r145, %r146;
	// end inline asm
	// begin inline asm
	shfl.sync.down.b32 %r142, %r143, %r144, %r145, %r146;
	// end inline asm
	mov.b64 	%rd206, {%r137, %r142};
	setp.gt.s32 	%p112, %r86, 27;
	mov.f32 	%f283, %f282;
	mov.u64 	%rd469, %rd468;
	@%p112 bra 	$L__BB7_200;
	setp.lt.f32 	%p113, %f282, %f181;
	mov.f32 	%f283, %f181;
	mov.u64 	%rd469, %rd206;
	@%p113 bra 	$L__BB7_200;
	setp.gt.f32 	%p114, %f282, %f181;
	mov.f32 	%f283, %f282;
	mov.u64 	%rd469, %rd468;
	@%p114 bra 	$L__BB7_200;
	setp.lt.s64 	%p115, %rd468, %rd206;
	selp.f32 	%f283, %f282, %f181, %p115;
	min.s64 	%rd469, %rd468, %rd206;
$L__BB7_200:
	mov.b32 	%r148, %f283;
	mov.b32 	%r164, 8;
	mov.b32 	%r165, 31;
	mov.b32 	%r166, -1;
	// begin inline asm
	shfl.sync.down.b32 %r147, %r148, %r164, %r165, %r166;
	// end inline asm
	mov.b32 	%f184, %r147;
	// begin inline asm
	shfl.sync.down.b32 %r152, %r153, %r164, %r165, %r166;
	// end inline asm
	mov.b64 	{%r158, %r163}, %rd469;
	// begin inline asm
	shfl.sync.down.b32 %r157, %r158, %r164, %r165, %r166;
	// end inline asm
	// begin inline asm
	shfl.sync.down.b32 %r162, %r163, %r164, %r165, %r166;
	// end inline asm
	mov.b64 	%rd209, {%r157, %r162};
	setp.gt.s32 	%p116, %r86, 23;
	mov.f32 	%f284, %f283;
	mov.u64 	%rd470, %rd469;
	@%p116 bra 	$L__BB7_204;
	setp.lt.f32 	%p117, %f283, %f184;
	mov.f32 	%f284, %f184;
	mov.u64 	%rd470, %rd209;
	@%p117 bra 	$L__BB7_204;
	setp.gt.f32 	%p118, %f283, %f184;
	mov.f32 	%f284, %f283;
	mov.u64 	%rd470, %rd469;
	@%p118 bra 	$L__BB7_204;
	setp.lt.s64 	%p119, %rd469, %rd209;
	selp.f32 	%f284, %f283, %f184, %p119;
	min.s64 	%rd470, %rd469, %rd209;
$L__BB7_204:
	mov.b32 	%r168, %f284;
	mov.b32 	%r184, 16;
	mov.b32 	%r185, 31;
	mov.b32 	%r186, -1;
	// begin inline asm
	shfl.sync.down.b32 %r167, %r168, %r184, %r185, %r186;
	// end inline asm
	mov.b32 	%f187, %r167;
	// begin inline asm
	shfl.sync.down.b32 %r172, %r173, %r184, %r185, %r186;
	// end inline asm
	mov.b64 	{%r178, %r183}, %rd470;
	// begin inline asm
	shfl.sync.down.b32 %r177, %r178, %r184, %r185, %r186;
	// end inline asm
	// begin inline asm
	shfl.sync.down.b32 %r182, %r183, %r184, %r185, %r186;
	// end inline asm
	mov.b64 	%rd212, {%r177, %r182};
	setp.gt.s32 	%p120, %r86, 15;
	mov.f32 	%f292, %f284;
	mov.u64 	%rd478, %rd470;
	@%p120 bra 	$L__BB7_208;
	setp.lt.f32 	%p121, %f284, %f187;
	mov.f32 	%f292, %f187;
	mov.u64 	%rd478, %rd212;
	@%p121 bra 	$L__BB7_208;
	setp.gt.f32 	%p122, %f284, %f187;
	mov.f32 	%f292, %f284;
	mov.u64 	%rd478, %rd470;
	@%p122 bra 	$L__BB7_208;
	setp.lt.s64 	%p123, %rd470, %rd212;
	selp.f32 	%f292, %f284, %f187, %p123;
	min.s64 	%rd478, %rd470, %rd212;
$L__BB7_208:
	setp.ne.s32 	%p124, %r86, 0;
	@%p124 bra 	$L__BB7_210;
	shr.u32 	%r187, %r16, 1;
	and.b32  	%r188, %r187, 496;
	mov.u32 	%r189, _ZN6thrust24THRUST_300001_SM_1000_NS8cuda_cub4core6detail5shmemE;
	add.s32 	%r190, %r189, %r188;
	st.shared.f32 	[%r190+8], %f292;
	st.shared.u64 	[%r190+16], %rd478;
$L__BB7_210:
	bar.sync 	0;
	setp.ne.s32 	%p125, %r16, 0;
	@%p125 bra 	$L__BB7_232;
	ld.shared.f32 	%f190, [_ZN6thrust24THRUST_300001_SM_1000_NS8cuda_cub4core6detail5shmemE+24];
	ld.shared.u64 	%rd215, [_ZN6thrust24THRUST_300001_SM_1000_NS8cuda_cub4core6detail5shmemE+32];
	setp.lt.f32 	%p126, %f292, %f190;
	mov.f32 	%f286, %f190;
	mov.u64 	%rd472, %rd215;
	@%p126 bra 	$L__BB7_214;
	setp.lt.f32 	%p127, %f190, %f292;
	mov.f32 	%f286, %f292;
	mov.u64 	%rd472, %rd478;
	@%p127 bra 	$L__BB7_214;
	setp.lt.s64 	%p128, %rd478, %rd215;
	selp.f32 	%f286, %f292, %f190, %p128;
	min.s64 	%rd472, %rd478, %rd215;
$L__BB7_214:
	ld.shared.f32 	%f193, [_ZN6thrust24THRUST_300001_SM_1000_NS8cuda_cub4core6detail5shmemE+40];
	ld.shared.u64 	%rd218, [_ZN6thrust24THRUST_300001_SM_1000_NS8cuda_cub4core6detail5shmemE+48];
	setp.lt.f32 	%p129, %f286, %f193;
	mov.f32 	%f287, %f193;
	mov.u64 	%rd473, %rd218;
	@%p129 bra 	$L__BB7_217;
	setp.lt.f32 	%p130, %f193, %f286;
	mov.f32 	%f287, %f286;
	mov.u64 	%rd473, %rd472;
	@%p130 bra 	$L__BB7_217;
	setp.lt.s64 	%p131, %rd472, %rd218;
	selp.f32 	%f287, %f286, %f193, %p131;
	min.s64 	%rd473, %rd472, %rd218;
$L__BB7_217:
	ld.shared.f32 	%f196, [_ZN6thrust24THRUST_300001_SM_1000_NS8cuda_cub4core6detail5shmemE+56];
	ld.shared.u64 	%rd221, [_ZN6thrust24THRUST_300001_SM_1000_NS8cuda_cub4core6detail5shmemE+64];
	setp.lt.f32 	%p132, %f287, %f196;
	mov.f32 	%f288, %f196;
	mov.u64 	%rd474, %rd221;
	@%p132 bra 	$L__BB7_220;
	setp.lt.f32 	%p133, %f196, %f287;
	mov.f32 	%f288, %f287;
	mov.u64 	%rd474, %rd473;
	@%p133 bra 	$L__BB7_220;
	setp.lt.s64 	%p134, %rd473, %rd221;
	selp.f32 	%f288, %f287, %f196, %p134;
	min.s64 	%rd474, %rd473, %rd221;
$L__BB7_220:
	ld.shared.f32 	%f199, [_ZN6thrust24THRUST_300001_SM_1000_NS8cuda_cub4core6detail5shmemE+72];
	ld.shared.u64 	%rd224, [_ZN6thrust24THRUST_300001_SM_1000_NS8cuda_cub4core6detail5shmemE+80];
	setp.lt.f32 	%p135, %f288, %f199;
	mov.f32 	%f289, %f199;
	mov.u64 	%rd475, %rd224;
	@%p135 bra 	$L__BB7_223;
	setp.lt.f32 	%p136, %f199, %f288;
	mov.f32 	%f289, %f288;
	mov.u64 	%rd475, %rd474;
	@%p136 bra 	$L__BB7_223;
	setp.lt.s64 	%p137, %rd474, %rd224;
	selp.f32 	%f289, %f288, %f199, %p137;
	min.s64 	%rd475, %rd474, %rd224;
$L__BB7_223:
	ld.shared.f32 	%f202, [_ZN6thrust24THRUST_300001_SM_1000_NS8cuda_cub4core6detail5shmemE+88];
	ld.shared.u64 	%rd227, [_ZN6thrust24THRUST_300001_SM_1000_NS8cuda_cub4core6detail5shmemE+96];
	setp.lt.f32 	%p138, %f289, %f202;
	mov.f32 	%f290, %f202;
	mov.u64 	%rd476, %rd227;
	@%p138 bra 	$L__BB7_226;
	setp.lt.f32 	%p139, %f202, %f289;
	mov.f32 	%f290, %f289;
	mov.u64 	%rd476, %rd475;
	@%p139 bra 	$L__BB7_226;
	setp.lt.s64 	%p140, %rd475, %rd227;
	selp.f32 	%f290, %f289, %f202, %p140;
	min.s64 	%rd476, %rd475, %rd227;
$L__BB7_226:
	ld.shared.f32 	%f205, [_ZN6thrust24THRUST_300001_SM_1000_NS8cuda_cub4core6detail5shmemE+104];
	ld.shared.u64 	%rd230, [_ZN6thrust24THRUST_300001_SM_1000_NS8cuda_cub4core6detail5shmemE+112];
	setp.lt.f32 	%p141, %f290, %f205;
	mov.f32 	%f291, %f205;
	mov.u64 	%rd477, %rd230;
	@%p141 bra 	$L__BB7_229;
	setp.lt.f32 	%p142, %f205, %f290;
	mov.f32 	%f291, %f290;
	mov.u64 	%rd477, %rd476;
	@%p142 bra 	$L__BB7_229;
	setp.lt.s64 	%p143, %rd476, %rd230;
	selp.f32 	%f291, %f290, %f205, %p143;
	min.s64 	%rd477, %rd476, %rd230;
$L__BB7_229:
	ld.shared.f32 	%f208, [_ZN6thrust24THRUST_300001_SM_1000_NS8cuda_cub4core6detail5shmemE+120];
	ld.shared.u64 	%rd233, [_ZN6thrust24THRUST_300001_SM_1000_NS8cuda_cub4core6detail5shmemE+128];
	setp.lt.f32 	%p144, %f291, %f208;
	mov.f32 	%f292, %f208;
	mov.u64 	%rd478, %rd233;
	@%p144 bra 	$L__BB7_232;
	setp.lt.f32 	%p145, %f208, %f291;
	mov.f32 	%f292, %f291;
	mov.u64 	%rd478, %rd477;
	@%p145 bra 	$L__BB7_232;
	setp.lt.s64 	%p146, %rd477, %rd233;
	selp.f32 	%f292, %f291, %f208, %p146;
	min.s64 	%rd478, %rd477, %rd233;
$L__BB7_232:
	mov.u32 	%r426, %tid.x;
	setp.ne.s32 	%p263, %r426, 0;
	@%p263 bra 	$L__BB7_234;
	ld.param.u64 	%rd391, [_ZN6thrust24THRUST_300001_SM_1000_NS8cuda_cub4core6detail13_kernel_agentINS1_8__reduce11ReduceAgentIPN4cuda3std3__45tupleIJflEEESC_SB_lNS1_9__extrema9arg_max_fIflNS9_4lessIfEEEEEEJSC_SC_iSH_EEEvDpT0__param_1];
	cvta.to.global.u64 	%rd390, %rd391;
	st.global.f32 	[%rd390], %f292;
	st.global.u64 	[%rd390+8], %rd478;
$L__BB7_234:
	ret;

}
	// .globl	_ZN3cub18CUB_300001_SM_10006detail11EmptyKernelIvEEvv
.visible .entry _ZN3cub18CUB_300001_SM_10006detail11EmptyKernelIvEEvv()
{


	ret;

}
	// .globl	_ZN3cub18CUB_300001_SM_10006detail8for_each13static_kernelINS2_12policy_hub_t12policy_500_tEmN6thrust24THRUST_300001_SM_1000_NS8cuda_cub20__uninitialized_fill7functorINS7_10device_ptrIfEEfEEEEvT0_T1_
.visible .entry _ZN3cub18CUB_300001_SM_10006detail8for_each13static_kernelINS2_12policy_hub_t12policy_500_tEmN6thrust24THRUST_300001_SM_1000_NS8cuda_cub20__uninitialized_fill7functorINS7_10device_ptrIfEEfEEEEvT0_T1_(
	.param .u64 _ZN3cub18CUB_300001_SM_10006detail8for_each13static_kernelINS2_12policy_hub_t12policy_500_tEmN6thrust24THRUST_300001_SM_1000_NS8cuda_cub20__uninitialized_fill7functorINS7_10device_ptrIfEEfEEEEvT0_T1__param_0,
	.param .align 8 .b8 _ZN3cub18CUB_300001_SM_10006detail8for_each13static_kernelINS2_12policy_hub_t12policy_500_tEmN6thrust24THRUST_300001_SM_1000_NS8cuda_cub20__uninitialized_fill7functorINS7_10device_ptrIfEEfEEEEvT0_T1__param_1[16]
)
.maxntid 256
{
	.reg .pred 	%p<4>;
	.reg .b16 	%rs<5>;
	.reg .b32 	%r<10>;
	.reg .b32 	%f<3>;
	.reg .b64 	%rd<16>;

	ld.param.f32 	%f2, [_ZN3cub18CUB_300001_SM_10006detail8for_each13static_kernelINS2_12policy_hub_t12policy_500_tEmN6thrust24THRUST_300001_SM_1000_NS8cuda_cub20__uninitialized_fill7functorINS7_10device_ptrIfEEfEEEEvT0_T1__param_1+8];
	ld.param.u64 	%rd4, [_ZN3cub18CUB_300001_SM_10006detail8for_each13static_kernelINS2_12policy_hub_t12policy_500_tEmN6thrust24THRUST_300001_SM_1000_NS8cuda_cub20__uninitialized_fill7functorINS7_10device_ptrIfEEfEEEEvT0_T1__param_1];
	ld.param.u64 	%rd5, [_ZN3cub18CUB_300001_SM_10006detail8for_each13static_kernelINS2_12policy_hub_t12policy_500_tEmN6thrust24THRUST_300001_SM_1000_NS8cuda_cub20__uninitialized_fill7functorINS7_10device_ptrIfEEfEEEEvT0_T1__param_0];
	mov.u32 	%r7, %ctaid.x;
	mul.wide.u32 	%rd1, %r7, 512;
	sub.s64 	%rd2, %rd5, %rd1;
	setp.lt.u64 	%p1, %rd2, 512;
	@%p1 bra 	$L__BB9_2;
	mov.u32 	%r9, %tid.x;
	cvta.to.global.u64 	%rd11, %rd4;
	cvt.u64.u32 	%rd12, %r9;
	add.s64 	%rd13, %rd1, %rd12;
	shl.b64 	%rd14, %rd13, 2;
	add.s64 	%rd15, %rd11, %rd14;
	st.global.f32 	[%rd15], %f2;
	st.global.f32 	[%rd15+1024], %f2;
	bra.uni 	$L__BB9_6;
$L__BB9_2:
	cvta.to.global.u64 	%rd6, %rd4;
	mov.u32 	%r1, %tid.x;
	cvt.u64.u32 	%rd7, %r1;
	setp.le.u64 	%p2, %rd2, %rd7;
	add.s64 	%rd8, %rd1, %rd7;
	shl.b64 	%rd9, %rd8, 2;
	add.s64 	%rd3, %rd6, %rd9;
	@%p2 bra 	$L__BB9_4;
	st.global.f32 	[%rd3], %f2;
$L__BB9_4:
	add.s32 	%r8, %r1, 256;
	cvt.u64.u32 	%rd10, %r8;
	setp.le.u64 	%p3, %rd2, %rd10;
	@%p3 bra 	$L__BB9_6;
	st.global.f32 	[%rd3+1024], %f2;
$L__BB9_6:
	ret;

}
	// .globl	_ZN3cub18CUB_300001_SM_10006detail9transform16transform_kernelINS2_10policy_hubILb1EN4cuda3std3__45tupleIJN6thrust24THRUST_300001_SM_1000_NS6detail15normal_iteratorINSA_10device_ptrIfEEEESF_EEEE10policy1000Ei9distFunctSF_JPfSK_EEEvT0_iT1_T2_DpNS2_10kernel_argIT3_EE
.visible .entry _ZN3cub18CUB_300001_SM_10006detail9transform16transform_kernelINS2_10policy_hubILb1EN4cuda3std3__45tupleIJN6thrust24THRUST_300001_SM_1000_NS6detail15normal_iteratorINSA_10device_ptrIfEEEESF_EEEE10policy1000Ei9distFunctSF_JPfSK_EEEvT0_iT1_T2_DpNS2_10kernel_argIT3_EE(
	.param .u32 _ZN3cub18CUB_300001_SM_10006detail9transform16transform_kernelINS2_10policy_hubILb1EN4cuda3std3__45tupleIJN6thrust24THRUST_300001_SM_1000_NS6detail15normal_iteratorINSA_10device_ptrIfEEEESF_EEEE10policy1000Ei9distFunctSF_JPfSK_EEEvT0_iT1_T2_DpNS2_10kernel_argIT3_EE_param_0,
	.param .u32 _ZN3cub18CUB_300001_SM_10006detail9transform16transform_kernelINS2_10policy_hubILb1EN4cuda3std3__45tupleIJN6thrust24THRUST_300001_SM_1000_NS6detail15normal_iteratorINSA_10device_ptrIfEEEESF_EEEE10policy1000Ei9distFunctSF_JPfSK_EEEvT0_iT1_T2_DpNS2_10kernel_argIT3_EE_param_1,
	.param .align 1 .b8 _ZN3cub18CUB_300001_SM_10006detail9transform16transform_kernelINS2_10policy_hubILb1EN4cuda3std3__45tupleIJN6thrust24THRUST_300001_SM_1000_NS6detail15normal_iteratorINSA_10device_ptrIfEEEESF_EEEE10policy1000Ei9distFunctSF_JPfSK_EEEvT0_iT1_T2_DpNS2_10kernel_argIT3_EE_param_2[1],
	.param .align 8 .b8 _ZN3cub18CUB_300001_SM_10006detail9transform16transform_kernelINS2_10policy_hubILb1EN4cuda3std3__45tupleIJN6thrust24THRUST_300001_SM_1000_NS6detail15normal_iteratorINSA_10device_ptrIfEEEESF_EEEE10policy1000Ei9distFunctSF_JPfSK_EEEvT0_iT1_T2_DpNS2_10kernel_argIT3_EE_param_3[8],
	.param .align 8 .b8 _ZN3cub18CUB_300001_SM_10006detail9transform16transform_kernelINS2_10policy_hubILb1EN4cuda3std3__45tupleIJN6thrust24THRUST_300001_SM_1000_NS6detail15normal_iteratorINSA_10device_ptrIfEEEESF_EEEE10policy1000Ei9distFunctSF_JPfSK_EEEvT0_iT1_T2_DpNS2_10kernel_argIT3_EE_param_4[16],
	.param .align 8 .b8 _ZN3cub18CUB_300001_SM_10006detail9transform16transform_kernelINS2_10policy_hubILb1EN4cuda3std3__45tupleIJN6thrust24THRUST_300001_SM_1000_NS6detail15normal_iteratorINSA_10device_ptrIfEEEESF_EEEE10policy1000Ei9distFunctSF_JPfSK_EEEvT0_iT1_T2_DpNS2_10kernel_argIT3_EE_param_5[16]
)
.maxntid 128
{
	.reg .pred 	%p<38>;
	.reg .b32 	%r<81>;
	.reg .b32 	%f<121>;
	.reg .b64 	%rd<97>;

	ld.param.u32 	%r45, [_ZN3cub18CUB_300001_SM_10006detail9transform16transform_kernelINS2_10policy_hubILb1EN4cuda3std3__45tupleIJN6thrust24THRUST_300001_SM_1000_NS6detail15normal_iteratorINSA_10device_ptrIfEEEESF_EEEE10policy1000Ei9distFunctSF_JPfSK_EEEvT0_iT1_T2_DpNS2_10kernel_argIT3_EE_param_0];
	ld.param.u64 	%rd27, [_ZN3cub18CUB_300001_SM_10006detail9transform16transform_kernelINS2_10policy_hubILb1EN4cuda3std3__45tupleIJN6thrust24THRUST_300001_SM_1000_NS6detail15normal_iteratorINSA_10device_ptrIfEEEESF_EEEE10policy1000Ei9distFunctSF_JPfSK_EEEvT0_iT1_T2_DpNS2_10kernel_argIT3_EE_param_5];
	ld.param.u64 	%rd25, [_ZN3cub18CUB_300001_SM_10006detail9transform16transform_kernelINS2_10policy_hubILb1EN4cuda3std3__45tupleIJN6thrust24THRUST_300001_SM_1000_NS6detail15normal_iteratorINSA_10device_ptrIfEEEESF_EEEE10policy1000Ei9distFunctSF_JPfSK_EEEvT0_iT1_T2_DpNS2_10kernel_argIT3_EE_param_4];
	ld.param.u64 	%rd29, [_ZN3cub18CUB_300001_SM_10006detail9transform16transform_kernelINS2_10policy_hubILb1EN4cuda3std3__45tupleIJN6thrust24THRUST_300001_SM_1000_NS6detail15normal_iteratorINSA_10device_ptrIfEEEESF_EEEE10policy1000Ei9distFunctSF_JPfSK_EEEvT0_iT1_T2_DpNS2_10kernel_argIT3_EE_param_3];
	ld.param.u32 	%r44, [_ZN3cub18CUB_300001_SM_10006detail9transform16transform_kernelINS2_10policy_hubILb1EN4cuda3std3__45tupleIJN6thrust24THRUST_300001_SM_1000_NS6detail15normal_iteratorINSA_10device_ptrIfEEEESF_EEEE10policy1000Ei9distFunctSF_JPfSK_EEEvT0_iT1_T2_DpNS2_10kernel_argIT3_EE_param_1];
	cvta.to.global.u64 	%rd1, %rd29;
	cvta.to.global.u64 	%rd2, %rd25;
	cvta.to.global.u64 	%rd3, %rd27;
	shl.b32 	%r1, %r44, 7;
	mov.u32 	%r46, %ctaid.x;
	mul.lo.s32 	%r2, %r1, %r46;
	sub.s32 	%r3, %r45, %r2;
	min.s32 	%r4, %r1, %r3;
	shl.b32 	%r5, %r4, 2;
	mov.u32 	%r6, %tid.x;
	shl.b32 	%r71, %r6, 7;
	setp.ge.s32 	%p1, %r71, %r5;
	@%p1 bra 	$L__BB10_5;
	mul.wide.u32 	%rd4, %r6, 128;
	add.s64 	%rd30, %rd2, %rd4;
	mul.wide.s32 	%rd5, %r2, 4;
	add.s64 	%rd94, %rd30, %rd5;
	mov.u32 	%r70, %r71;
$L__BB10_2:
	.pragma "nounroll";
	// begin inline asm
	prefetch.global.L2 [%rd94];
	// end inline asm
	add.s32 	%r70, %r70, 16384;
	add.s64 	%rd94, %rd94, 16384;
	setp.lt.s32 	%p2, %r70, %r5;
	@%p2 bra 	$L__BB10_2;
	add.s64 	%rd32, %rd3, %rd4;
	add.s64 	%rd95, %rd32, %rd5;
$L__BB10_4:
	.pragma "nounroll";
	// begin inline asm
	prefetch.global.L2 [%rd95];
	// end inline asm
	add.s32 	%r71, %r71, 16384;
	add.s64 	%rd95, %rd95, 16384;
	setp.lt.s32 	%p3, %r71, %r5;
	@%p3 bra 	$L__BB10_4;
$L__BB10_5:
	mul.wide.s32 	%rd96, %r2, 4;
	add.s64 	%rd12, %rd2, %rd96;
	add.s64 	%rd13, %rd3, %rd96;
	add.s64 	%rd14, %rd1, %rd96;
	setp.gt.s32 	%p4, %r1, %r3;
	@%p4 bra 	$L__BB10_18;
	setp.lt.s32 	%p5, %r44, 1;
	@%p5 bra 	$L__BB10_59;
	and.b32  	%r12, %r44, 7;
	setp.lt.u32 	%p6, %r44, 8;
	mov.b32 	%r79, 0;
	@%p6 bra 	$L__BB10_10;
	and.b32  	%r48, %r44, 2147483640;
	neg.s32 	%r73, %r48;
	mul.wide.u32 	%rd35, %r6, 4;
	add.s64 	%rd15, %rd1, %rd35;
	add.s64 	%rd36, %rd96, 1536;
	add.s64 	%rd17, %rd2, %rd36;
	add.s32 	%r72, %r6, 128;
	add.s64 	%rd18, %rd3, %rd36;
	add.s64 	%rd19, %rd1, %rd36;
$L__BB10_9:
	.pragma "nounroll";
	and.b32  	%r79, %r44, 2147483640;
	mul.wide.s32 	%rd37, %r72, 4;
	add.s64 	%rd38, %rd17, %rd37;
	add.s64 	%rd39, %rd18, %rd37;
	add.s64 	%rd40, %rd19, %rd37;
	cvta.to.global.u64 	%rd41, %rd25;
	mul.wide.u32 	%rd42, %r6, 4;
	add.s64 	%rd43, %rd41, %rd42;
	add.s64 	%rd44, %rd43, %rd96;
	cvta.to.global.u64 	%rd45, %rd27;
	add.s64 	%rd46, %rd45, %rd42;
	add.s64 	%rd47, %rd46, %rd96;
	ld.global.f32 	%f1, [%rd44];
	ld.global.f32 	%f2, [%rd47];
	mul.f32 	%f3, %f2, %f2;
	fma.rn.f32 	%f4, %f1, %f1, %f3;
	add.s64 	%rd48, %rd15, %rd96;
	st.global.f32 	[%rd48], %f4;
	ld.global.f32 	%f5, [%rd38+-1536];
	ld.global.f32 	%f6, [%rd39+-1536];
	mul.f32 	%f7, %f6, %f6;
	fma.rn.f32 	%f8, %f5, %f5, %f7;
	st.global.f32 	[%rd40+-1536], %f8;
	ld.global.f32 	%f9, [%rd38+-1024];
	ld.global.f32 	%f10, [%rd39+-1024];
	mul.f32 	%f11, %f10, %f10;
	fma.rn.f32 	%f12, %f9, %f9, %f11;
	st.global.f32 	[%rd40+-1024], %f12;
	ld.global.f32 	%f13, [%rd38+-512];
	ld.global.f32 	%f14, [%rd39+-512];
	mul.f32 	%f15, %f14, %f14;
	fma.rn.f32 	%f16, %f13, %f13, %f15;
	st.global.f32 	[%rd40+-512], %f16;
	ld.global.f32 	%f17, [%rd38];
	ld.global.f32 	%f18, [%rd39];
	mul.f32 	%f19, %f18, %f18;
	fma.rn.f32 	%f20, %f17, %f17, %f19;
	st.global.f32 	[%rd40], %f20;
	ld.global.f32 	%f21, [%rd38+512];
	ld.global.f32 	%f22, [%rd39+512];
	mul.f32 	%f23, %f22, %f22;
	fma.rn.f32 	%f24, %f21, %f21, %f23;
	st.global.f32 	[%rd40+512], %f24;
	ld.global.f32 	%f25, [%rd38+1024];
	ld.global.f32 	%f26, [%rd39+1024];
	mul.f32 	%f27, %f26, %f26;
	fma.rn.f32 	%f28, %f25, %f25, %f27;
	st.global.f32 	[%rd40+1024], %f28;
	ld.global.f32 	%f29, [%rd38+1536];
	ld.global.f32 	%f30, [%rd39+1536];
	mul.f32 	%f31, %f30, %f30;
	fma.rn.f32 	%f32, %f29, %f29, %f31;
	st.global.f32 	[%rd40+1536], %f32;
	add.s32 	%r73, %r73, 8;
	add.s64 	%rd96, %rd96, 4096;
	add.s32 	%r72, %r72, 1024;
	setp.eq.s32 	%p7, %r73, 0;
	@%p7 bra 	$L__BB10_10;
	bra.uni 	$L__BB10_9;
$L__BB10_10:
	setp.eq.s32 	%p8, %r12, 0;
	@%p8 bra 	$L__BB10_59;
	and.b32  	%r39, %r44, 3;
	setp.lt.u32 	%p9, %r12, 4;
	@%p9 bra 	$L__BB10_13;
	shl.b32 	%r49, %r79, 7;
	add.s32 	%r50, %r49, %r6;
	mul.wide.s32 	%rd49, %r50, 4;
	add.s64 	%rd50, %rd12, %rd49;
	add.s64 	%rd51, %rd13, %rd49;
	ld.global.f32 	%f33, [%rd50];
	ld.global.f32 	%f34, [%rd51];
	mul.f32 	%f35, %f34, %f34;
	fma.rn.f32 	%f36, %f33, %f33, %f35;
	add.s64 	%rd52, %rd14, %rd49;
	st.global.f32 	[%rd52], %f36;
	ld.global.f32 	%f37, [%rd50+512];
	ld.global.f32 	%f38, [%rd51+512];
	mul.f32 	%f39, %f38, %f38;
	fma.rn.f32 	%f40, %f37, %f37, %f39;
	st.global.f32 	[%rd52+512], %f40;
	ld.global.f32 	%f41, [%rd50+1024];
	ld.global.f32 	%f42, [%rd51+1024];
	mul.f32 	%f43, %f42, %f42;
	fma.rn.f32 	%f44, %f41, %f41, %f43;
	st.global.f32 	[%rd52+1024], %f44;
	ld.global.f32 	%f45, [%rd50+1536];
	ld.global.f32 	%f46, [%rd51+1536];
	mul.f32 	%f47, %f46, %f46;
	fma.rn.f32 	%f48, %f45, %f45, %f47;
	st.global.f32 	[%rd52+1536], %f48;
	add.s32 	%r79, %r79, 4;
$L__BB10_13:
	setp.eq.s32 	%p10, %r39, 0;
	@%p10 bra 	$L__BB10_59;
	setp.eq.s32 	%p11, %r39, 1;
	@%p11 bra 	$L__BB10_16;
	shl.b32 	%r51, %r79, 7;
	add.s32 	%r52, %r51, %r6;
	mul.wide.s32 	%rd53, %r52, 4;
	add.s64 	%rd54, %rd12, %rd53;
	add.s64 	%rd55, %rd13, %rd53;
	ld.global.f32 	%f49, [%rd54];
	ld.global.f32 	%f50, [%rd55];
	mul.f32 	%f51, %f50, %f50;
	fma.rn.f32 	%f52, %f49, %f49, %f51;
	add.s64 	%rd56, %rd14, %rd53;
	st.global.f32 	[%rd56], %f52;
	ld.global.f32 	%f53, [%rd54+512];
	ld.global.f32 	%f54, [%rd55+512];
	mul.f32 	%f55, %f54, %f54;
	fma.rn.f32 	%f56, %f53, %f53, %f55;
	st.global.f32 	[%rd56+512], %f56;
	add.s32 	%r79, %r79, 2;
$L__BB10_16:
	and.b32  	%r53, %r44, 1;
	setp.eq.b32 	%p12, %r53, 1;
	not.pred 	%p13, %p12;
	@%p13 bra 	$L__BB10_59;
	shl.b32 	%r54, %r79, 7;
	add.s32 	%r55, %r54, %r6;
	mul.wide.s32 	%rd57, %r55, 4;
	add.s64 	%rd58, %rd12, %rd57;
	add.s64 	%rd59, %rd13, %rd57;
	ld.global.f32 	%f57, [%rd58];
	ld.global.f32 	%f58, [%rd59];
	mul.f32 	%f59, %f58, %f58;
	fma.rn.f32 	%f60, %f57, %f57, %f59;
	add.s64 	%rd60, %rd14, %rd57;
	st.global.f32 	[%rd60], %f60;
	bra.uni 	$L__BB10_59;
$L__BB10_18:
	setp.lt.s32 	%p14, %r44, 1;
	@%p14 bra 	$L__BB10_59;
	and.b32  	%r15, %r44, 7;
	setp.lt.u32 	%p15, %r44, 8;
	mov.b32 	%r75, 0;
	@%p15 bra 	$L__BB10_38;
	and.b32  	%r75, %r44, 2147483640;
	mov.b32 	%r74, 0;
$L__BB10_21:
	.pragma "nounroll";
	shl.b32 	%r58, %r74, 7;
	add.s32 	%r23, %r58, %r6;
	setp.ge.s32 	%p16, %r23, %r4;
	@%p16 bra 	$L__BB10_23;
	mul.wide.u32 	%rd61, %r23, 4;
	add.s64 	%rd62, %rd12, %rd61;
	add.s64 	%rd63, %rd13, %rd61;
	ld.global.f32 	%f61, [%rd62];
	ld.global.f32 	%f62, [%rd63];
	mul.f32 	%f63, %f62, %f62;
	fma.rn.f32 	%f64, %f61, %f61, %f63;
	add.s64 	%rd64, %rd14, %rd61;
	st.global.f32 	[%rd64], %f64;
$L__BB10_23:
	add.s32 	%r59, %r23, 128;
	setp.ge.s32 	%p17, %r59, %r4;
	mul.wide.s32 	%rd65, %r59, 4;
	add.s64 	%rd22, %rd12, %rd65;
	add.s64 	%rd23, %rd13, %rd65;
	add.s64 	%rd24, %rd14, %rd65;
	@%p17 bra 	$L__BB10_25;
	ld.global.f32 	%f65, [%rd22];
	ld.global.f32 	%f66, [%rd23];
	mul.f32 	%f67, %f66, %f66;
	fma.rn.f32 	%f68, %f65, %f65, %f67;
	st.global.f32 	[%rd24], %f68;
$L__BB10_25:
	add.s32 	%r60, %r23, 256;
	setp.ge.s32 	%p18, %r60, %r4;
	@%p18 bra 	$L__BB10_27;
	ld.global.f32 	%f69, [%rd22+512];
	ld.global.f32 	%f70, [%rd23+512];
	mul.f32 	%f71, %f70, %f70;
	fma.rn.f32 	%f72, %f69, %f69, %f71;
	st.global.f32 	[%rd24+512], %f72;
$L__BB10_27:
	add.s32 	%r61, %r23, 384;
	setp.ge.s32 	%p19, %r61, %r4;
	@%p19 bra 	$L__BB10_29;
	ld.global.f32 	%f73, [%rd22+1024];
	ld.global.f32 	%f74, [%rd23+1024];
	mul.f32 	%f75, %f74, %f74;
	fma.rn.f32 	%f76, %f73, %f73, %f75;
	st.global.f32 	[%rd24+1024], %f76;
$L__BB10_29:
	add.s32 	%r62, %r23, 512;
	setp.ge.s32 	%p20, %r62, %r4;
	@%p20 bra 	$L__BB10_31;
	ld.global.f32 	%f77, [%rd22+1536];
	ld.global.f32 	%f78, [%rd23+1536];
	mul.f32 	%f79, %f78, %f78;
	fma.rn.f32 	%f80, %f77, %f77, %f79;
	st.global.f32 	[%rd24+1536], %f80;
$L__BB10_31:
	add.s32 	%r63, %r23, 640;
	setp.ge.s32 	%p21, %r63, %r4;
	@%p21 bra 	$L__BB10_33;
	ld.global.f32 	%f81, [%rd22+2048];
	ld.global.f32 	%f82, [%rd23+2048];
	mul.f32 	%f83, %f82, %f82;
	fma.rn.f32 	%f84, %f81, %f81, %f83;
	st.global.f32 	[%rd24+2048], %f84;
$L__BB10_33:
	add.s32 	%r64, %r23, 768;
	setp.ge.s32 	%p22, %r64, %r4;
	@%p22 bra 	$L__BB10_35;
	ld.global.f32 	%f85, [%rd22+2560];
	ld.global.f32 	%f86, [%rd23+2560];
	mul.f32 	%f87, %f86, %f86;
	fma.rn.f32 	%f88, %f85, %f85, %f87;
	st.global.f32 	[%rd24+2560], %f88;
$L__BB10_35:
	add.s32 	%r65, %r23, 896;
	setp.ge.s32 	%p23, %r65, %r4;
	@%p23 bra 	$L__BB10_37;
	ld.global.f32 	%f89, [%rd22+3072];
	ld.global.f32 	%f90, [%rd23+3072];
	mul.f32 	%f91, %f90, %f90;
	fma.rn.f32 	%f92, %f89, %f89, %f91;
	st.global.f32 	[%rd24+3072], %f92;
$L__BB10_37:
	add.s32 	%r74, %r74, 8;
	setp.ne.s32 	%p24, %r74, %r75;
	@%p24 bra 	$L__BB10_21;
$L__BB10_38:
	setp.eq.s32 	%p25, %r15, 0;
	@%p25 bra 	$L__BB10_59;
	and.b32  	%r26, %r44, 3;
	setp.lt.u32 	%p26, %r15, 4;
	@%p26 bra 	$L__BB10_49;
	shl.b32 	%r66, %r75, 7;
	add.s32 	%r27, %r66, %r6;
	setp.ge.s32 	%p27, %r27, %r4;
	@%p27 bra 	$L__BB10_42;
	mul.wide.s32 	%rd66, %r27, 4;
	add.s64 	%rd67, %rd12, %rd66;
	add.s64 	%rd68, %rd13, %rd66;
	ld.global.f32 	%f93, [%rd67];
	ld.global.f32 	%f94, [%rd68];
	mul.f32 	%f95, %f94, %f94;
	fma.rn.f32 	%f96, %f93, %f93, %f95;
	add.s64 	%rd69, %rd14, %rd66;
	st.global.f32 	[%rd69], %f96;
$L__BB10_42:
	add.s32 	%r28, %r27, 128;
	setp.ge.s32 	%p28, %r28, %r4;
	@%p28 bra 	$L__BB10_44;
	mul.wide.s32 	%rd70, %r28, 4;
	add.s64 	%rd71, %rd12, %rd70;
	add.s64 	%rd72, %rd13, %rd70;
	ld.global.f32 	%f97, [%rd71];
	ld.global.f32 	%f98, [%rd72];
	mul.f32 	%f99, %f98, %f98;
	fma.rn.f32 	%f100, %f97, %f97, %f99;
	add.s64 	%rd73, %rd14, %rd70;
	st.global.f32 	[%rd73], %f100;
$L__BB10_44:
	add.s32 	%r29, %r27, 256;
	setp.ge.s32 	%p29, %r29, %r4;
	@%p29 bra 	$L__BB10_46;
	mul.wide.s32 	%rd74, %r29, 4;
	add.s64 	%rd75, %rd12, %rd74;
	add.s64 	%rd76, %rd13, %rd74;
	ld.global.f32 	%f101, [%rd75];
	ld.global.f32 	%f102, [%rd76];
	mul.f32 	%f103, %f102, %f102;
	fma.rn.f32 	%f104, %f101, %f101, %f103;
	add.s64 	%rd77, %rd14, %rd74;
	st.global.f32 	[%rd77], %f104;
$L__BB10_46:
	add.s32 	%r30, %r27, 384;
	setp.ge.s32 	%p30, %r30, %r4;
	@%p30 bra 	$L__BB10_48;
	mul.wide.s32 	%rd78, %r30, 4;
	add.s64 	%rd79, %rd12, %rd78;
	add.s64 	%rd80, %rd13, %rd78;
	ld.global.f32 	%f105, [%rd79];
	ld.global.f32 	%f106, [%rd80];
	mul.f32 	%f107, %f106, %f106;
	fma.rn.f32 	%f108, %f105, %f105, %f107;
	add.s64 	%rd81, %rd14, %rd78;
	st.global.f32 	[%rd81], %f108;
$L__BB10_48:
	add.s32 	%r75, %r75, 4;
$L__BB10_49:
	setp.eq.s32 	%p31, %r26, 0;
	@%p31 bra 	$L__BB10_59;
	setp.eq.s32 	%p32, %r26, 1;
	@%p32 bra 	$L__BB10_56;
	shl.b32 	%r67, %r75, 7;
	add.s32 	%r33, %r67, %r6;
	setp.ge.s32 	%p33, %r33, %r4;
	@%p33 bra 	$L__BB10_53;
	mul.wide.s32 	%rd82, %r33, 4;
	add.s64 	%rd83, %rd12, %rd82;
	add.s64 	%rd84, %rd13, %rd82;
	ld.global.f32 	%f109, [%rd83];
	ld.global.f32 	%f110, [%rd84];
	mul.f32 	%f111, %f110, %f110;
	fma.rn.f32 	%f112, %f109, %f109, %f111;
	add.s64 	%rd85, %rd14, %rd82;
	st.global.f32 	[%rd85], %f112;
$L__BB10_53:
	add.s32 	%r34, %r33, 128;
	setp.ge.s32 	%p34, %r34, %r4;
	@%p34 bra 	$L__BB10_55;
	mul.wide.s32 	%rd86, %r34, 4;
	add.s64 	%rd87, %rd12, %rd86;
	add.s64 	%rd88, %rd13, %rd86;
	ld.global.f32 	%f113, [%rd87];
	ld.global.f32 	%f114, [%rd88];
	mul.f32 	%f115, %f114, %f114;
	fma.rn.f32 	%f116, %f113, %f113, %f115;
	add.s64 	%rd89, %rd14, %rd86;
	st.global.f32 	[%rd89], %f116;
$L__BB10_55:
	add.s32 	%r75, %r75, 2;
$L__BB10_56:
	and.b32  	%r68, %r44, 1;
	setp.eq.b32 	%p35, %r68, 1;
	not.pred 	%p36, %p35;
	@%p36 bra 	$L__BB10_59;
	shl.b32 	%r69, %r75, 7;
	add.s32 	%r37, %r69, %r6;
	setp.ge.s32 	%p37, %r37, %r4;
	@%p37 bra 	$L__BB10_59;
	mul.wide.s32 	%rd90, %r37, 4;
	add.s64 	%rd91, %rd12, %rd90;
	add.s64 	%rd92, %rd13, %rd90;
	ld.global.f32 	%f117, [%rd91];
	ld.global.f32 	%f118, [%rd92];
	mul.f32 	%f119, %f118, %f118;
	fma.rn.f32 	%f120, %f117, %f117, %f119;
	add.s64 	%rd93, %rd14, %rd90;
	st.global.f32 	[%rd93], %f120;
$L__BB10_59:
	ret;

}
	// .globl	_ZN3cub18CUB_300001_SM_10006detail9transform16transform_kernelINS2_10policy_hubILb1EN4cuda3std3__45tupleIJN6thrust24THRUST_300001_SM_1000_NS6detail15normal_iteratorINSA_10device_ptrIfEEEESF_EEEE10policy1000El9distFunctSF_JPfSK_EEEvT0_iT1_T2_DpNS2_10kernel_argIT3_EE
.visible .entry _ZN3cub18CUB_300001_SM_10006detail9transform16transform_kernelINS2_10policy_hubILb1EN4cuda3std3__45tupleIJN6thrust24THRUST_300001_SM_1000_NS6detail15normal_iteratorINSA_10device_ptrIfEEEESF_EEEE10policy1000El9distFunctSF_JPfSK_EEEvT0_iT1_T2_DpNS2_10kernel_argIT3_EE(
	.param .u64 _ZN3cub18CUB_300001_SM_10006detail9transform16transform_kernelINS2_10policy_hubILb1EN4cuda3std3__45tupleIJN6thrust24THRUST_300001_SM_1000_NS6detail15normal_iteratorINSA_10device_ptrIfEEEESF_EEEE10policy1000El9distFunctSF_JPfSK_EEEvT0_iT1_T2_DpNS2_10kernel_argIT3_EE_param_0,
	.param .u32 _ZN3cub18CUB_300001_SM_10006detail9transform16transform_kernelINS2_10policy_hubILb1EN4cuda3std3__45tupleIJN6thrust24THRUST_300001_SM_1000_NS6detail15normal_iteratorINSA_10device_ptrIfEEEESF_EEEE10policy1000El9distFunctSF_JPfSK_EEEvT0_iT1_T2_DpNS2_10kernel_argIT3_EE_param_1,
	.param .align 1 .b8 _ZN3cub18CUB_300001_SM_10006detail9transform16transform_kernelINS2_10policy_hubILb1EN4cuda3std3__45tupleIJN6thrust24THRUST_300001_SM_1000_NS6detail15normal_iteratorINSA_10device_ptrIfEEEESF_EEEE10policy1000El9distFunctSF_JPfSK_EEEvT0_iT1_T2_DpNS2_10kernel_argIT3_EE_param_2[1],
	.param .align 8 .b8 _ZN3cub18CUB_300001_SM_10006detail9transform16transform_kernelINS2_10policy_hubILb1EN4cuda3std3__45tupleIJN6thrust24THRUST_300001_SM_1000_NS6detail15normal_iteratorINSA_10device_ptrIfEEEESF_EEEE10policy1000El9distFunctSF_JPfSK_EEEvT0_iT1_T2_DpNS2_10kernel_argIT3_EE_param_3[8],
	.param .align 8 .b8 _ZN3cub18CUB_300001_SM_10006detail9transform16transform_kernelINS2_10policy_hubILb1EN4cuda3std3__45tupleIJN6thrust24THRUST_300001_SM_1000_NS6detail15normal_iteratorINSA_10device_ptrIfEEEESF_EEEE10policy1000El9distFunctSF_JPfSK_EEEvT0_iT1_T2_DpNS2_10kernel_argIT3_EE_param_4[16],
	.param .align 8 .b8 _ZN3cub18CUB_300001_SM_10006detail9transform16transform_kernelINS2_10policy_hubILb1EN4cuda3std3__45tupleIJN6thrust24THRUST_300001_SM_1000_NS6detail15normal_iteratorINSA_10device_ptrIfEEEESF_EEEE10policy1000El9distFunctSF_JPfSK_EEEvT0_iT1_T2_DpNS2_10kernel_argIT3_EE_param_5[16]
)
.maxntid 128
{
	.reg .pred 	%p<38>;
	.reg .b32 	%r<78>;
	.reg .b32 	%f<121>;
	.reg .b64 	%rd<103>;

	ld.param.u64 	%rd30, [_ZN3cub18CUB_300001_SM_10006detail9transform16transform_kernelINS2_10policy_hubILb1EN4cuda3std3__45tupleIJN6thrust24THRUST_300001_SM_1000_NS6detail15normal_iteratorINSA_10device_ptrIfEEEESF_EEEE10policy1000El9distFunctSF_JPfSK_EEEvT0_iT1_T2_DpNS2_10kernel_argIT3_EE_param_0];
	ld.param.u64 	%rd28, [_ZN3cub18CUB_300001_SM_10006detail9transform16transform_kernelINS2_10policy_hubILb1EN4cuda3std3__45tupleIJN6thrust24THRUST_300001_SM_1000_NS6detail15normal_iteratorINSA_10device_ptrIfEEEESF_EEEE10policy1000El9distFunctSF_JPfSK_EEEvT0_iT1_T2_DpNS2_10kernel_argIT3_EE_param_5];
	ld.param.u64 	%rd26, [_ZN3cub18CUB_300001_SM_10006detail9transform16transform_kernelINS2_10policy_hubILb1EN4cuda3std3__45tupleIJN6thrust24THRUST_300001_SM_1000_NS6detail15normal_iteratorINSA_10device_ptrIfEEEESF_EEEE10policy1000El9distFunctSF_JPfSK_EEEvT0_iT1_T2_DpNS2_10kernel_argIT3_EE_param_4];
	ld.param.u64 	%rd31, [_ZN3cub18CUB_300001_SM_10006detail9transform16transform_kernelINS2_10policy_hubILb1EN4cuda3std3__45tupleIJN6thrust24THRUST_300001_SM_1000_NS6detail15normal_iteratorINSA_10device_ptrIfEEEESF_EEEE10policy1000El9distFunctSF_JPfSK_EEEvT0_iT1_T2_DpNS2_10kernel_argIT3_EE_param_3];
	ld.param.u32 	%r42, [_ZN3cub18CUB_300001_SM_10006detail9transform16transform_kernelINS2_10policy_hubILb1EN4cuda3std3__45tupleIJN6thrust24THRUST_300001_SM_1000_NS6detail15normal_iteratorINSA_10device_ptrIfEEEESF_EEEE10policy1000El9distFunctSF_JPfSK_EEEvT0_iT1_T2_DpNS2_10kernel_argIT3_EE_param_1];
	cvta.to.global.u64 	%rd1, %rd31;
	cvta.to.global.u64 	%rd2, %rd26;
	cvta.to.global.u64 	%rd3, %rd28;
	shl.b32 	%r1, %r42, 7;
	mov.u32 	%r43, %ctaid.x;
	cvt.u64.u32 	%rd32, %r43;
	cvt.s64.s32 	%rd33, %r1;
	mul.lo.s64 	%rd4, %rd33, %rd32;
	sub.s64 	%rd34, %rd30, %rd4;
	min.s64 	%rd35, %rd34, %rd33;
	cvt.u32.u64 	%r2, %rd35;
	shl.b32 	%r3, %r2, 2;
	mov.u32 	%r4, %tid.x;
	shl.b32 	%r68, %r4, 7;
	setp.ge.s32 	%p1, %r68, %r3;
	@%p1 bra 	$L__BB11_5;
	shl.b64 	%rd5, %rd4, 2;
	add.s64 	%rd36, %rd2, %rd5;
	mul.wide.u32 	%rd6, %r4, 128;
	add.s64 	%rd100, %rd36, %rd6;
	mov.u32 	%r67, %r68;
$L__BB11_2:
	.pragma "nounroll";
	// begin inline asm
	prefetch.global.L2 [%rd100];
	// end inline asm
	add.s32 	%r67, %r67, 16384;
	add.s64 	%rd100, %rd100, 16384;
	setp.lt.s32 	%p2, %r67, %r3;
	@%p2 bra 	$L__BB11_2;
	add.s64 	%rd38, %rd3, %rd5;
	add.s64 	%rd101, %rd38, %rd6;
$L__BB11_4:
	.pragma "nounroll";
	// begin inline asm
	prefetch.global.L2 [%rd101];
	// end inline asm
	add.s32 	%r68, %r68, 16384;
	add.s64 	%rd101, %rd101, 16384;
	setp.lt.s32 	%p3, %r68, %r3;
	@%p3 bra 	$L__BB11_4;
$L__BB11_5:
	shl.b64 	%rd102, %rd4, 2;
	add.s64 	%rd13, %rd2, %rd102;
	add.s64 	%rd14, %rd3, %rd102;
	add.s64 	%rd15, %rd1, %rd102;
	setp.eq.s32 	%p4, %r1, %r2;
	@%p4 bra 	$L__BB11_47;
	setp.lt.s32 	%p5, %r42, 1;
	@%p5 bra 	$L__BB11_59;
	and.b32  	%r10, %r42, 7;
	setp.lt.u32 	%p6, %r42, 8;
	mov.b32 	%r75, 0;
	@%p6 bra 	$L__BB11_26;
	and.b32  	%r75, %r42, 2147483640;
	mov.b32 	%r71, 0;
$L__BB11_9:
	.pragma "nounroll";
	shl.b32 	%r46, %r71, 7;
	add.s32 	%r21, %r46, %r4;
	setp.ge.s32 	%p7, %r21, %r2;
	@%p7 bra 	$L__BB11_11;
	mul.wide.u32 	%rd41, %r21, 4;
	add.s64 	%rd42, %rd13, %rd41;
	add.s64 	%rd43, %rd14, %rd41;
	ld.global.f32 	%f1, [%rd42];
	ld.global.f32 	%f2, [%rd43];
	mul.f32 	%f3, %f2, %f2;
	fma.rn.f32 	%f4, %f1, %f1, %f3;
	add.s64 	%rd44, %rd15, %rd41;
	st.global.f32 	[%rd44], %f4;
$L__BB11_11:
	add.s32 	%r47, %r21, 128;
	setp.ge.s32 	%p8, %r47, %r2;
	mul.wide.s32 	%rd45, %r47, 4;
	add.s64 	%rd23, %rd13, %rd45;
	add.s64 	%rd24, %rd14, %rd45;
	add.s64 	%rd25, %rd15, %rd45;
	@%p8 bra 	$L__BB11_13;
	ld.global.f32 	%f5, [%rd23];
	ld.global.f32 	%f6, [%rd24];
	mul.f32 	%f7, %f6, %f6;
	fma.rn.f32 	%f8, %f5, %f5, %f7;
	st.global.f32 	[%rd25], %f8;
$L__BB11_13:
	add.s32 	%r48, %r21, 256;
	setp.ge.s32 	%p9, %r48, %r2;
	@%p9 bra 	$L__BB11_15;
	ld.global.f32 	%f9, [%rd23+512];
	ld.global.f32 	%f10, [%rd24+512];
	mul.f32 	%f11, %f10, %f10;
	fma.rn.f32 	%f12, %f9, %f9, %f11;
	st.global.f32 	[%rd25+512], %f12;
$L__BB11_15:
	add.s32 	%r49, %r21, 384;
	setp.ge.s32 	%p10, %r49, %r2;
	@%p10 bra 	$L__BB11_17;
	ld.global.f32 	%f13, [%rd23+1024];
	ld.global.f32 	%f14, [%rd24+1024];
	mul.f32 	%f15, %f14, %f14;
	fma.rn.f32 	%f16, %f13, %f13, %f15;
	st.global.f32 	[%rd25+1024], %f16;
$L__BB11_17:
	add.s32 	%r50, %r21, 512;
	setp.ge.s32 	%p11, %r50, %r2;
	@%p11 bra 	$L__BB11_19;
	ld.global.f32 	%f17, [%rd23+1536];
	ld.global.f32 	%f18, [%rd24+1536];
	mul.f32 	%f19, %f18, %f18;
	fma.rn.f32 	%f20, %f17, %f17, %f19;
	st.global.f32 	[%rd25+1536], %f20;
$L__BB11_19:
	add.s32 	%r51, %r21, 640;
	setp.ge.s32 	%p12, %r51, %r2;
	@%p12 bra 	$L__BB11_21;
	ld.global.f32 	%f21, [%rd23+2048];
	ld.global.f32 	%f22, [%rd24+2048];
	mul.f32 	%f23, %f22, %f22;
	fma.rn.f32 	%f24, %f21, %f21, %f23;
	st.global.f32 	[%rd25+2048], %f24;
$L__BB11_21:
	add.s32 	%r52, %r21, 768;
	setp.ge.s32 	%p13, %r52, %r2;
	@%p13 bra 	$L__BB11_23;
	ld.global.f32 	%f25, [%rd23+2560];
	ld.global.f32 	%f26, [%rd24+2560];
	mul.f32 	%f27, %f26, %f26;
	fma.rn.f32 	%f28, %f25, %f25, %f27;
	st.global.f32 	[%rd25+2560], %f28;
$L__BB11_23:
	add.s32 	%r53, %r21, 896;
	setp.ge.s32 	%p14, %r53, %r2;
	@%p14 bra 	$L__BB11_25;
	ld.global.f32 	%f29, [%rd23+3072];
	ld.global.f32 	%f30, [%rd24+3072];
	mul.f32 	%f31, %f30, %f30;
	fma.rn.f32 	%f32, %f29, %f29, %f31;
	st.global.f32 	[%rd25+3072], %f32;
$L__BB11_25:
	add.s32 	%r71, %r71, 8;
	setp.eq.s32 	%p15, %r71, %r75;
	@%p15 bra 	$L__BB11_26;
	bra.uni 	$L__BB11_9;
$L__BB11_26:
	setp.eq.s32 	%p16, %r10, 0;
	@%p16 bra 	$L__BB11_59;
	and.b32  	%r30, %r42, 3;
	setp.lt.u32 	%p17, %r10, 4;
	@%p17 bra 	$L__BB11_37;
	shl.b32 	%r54, %r75, 7;
	add.s32 	%r31, %r54, %r4;
	setp.ge.s32 	%p18, %r31, %r2;
	@%p18 bra 	$L__BB11_30;
	mul.wide.s32 	%rd46, %r31, 4;
	add.s64 	%rd47, %rd13, %rd46;
	add.s64 	%rd48, %rd14, %rd46;
	ld.global.f32 	%f33, [%rd47];
	ld.global.f32 	%f34, [%rd48];
	mul.f32 	%f35, %f34, %f34;
	fma.rn.f32 	%f36, %f33, %f33, %f35;
	add.s64 	%rd49, %rd15, %rd46;
	st.global.f32 	[%rd49], %f36;
$L__BB11_30:
	add.s32 	%r32, %r31, 128;
	setp.ge.s32 	%p19, %r32, %r2;
	@%p19 bra 	$L__BB11_32;
	mul.wide.s32 	%rd50, %r32, 4;
	add.s64 	%rd51, %rd13, %rd50;
	add.s64 	%rd52, %rd14, %rd50;
	ld.global.f32 	%f37, [%rd51];
	ld.global.f32 	%f38, [%rd52];
	mul.f32 	%f39, %f38, %f38;
	fma.rn.f32 	%f40, %f37, %f37, %f39;
	add.s64 	%rd53, %rd15, %rd50;
	st.global.f32 	[%rd53], %f40;
$L__BB11_32:
	add.s32 	%r33, %r31, 256;
	setp.ge.s32 	%p20, %r33, %r2;
	@%p20 bra 	$L__BB11_34;
	mul.wide.s32 	%rd54, %r33, 4;
	add.s64 	%rd55, %rd13, %rd54;
	add.s64 	%rd56, %rd14, %rd54;
	ld.global.f32 	%f41, [%rd55];
	ld.global.f32 	%f42, [%rd56];
	mul.f32 	%f43, %f42, %f42;
	fma.rn.f32 	%f44, %f41, %f41, %f43;
	add.s64 	%rd57, %rd15, %rd54;
	st.global.f32 	[%rd57], %f44;
$L__BB11_34:
	add.s32 	%r34, %r31, 384;
	setp.ge.s32 	%p21, %r34, %r2;
	@%p21 bra 	$L__BB11_36;
	mul.wide.s32 	%rd58, %r34, 4;
	add.s64 	%rd59, %rd13, %rd58;
	add.s64 	%rd60, %rd14, %rd58;
	ld.global.f32 	%f45, [%rd59];
	ld.global.f32 	%f46, [%rd60];
	mul.f32 	%f47, %f46, %f46;
	fma.rn.f32 	%f48, %f45, %f45, %f47;
	add.s64 	%rd61, %rd15, %rd58;
	st.global.f32 	[%rd61], %f48;
$L__BB11_36:
	add.s32 	%r75, %r75, 4;
$L__BB11_37:
	setp.eq.s32 	%p22, %r30, 0;
	@%p22 bra 	$L__BB11_59;
	setp.eq.s32 	%p23, %r30, 1;
	@%p23 bra 	$L__BB11_44;
	shl.b32 	%r55, %r75, 7;
	add.s32 	%r37, %r55, %r4;
	setp.ge.s32 	%p24, %r37, %r2;
	@%p24 bra 	$L__BB11_41;
	mul.wide.s32 	%rd62, %r37, 4;
	add.s64 	%rd63, %rd13, %rd62;
	add.s64 	%rd64, %rd14, %rd62;
	ld.global.f32 	%f49, [%rd63];
	ld.global.f32 	%f50, [%rd64];
	mul.f32 	%f51, %f50, %f50;
	fma.rn.f32 	%f52, %f49, %f49, %f51;
	add.s64 	%rd65, %rd15, %rd62;
	st.global.f32 	[%rd65], %f52;
$L__BB11_41:
	add.s32 	%r38, %r37, 128;
	setp.ge.s32 	%p25, %r38, %r2;
	@%p25 bra 	$L__BB11_43;
	mul.wide.s32 	%rd66, %r38, 4;
	add.s64 	%rd67, %rd13, %rd66;
	add.s64 	%rd68, %rd14, %rd66;
	ld.global.f32 	%f53, [%rd67];
	ld.global.f32 	%f54, [%rd68];
	mul.f32 	%f55, %f54, %f54;
	fma.rn.f32 	%f56, %f53, %f53, %f55;
	add.s64 	%rd69, %rd15, %rd66;
	st.global.f32 	[%rd69], %f56;
$L__BB11_43:
	add.s32 	%r75, %r75, 2;
$L__BB11_44:
	and.b32  	%r56, %r42, 1;
	setp.eq.b32 	%p26, %r56, 1;
	not.pred 	%p27, %p26;
	@%p27 bra 	$L__BB11_59;
	shl.b32 	%r57, %r75, 7;
	add.s32 	%r41, %r57, %r4;
	setp.ge.s32 	%p28, %r41, %r2;
	@%p28 bra 	$L__BB11_59;
	mul.wide.s32 	%rd70, %r41, 4;
	add.s64 	%rd71, %rd13, %rd70;
	add.s64 	%rd72, %rd14, %rd70;
	ld.global.f32 	%f57, [%rd71];
	ld.global.f32 	%f58, [%rd72];
	mul.f32 	%f59, %f58, %f58;
	fma.rn.f32 	%f60, %f57, %f57, %f59;
	add.s64 	%rd73, %rd15, %rd70;
	st.global.f32 	[%rd73], %f60;
	bra.uni 	$L__BB11_59;
$L__BB11_47:
	setp.lt.s32 	%p29, %r42, 1;
	@%p29 bra 	$L__BB11_59;
	and.b32  	%r12, %r42, 7;
	setp.lt.u32 	%p30, %r42, 8;
	mov.b32 	%r73, 0;
	@%p30 bra 	$L__BB11_51;
	and.b32  	%r59, %r42, 2147483640;
	neg.s32 	%r70, %r59;
	mul.wide.u32 	%rd74, %r4, 4;
	add.s64 	%rd16, %rd1, %rd74;
	add.s64 	%rd75, %rd102, 1536;
	add.s64 	%rd18, %rd2, %rd75;
	add.s32 	%r69, %r4, 128;
	add.s64 	%rd19, %rd3, %rd75;
	add.s64 	%rd20, %rd1, %rd75;
$L__BB11_50:
	.pragma "nounroll";
	and.b32  	%r73, %r42, 2147483640;
	mul.wide.s32 	%rd76, %r69, 4;
	add.s64 	%rd77, %rd18, %rd76;
	add.s64 	%rd78, %rd19, %rd76;
	add.s64 	%rd79, %rd20, %rd76;
	cvta.to.global.u64 	%rd80, %rd26;
	mul.wide.u32 	%rd81, %r4, 4;
	add.s64 	%rd82, %rd80, %rd81;
	add.s64 	%rd83, %rd82, %rd102;
	cvta.to.global.u64 	%rd84, %rd28;
	add.s64 	%rd85, %rd84, %rd81;
	add.s64 	%rd86, %rd85, %rd102;
	ld.global.f32 	%f61, [%rd83];
	ld.global.f32 	%f62, [%rd86];
	mul.f32 	%f63, %f62, %f62;
	fma.rn.f32 	%f64, %f61, %f61, %f63;
	add.s64 	%rd87, %rd16, %rd102;
	st.global.f32 	[%rd87], %f64;
	ld.global.f32 	%f65, [%rd77+-1536];
	ld.global.f32 	%f66, [%rd78+-1536];
	mul.f32 	%f67, %f66, %f66;
	fma.rn.f32 	%f68, %f65, %f65, %f67;
	st.global.f32 	[%rd79+-1536], %f68;
	ld.global.f32 	%f69, [%rd77+-1024];
	ld.global.f32 	%f70, [%rd78+-1024];
	mul.f32 	%f71, %f70, %f70;
	fma.rn.f32 	%f72, %f69, %f69, %f71;
	st.global.f32 	[%rd79+-1024], %f72;
	ld.global.f32 	%f73, [%rd77+-512];
	ld.global.f32 	%f74, [%rd78+-512];
	mul.f32 	%f75, %f74, %f74;
	fma.rn.f32 	%f76, %f73, %f73, %f75;
	st.global.f32 	[%rd79+-512], %f76;
	ld.global.f32 	%f77, [%rd77];
	ld.global.f32 	%f78, [%rd78];
	mul.f32 	%f79, %f78, %f78;
	fma.rn.f32 	%f80, %f77, %f77, %f79;
	st.global.f32 	[%rd79], %f80;
	ld.global.f32 	%f81, [%rd77+512];
	ld.global.f32 	%f82, [%rd78+512];
	mul.f32 	%f83, %f82, %f82;
	fma.rn.f32 	%f84, %f81, %f81, %f83;
	st.global.f32 	[%rd79+512], %f84;
	ld.global.f32 	%f85, [%rd77+1024];
	ld.global.f32 	%f86, [%rd78+1024];
	mul.f32 	%f87, %f86, %f86;
	fma.rn.f32 	%f88, %f85, %f85, %f87;
	st.global.f32 	[%rd79+1024], %f88;
	ld.global.f32 	%f89, [%rd77+1536];
	ld.global.f32 	%f90, [%rd78+1536];
	mul.f32 	%f91, %f90, %f90;
	fma.rn.f32 	%f92, %f89, %f89, %f91;
	st.global.f32 	[%rd79+1536], %f92;
	add.s32 	%r70, %r70, 8;
	add.s64 	%rd102, %rd102, 4096;
	add.s32 	%r69, %r69, 1024;
	setp.eq.s32 	%p31, %r70, 0;
	@%p31 bra 	$L__BB11_51;
	bra.uni 	$L__BB11_50;
$L__BB11_51:
	setp.eq.s32 	%p32, %r12, 0;
	@%p32 bra 	$L__BB11_59;
	and.b32  	%r24, %r42, 3;
	setp.lt.u32 	%p33, %r12, 4;
	@%p33 bra 	$L__BB11_54;
	shl.b32 	%r60, %r73, 7;
	add.s32 	%r61, %r60, %r4;
	mul.wide.s32 	%rd88, %r61, 4;
	add.s64 	%rd89, %rd13, %rd88;
	add.s64 	%rd90, %rd14, %rd88;
	ld.global.f32 	%f93, [%rd89];
	ld.global.f32 	%f94, [%rd90];
	mul.f32 	%f95, %f94, %f94;
	fma.rn.f32 	%f96, %f93, %f93, %f95;
	add.s64 	%rd91, %rd15, %rd88;
	st.global.f32 	[%rd91], %f96;
	ld.global.f32 	%f97, [%rd89+512];
	ld.global.f32 	%f98, [%rd90+512];
	mul.f32 	%f99, %f98, %f98;
	fma.rn.f32 	%f100, %f97, %f97, %f99;
	st.global.f32 	[%rd91+512], %f100;
	ld.global.f32 	%f101, [%rd89+1024];
	ld.global.f32 	%f102, [%rd90+1024];
	mul.f32 	%f103, %f102, %f102;
	fma.rn.f32 	%f104, %f101, %f101, %f103;
	st.global.f32 	[%rd91+1024], %f104;
	ld.global.f32 	%f105, [%rd89+1536];
	ld.global.f32 	%f106, [%rd90+1536];
	mul.f32 	%f107, %f106, %f106;
	fma.rn.f32 	%f108, %f105, %f105, %f107;
	st.global.f32 	[%rd91+1536], %f108;
	add.s32 	%r73, %r73, 4;
$L__BB11_54:
	setp.eq.s32 	%p34, %r24, 0;
	@%p34 bra 	$L__BB11_59;
	setp.eq.s32 	%p35, %r24, 1;
	@%p35 bra 	$L__BB11_57;
	shl.b32 	%r62, %r73, 7;
	add.s32 	%r63, %r62, %r4;
	mul.wide.s32 	%rd92, %r63, 4;
	add.s64 	%rd93, %rd13, %rd92;
	add.s64 	%rd94, %rd14, %rd92;
	ld.global.f32 	%f109, [%rd93];
	ld.global.f32 	%f110, [%rd94];
	mul.f32 	%f111, %f110, %f110;
	fma.rn.f32 	%f112, %f109, %f109, %f111;
	add.s64 	%rd95, %rd15, %rd92;
	st.global.f32 	[%rd95], %f112;
	ld.global.f32 	%f113, [%rd93+512];
	ld.global.f32 	%f114, [%rd94+512];
	mul.f32 	%f115, %f114, %f114;
	fma.rn.f32 	%f116, %f113, %f113, %f115;
	st.global.f32 	[%rd95+512], %f116;
	add.s32 	%r73, %r73, 2;
$L__BB11_57:
	and.b32  	%r64, %r42, 1;
	setp.eq.b32 	%p36, %r64, 1;
	not.pred 	%p37, %p36;
	@%p37 bra 	$L__BB11_59;
	shl.b32 	%r65, %r73, 7;
	add.s32 	%r66, %r65, %r4;
	mul.wide.s32 	%rd96, %r66, 4;
	add.s64 	%rd97, %rd13, %rd96;
	add.s64 	%rd98, %rd14, %rd96;
	ld.global.f32 	%f117, [%rd97];
	ld.global.f32 	%f118, [%rd98];
	mul.f32 	%f119, %f118, %f118;
	fma.rn.f32 	%f120, %f117, %f117, %f119;
	add.s64 	%rd99, %rd15, %rd96;
	st.global.f32 	[%rd99], %f120;
$L__BB11_59:
	ret;

}


// ===== COMPILED SASS (sm_100) =====

	.target	sm_100

	.elftype	@"ET_EXEC"


//--------------------- .note.nv.tkinfo           --------------------------
	.section	.note.nv.tkinfo,"",@"SHT_NOTE"
	.sectionflags	@"SHF_NOTE_NV_TKINFO"
	.tkinfo
        /*0018*/ 	.word	0x00000002
        /*0030*/ 	.string	""
        /*0030*/ 	.string	"ptxas"
        /*0030*/ 	.string	"Cuda compilation tools, release 13.0, V13.0.88"
        /*0030*/ 	.string	"Build cuda_13.0.r13.0/compiler.36424714_0"
        /*0030*/ 	.string	"-arch sm_100 -m 64 "



//--------------------- .note.nv.cuinfo           --------------------------
	.section	.note.nv.cuinfo,"",@"SHT_NOTE"
	.sectionflags	@"SHF_NOTE_NV_CUINFO"
        /*0018*/ 	.short	0x0002
        /*001a*/ 	.short	0x0064
        /*001c*/ 	.short	0x0082
	.zero		2


//--------------------- .nv.info                  --------------------------
	.section	.nv.info,"",@"SHT_CUDA_INFO"
	.align	4


	//----- nvinfo : EIATTR_REGCOUNT
	.align		4
        /*0000*/ 	.byte	0x04, 0x2f
        /*0002*/ 	.short	(.L_46 - .L_45)
	.align		4
.L_45:
        /*0004*/ 	.word	index@(_ZN6thrust24THRUST_300001_SM_1000_NS8cuda_cub4core6detail13_kernel_agentINS1_8__reduce11ReduceAgentINS0_12zip_iteratorIN4cuda3std3__45tupleIJNS0_6detail15normal_iteratorINS0_10device_ptrIfEEEENS0_17counting_iteratorIlNS0_11use_defaultESI_SI_EEEEEEEPNSB_IJflEEESM_iNS1_9__extrema9arg_max_fIflNSA_4lessIfEEEEEEJSL_SN_iSS_EEEvDpT0_)
        /*0008*/ 	.word	0x0000001c


	//----- nvinfo : EIATTR_FRAME_SIZE
	.align		4
.L_46:
        /*000c*/ 	.byte	0x04, 0x11
        /*000e*/ 	.short	(.L_48 - .L_47)
	.align		4
.L_47:
        /*0010*/ 	.word	index@(_ZN6thrust24THRUST_300001_SM_1000_NS8cuda_cub4core6detail13_kernel_agentINS1_8__reduce11ReduceAgentINS0_12zip_iteratorIN4cuda3std3__45tupleIJNS0_6detail15normal_iteratorINS0_10device_ptrIfEEEENS0_17counting_iteratorIlNS0_11use_defaultESI_SI_EEEEEEEPNSB_IJflEEESM_iNS1_9__extrema9arg_max_fIflNSA_4lessIfEEEEEEJSL_SN_iSS_EEEvDpT0_)
        /*0014*/ 	.word	0x00000000


	//----- nvinfo : EIATTR_REGCOUNT
	.align		4
.L_48:
        /*0018*/ 	.byte	0x04, 0x2f
        /*001a*/ 	.short	(.L_50 - .L_49)
	.align		4
.L_49:
        /*001c*/ 	.word	index@(_ZN6thrust24THRUST_300001_SM_1000_NS8cuda_cub4core6detail13_kernel_agentINS1_8__reduce11ReduceAgentINS0_12zip_iteratorIN4cuda3std3__45tupleIJNS0_6detail15normal_iteratorINS0_10device_ptrIfEEEENS0_17counting_iteratorIlNS0_11use_defaultESI_SI_EEEEEEEPNSB_IJflEEESM_iNS1_9__extrema9arg_max_fIflNSA_4lessIfEEEEEEJSL_SN_iN3cub18CUB_300001_SM_100013GridEvenShareIiEENSV_9GridQueueIjEESS_EEEvDpT0_)
        /*0020*/ 	.word	0x0000001d


	//----- nvinfo : EIATTR_FRAME_SIZE
	.align		4
.L_50:
        /*0024*/ 	.byte	0x04, 0x11
        /*0026*/ 	.short	(.L_52 - .L_51)
	.align		4
.L_51:
        /*0028*/ 	.word	index@(_ZN6thrust24THRUST_300001_SM_1000_NS8cuda_cub4core6detail13_kernel_agentINS1_8__reduce11ReduceAgentINS0_12zip_iteratorIN4cuda3std3__45tupleIJNS0_6detail15normal_iteratorINS0_10device_ptrIfEEEENS0_17counting_iteratorIlNS0_11use_defaultESI_SI_EEEEEEEPNSB_IJflEEESM_iNS1_9__extrema9arg_max_fIflNSA_4lessIfEEEEEEJSL_SN_iN3cub18CUB_300001_SM_100013GridEvenShareIiEENSV_9GridQueueIjEESS_EEEvDpT0_)
        /*002c*/ 	.word	0x00000000


	//----- nvinfo : EIATTR_REGCOUNT
	.align		4
.L_52:
        /*0030*/ 	.byte	0x04, 0x2f
        /*0032*/ 	.short	(.L_54 - .L_53)
	.align		4
.L_53:
        /*0034*/ 	.word	index@(_ZN6thrust24THRUST_300001_SM_1000_NS8cuda_cub4core6detail13_kernel_agentINS1_8__reduce10DrainAgentIiEEJN3cub18CUB_300001_SM_10009GridQueueIjEEiEEEvDpT0_)
        /*0038*/ 	.word	0x00000008


	//----- nvinfo : EIATTR_FRAME_SIZE
	.align		4
.L_54:
        /*003c*/ 	.byte	0x04, 0x11
        /*003e*/ 	.short	(.L_56 - .L_55)
	.align		4
.L_55:
        /*0040*/ 	.word	index@(_ZN6thrust24THRUST_300001_SM_1000_NS8cuda_cub4core6detail13_kernel_agentINS1_8__reduce10DrainAgentIiEEJN3cub18CUB_300001_SM_10009GridQueueIjEEiEEEvDpT0_)
        /*0044*/ 	.word	0x00000000


	//----- nvinfo : EIATTR_REGCOUNT
	.align		4
.L_56:
        /*0048*/ 	.byte	0x04, 0x2f
        /*004a*/ 	.short	(.L_58 - .L_57)
	.align		4
.L_57:
        /*004c*/ 	.word	index@(_ZN6thrust24THRUST_300001_SM_1000_NS8cuda_cub4core6detail13_kernel_agentINS1_8__reduce11ReduceAgentIPN4cuda3std3__45tupleIJflEEESC_SB_iNS1_9__extrema9arg_max_fIflNS9_4lessIfEEEEEEJSC_SC_iSH_EEEvDpT0_)
        /*0050*/ 	.word	0x00000020


	//----- nvinfo : EIATTR_FRAME_SIZE
	.align		4
.L_58:
        /*0054*/ 	.byte	0x04, 0x11
        /*0056*/ 	.short	(.L_60 - .L_59)
	.align		4
.L_59:
        /*0058*/ 	.word	index@(_ZN6thrust24THRUST_300001_SM_1000_NS8cuda_cub4core6detail13_kernel_agentINS1_8__reduce11ReduceAgentIPN4cuda3std3__45tupleIJflEEESC_SB_iNS1_9__extrema9arg_max_fIflNS9_4lessIfEEEEEEJSC_SC_iSH_EEEvDpT0_)
        /*005c*/ 	.word	0x00000000


	//----- nvinfo : EIATTR_REGCOUNT
	.align		4
.L_60:
        /*0060*/ 	.byte	0x04, 0x2f
        /*0062*/ 	.short	(.L_62 - .L_61)
	.align		4
.L_61:
        /*0064*/ 	.word	index@(_ZN6thrust24THRUST_300001_SM_1000_NS8cuda_cub4core6detail13_kernel_agentINS1_8__reduce11ReduceAgentINS0_12zip_iteratorIN4cuda3std3__45tupleIJNS0_6detail15normal_iteratorINS0_10device_ptrIfEEEENS0_17counting_iteratorIlNS0_11use_defaultESI_SI_EEEEEEEPNSB_IJflEEESM_lNS1_9__extrema9arg_max_fIflNSA_4lessIfEEEEEEJSL_SN_lSS_EEEvDpT0_)
        /*0068*/ 	.word	0x0000001c


	//----- nvinfo : EIATTR_FRAME_SIZE
	.align		4
.L_62:
        /*006c*/ 	.byte	0x04, 0x11
        /*006e*/ 	.short	(.L_64 - .L_63)
	.align		4
.L_63:
        /*0070*/ 	.word	index@(_ZN6thrust24THRUST_300001_SM_1000_NS8cuda_cub4core6detail13_kernel_agentINS1_8__reduce11ReduceAgentINS0_12zip_iteratorIN4cuda3std3__45tupleIJNS0_6detail15normal_iteratorINS0_10device_ptrIfEEEENS0_17counting_iteratorIlNS0_11use_defaultESI_SI_EEEEEEEPNSB_IJflEEESM_lNS1_9__extrema9arg_max_fIflNSA_4lessIfEEEEEEJSL_SN_lSS_EEEvDpT0_)
        /*0074*/ 	.word	0x00000000


	//----- nvinfo : EIATTR_REGCOUNT
	.align		4
.L_64:
        /*0078*/ 	.byte	0x04, 0x2f
        /*007a*/ 	.short	(.L_66 - .L_65)
	.align		4
.L_65:
        /*007c*/ 	.word	index@(_ZN6thrust24THRUST_300001_SM_1000_NS8cuda_cub4core6detail13_kernel_agentINS1_8__reduce11ReduceAgentINS0_12zip_iteratorIN4cuda3std3__45tupleIJNS0_6detail15normal_iteratorINS0_10device_ptrIfEEEENS0_17counting_iteratorIlNS0_11use_defaultESI_SI_EEEEEEEPNSB_IJflEEESM_lNS1_9__extrema9arg_max_fIflNSA_4lessIfEEEEEEJSL_SN_lN3cub18CUB_300001_SM_100013GridEvenShareIlEENSV_9GridQueueIyEESS_EEEvDpT0_)
        /*0080*/ 	.word	0x0000001e


	//----- nvinfo : EIATTR_FRAME_SIZE
	.align		4
.L_66:
        /*0084*/ 	.byte	0x04, 0x11
        /*0086*/ 	.short	(.L_68 - .L_67)
	.align		4
.L_67:
        /*0088*/ 	.word	index@(_ZN6thrust24THRUST_300001_SM_1000_NS8cuda_cub4core6detail13_kernel_agentINS1_8__reduce11ReduceAgentINS0_12zip_iteratorIN4cuda3std3__45tupleIJNS0_6detail15normal_iteratorINS0_10device_ptrIfEEEENS0_17counting_iteratorIlNS0_11use_defaultESI_SI_EEEEEEEPNSB_IJflEEESM_lNS1_9__extrema9arg_max_fIflNSA_4lessIfEEEEEEJSL_SN_lN3cub18CUB_300001_SM_100013GridEvenShareIlEENSV_9GridQueueIyEESS_EEEvDpT0_)
        /*008c*/ 	.word	0x00000000


	//----- nvinfo : EIATTR_REGCOUNT
	.align		4
.L_68:
        /*0090*/ 	.byte	0x04, 0x2f
        /*0092*/ 	.short	(.L_70 - .L_69)
	.align		4
.L_69:
        /*0094*/ 	.word	index@(_ZN6thrust24THRUST_300001_SM_1000_NS8cuda_cub4core6detail13_kernel_agentINS1_8__reduce10DrainAgentIlEEJN3cub18CUB_300001_SM_10009GridQueueIyEElEEEvDpT0_)
        /*0098*/ 	.word	0x00000008


	//----- nvinfo : EIATTR_FRAME_SIZE
	.align		4
.L_70:
        /*009c*/ 	.byte	0x04, 0x11
        /*009e*/ 	.short	(.L_72 - .L_71)
	.align		4
.L_71:
        /*00a0*/ 	.word	index@(_ZN6thrust24THRUST_300001_SM_1000_NS8cuda_cub4core6detail13_kernel_agentINS1_8__reduce10DrainAgentIlEEJN3cub18CUB_300001_SM_10009GridQueueIyEElEEEvDpT0_)
        /*00a4*/ 	.word	0x00000000


	//----- nvinfo : EIATTR_REGCOUNT
	.align		4
.L_72:
        /*00a8*/ 	.byte	0x04, 0x2f
        /*00aa*/ 	.short	(.L_74 - .L_73)
	.align		4
.L_73:
        /*00ac*/ 	.word	index@(_ZN6thrust24THRUST_300001_SM_1000_NS8cuda_cub4core6detail13_kernel_agentINS1_8__reduce11ReduceAgentIPN4cuda3std3__45tupleIJflEEESC_SB_lNS1_9__extrema9arg_max_fIflNS9_4lessIfEEEEEEJSC_SC_iSH_EEEvDpT0_)
        /*00b0*/ 	.word	0x00000020


	//----- nvinfo : EIATTR_FRAME_SIZE
	.align		4
.L_74:
        /*00b4*/ 	.byte	0x04, 0x11
        /*00b6*/ 	.short	(.L_76 - .L_75)
	.align		4
.L_75:
        /*00b8*/ 	.word	index@(_ZN6thrust24THRUST_300001_SM_1000_NS8cuda_cub4core6detail13_kernel_agentINS1_8__reduce11ReduceAgentIPN4cuda3std3__45tupleIJflEEESC_SB_lNS1_9__extrema9arg_max_fIflNS9_4lessIfEEEEEEJSC_SC_iSH_EEEvDpT0_)
        /*00bc*/ 	.word	0x00000000


	//----- nvinfo : EIATTR_REGCOUNT
	.align		4
.L_76:
        /*00c0*/ 	.byte	0x04, 0x2f
        /*00c2*/ 	.short	(.L_78 - .L_77)
	.align		4
.L_77:
        /*00c4*/ 	.word	index@(_ZN3cub18CUB_300001_SM_10006detail11EmptyKernelIvEEvv)
        /*00c8*/ 	.word	0x00000004


	//----- nvinfo : EIATTR_FRAME_SIZE
	.align		4
.L_78:
        /*00cc*/ 	.byte	0x04, 0x11
        /*00ce*/ 	.short	(.L_80 - .L_79)
	.align		4
.L_79:
        /*00d0*/ 	.word	index@(_ZN3cub18CUB_300001_SM_10006detail11EmptyKernelIvEEvv)
        /*00d4*/ 	.word	0x00000000


	//----- nvinfo : EIATTR_REGCOUNT
	.align		4
.L_80:
        /*00d8*/ 	.byte	0x04, 0x2f
        /*00da*/ 	.short	(.L_82 - .L_81)
	.align		4
.L_81:
        /*00dc*/ 	.word	index@(_ZN3cub18CUB_300001_SM_10006detail8for_each13static_kernelINS2_12policy_hub_t12policy_500_tEmN6thrust24THRUST_300001_SM_1000_NS8cuda_cub20__uninitialized_fill7functorINS7_10device_ptrIfEEfEEEEvT0_T1_)
        /*00e0*/ 	.word	0x00000008


	//----- nvinfo : EIATTR_FRAME_SIZE
	.align		4
.L_82:
        /*00e4*/ 	.byte	0x04, 0x11
        /*00e6*/ 	.short	(.L_84 - .L_83)
	.align		4
.L_83:
        /*00e8*/ 	.word	index@(_ZN3cub18CUB_300001_SM_10006detail8for_each13static_kernelINS2_12policy_hub_t12policy_500_tEmN6thrust24THRUST_300001_SM_1000_NS8cuda_cub20__uninitialized_fill7functorINS7_10device_ptrIfEEfEEEEvT0_T1_)
        /*00ec*/ 	.word	0x00000000


	//----- nvinfo : EIATTR_REGCOUNT
	.align		4
.L_84:
        /*00f0*/ 	.byte	0x04, 0x2f
        /*00f2*/ 	.short	(.L_86 - .L_85)
	.align		4
.L_85:
        /*00f4*/ 	.word	index@(_ZN3cub18CUB_300001_SM_10006detail9transform16transform_kernelINS2_10policy_hubILb1EN4cuda3std3__45tupleIJN6thrust24THRUST_300001_SM_1000_NS6detail15normal_iteratorINSA_10device_ptrIfEEEESF_EEEE10policy1000Ei9distFunctSF_JPfSK_EEEvT0_iT1_T2_DpNS2_10kernel_argIT3_EE)
        /*00f8*/ 	.word	0x0000001e


	//----- nvinfo : EIATTR_FRAME_SIZE
	.align		4
.L_86:
        /*00fc*/ 	.byte	0x04, 0x11
        /*00fe*/ 	.short	(.L_88 - .L_87)
	.align		4
.L_87:
        /*0100*/ 	.word	index@(_ZN3cub18CUB_300001_SM_10006detail9transform16transform_kernelINS2_10policy_hubILb1EN4cuda3std3__45tupleIJN6thrust24THRUST_300001_SM_1000_NS6detail15normal_iteratorINSA_10device_ptrIfEEEESF_EEEE10policy1000Ei9distFunctSF_JPfSK_EEEvT0_iT1_T2_DpNS2_10kernel_argIT3_EE)
        /*0104*/ 	.word	0x00000000


	//----- nvinfo : EIATTR_REGCOUNT
	.align		4
.L_88:
        /*0108*/ 	.byte	0x04, 0x2f
        /*010a*/ 	.short	(.L_90 - .L_89)
	.align		4
.L_89:
        /*010c*/ 	.word	index@(_ZN3cub18CUB_300001_SM_10006detail9transform16transform_kernelINS2_10policy_hubILb1EN4cuda3std3__45tupleIJN6thrust24THRUST_300001_SM_1000_NS6detail15normal_iteratorINSA_10device_ptrIfEEEESF_EEEE10policy1000El9distFunctSF_JPfSK_EEEvT0_iT1_T2_DpNS2_10kernel_argIT3_EE)
        /*0110*/ 	.word	0x00000020


	//----- nvinfo : EIATTR_FRAME_SIZE
	.align		4
.L_90:
        /*0114*/ 	.byte	0x04, 0x11
        /*0116*/ 	.short	(.L_92 - .L_91)
	.align		4
.L_91:
        /*0118*/ 	.word	index@(_ZN3cub18CUB_300001_SM_10006detail9transform16transform_kernelINS2_10policy_hubILb1EN4cuda3std3__45tupleIJN6thrust24THRUST_300001_SM_1000_NS6detail15normal_iteratorINSA_10device_ptrIfEEEESF_EEEE10policy1000El9distFunctSF_JPfSK_EEEvT0_iT1_T2_DpNS2_10kernel_argIT3_EE)
        /*011c*/ 	.word	0x00000000


	//----- nvinfo : EIATTR_MIN_STACK_SIZE
	.align		4
.L_92:
        /*0120*/ 	.byte	0x04, 0x12
        /*0122*/ 	.short	(.L_94 - .L_93)
	.align		4
.L_93:
        /*0124*/ 	.word	index@(_ZN3cub18CUB_300001_SM_10006detail9transform16transform_kernelINS2_10policy_hubILb1EN4cuda3std3__45tupleIJN6thrust24THRUST_300001_SM_1000_NS6detail15normal_iteratorINSA_10device_ptrIfEEEESF_EEEE10policy1000El9distFunctSF_JPfSK_EEEvT0_iT1_T2_DpNS2_10kernel_argIT3_EE)
        /*0128*/ 	.word	0x00000000


	//----- nvinfo : EIATTR_MIN_STACK_SIZE
	.align		4
.L_94:
        /*012c*/ 	.byte	0x04, 0x12
        /*012e*/ 	.short	(.L_96 - .L_95)
	.align		4
.L_95:
        /*0130*/ 	.word	index@(_ZN3cub18CUB_300001_SM_10006detail9transform16transform_kernelINS2_10policy_hubILb1EN4cuda3std3__45tupleIJN6thrust24THRUST_300001_SM_1000_NS6detail15normal_iteratorINSA_10device_ptrIfEEEESF_EEEE10policy1000Ei9distFunctSF_JPfSK_EEEvT0_iT1_T2_DpNS2_10kernel_argIT3_EE)
        /*0134*/ 	.word	0x00000000


	//----- nvinfo : EIATTR_MIN_STACK_SIZE
	.align		4
.L_96:
        /*0138*/ 	.byte	0x04, 0x12
        /*013a*/ 	.short	(.L_98 - .L_97)
	.align		4
.L_97:
        /*013c*/ 	.word	index@(_ZN3cub18CUB_300001_SM_10006detail8for_each13static_kernelINS2_12policy_hub_t12policy_500_tEmN6thrust24THRUST_300001_SM_1000_NS8cuda_cub20__uninitialized_fill7functorINS7_10device_ptrIfEEfEEEEvT0_T1_)
        /*0140*/ 	.word	0x00000000


	//----- nvinfo : EIATTR_MIN_STACK_SIZE
	.align		4
.L_98:
        /*0144*/ 	.byte	0x04, 0x12
        /*0146*/ 	.short	(.L_100 - .L_99)
	.align		4
.L_99:
        /*0148*/ 	.word	index@(_ZN3cub18CUB_300001_SM_10006detail11EmptyKernelIvEEvv)
        /*014c*/ 	.word	0x00000000


	//----- nvinfo : EIATTR_MIN_STACK_SIZE
	.align		4
.L_100:
        /*0150*/ 	.byte	0x04, 0x12
        /*0152*/ 	.short	(.L_102 - .L_101)
	.align		4
.L_101:
        /*0154*/ 	.word	index@(_ZN6thrust24THRUST_300001_SM_1000_NS8cuda_cub4core6detail13_kernel_agentINS1_8__reduce11ReduceAgentIPN4cuda3std3__45tupleIJflEEESC_SB_lNS1_9__extrema9arg_max_fIflNS9_4lessIfEEEEEEJSC_SC_iSH_EEEvDpT0_)
        /*0158*/ 	.word	0x00000000


	//----- nvinfo : EIATTR_MIN_STACK_SIZE
	.align		4
.L_102:
        /*015c*/ 	.byte	0x04, 0x12
        /*015e*/ 	.short	(.L_104 - .L_103)
	.align		4
.L_103:
        /*0160*/ 	.word	index@(_ZN6thrust24THRUST_300001_SM_1000_NS8cuda_cub4core6detail13_kernel_agentINS1_8__reduce10DrainAgentIlEEJN3cub18CUB_300001_SM_10009GridQueueIyEElEEEvDpT0_)
        /*0164*/ 	.word	0x00000000


	//----- nvinfo : EIATTR_MIN_STACK_SIZE
	.align		4
.L_104:
        /*0168*/ 	.byte	0x04, 0x12
        /*016a*/ 	.short	(.L_106 - .L_105)
	.align		4
.L_105:
        /*016c*/ 	.word	index@(_ZN6thrust24THRUST_300001_SM_1000_NS8cuda_cub4core6detail13_kernel_agentINS1_8__reduce11ReduceAgentINS0_12zip_iteratorIN4cuda3std3__45tupleIJNS0_6detail15normal_iteratorINS0_10device_ptrIfEEEENS0_17counting_iteratorIlNS0_11use_defaultESI_SI_EEEEEEEPNSB_IJflEEESM_lNS1_9__extrema9arg_max_fIflNSA_4lessIfEEEEEEJSL_SN_lN3cub18CUB_300001_SM_100013GridEvenShareIlEENSV_9GridQueueIyEESS_EEEvDpT0_)
        /*0170*/ 	.word	0x00000000


	//----- nvinfo : EIATTR_MIN_STACK_SIZE
	.align		4
.L_106:
        /*0174*/ 	.byte	0x04, 0x12
        /*0176*/ 	.short	(.L_108 - .L_107)
	.align		4
.L_107:
        /*0178*/ 	.word	index@(_ZN6thrust24THRUST_300001_SM_1000_NS8cuda_cub4core6detail13_kernel_agentINS1_8__reduce11ReduceAgentINS0_12zip_iteratorIN4cuda3std3__45tupleIJNS0_6detail15normal_iteratorINS0_10device_ptrIfEEEENS0_17counting_iteratorIlNS0_11use_defaultESI_SI_EEEEEEEPNSB_IJflEEESM_lNS1_9__extrema9arg_max_fIflNSA_4lessIfEEEEEEJSL_SN_lSS_EEEvDpT0_)
        /*017c*/ 	.word	0x00000000


	//----- nvinfo : EIATTR_MIN_STACK_SIZE
	.align		4
.L_108:
        /*0180*/ 	.byte	0x04, 0x12
        /*0182*/ 	.short	(.L_110 - .L_109)
	.align		4
.L_109:
        /*0184*/ 	.word	index@(_ZN6thrust24THRUST_300001_SM_1000_NS8cuda_cub4core6detail13_kernel_agentINS1_8__reduce11ReduceAgentIPN4cuda3std3__45tupleIJflEEESC_SB_iNS1_9__extrema9arg_max_fIflNS9_4lessIfEEEEEEJSC_SC_iSH_EEEvDpT0_)
        /*0188*/ 	.word	0x00000000


	//----- nvinfo : EIATTR_MIN_STACK_SIZE
	.align		4
.L_110:
        /*018c*/ 	.byte	0x04, 0x12
        /*018e*/ 	.short	(.L_112 - .L_111)
	.align		4
.L_111:
        /*0190*/ 	.word	index@(_ZN6thrust24THRUST_300001_SM_1000_NS8cuda_cub4core6detail13_kernel_agentINS1_8__reduce10DrainAgentIiEEJN3cub18CUB_300001_SM_10009GridQueueIjEEiEEEvDpT0_)
        /*0194*/ 	.word	0x00000000


	//----- nvinfo : EIATTR_MIN_STACK_SIZE
	.align		4
.L_112:
        /*0198*/ 	.byte	0x04, 0x12
        /*019a*/ 	.short	(.L_114 - .L_113)
	.align		4
.L_113:
        /*019c*/ 	.word	index@(_ZN6thrust24THRUST_300001_SM_1000_NS8cuda_cub4core6detail13_kernel_agentINS1_8__reduce11ReduceAgentINS0_12zip_iteratorIN4cuda3std3__45tupleIJNS0_6detail15normal_iteratorINS0_10device_ptrIfEEEENS0_17counting_iteratorIlNS0_11use_defaultESI_SI_EEEEEEEPNSB_IJflEEESM_iNS1_9__extrema9arg_max_fIflNSA_4lessIfEEEEEEJSL_SN_iN3cub18CUB_300001_SM_100013GridEvenShareIiEENSV_9GridQueueIjEESS_EEEvDpT0_)
        /*01a0*/ 	.word	0x00000000


	//----- nvinfo : EIATTR_MIN_STACK_SIZE
	.align		4
.L_114:
        /*01a4*/ 	.byte	0x04, 0x12
        /*01a6*/ 	.short	(.L_116 - .L_115)
	.align		4
.L_115:
        /*01a8*/ 	.word	index@(_ZN6thrust24THRUST_300001_SM_1000_NS8cuda_cub4core6detail13_kernel_agentINS1_8__reduce11ReduceAgentINS0_12zip_iteratorIN4cuda3std3__45tupleIJNS0_6detail15normal_iteratorINS0_10device_ptrIfEEEENS0_17counting_iteratorIlNS0_11use_defaultESI_SI_EEEEEEEPNSB_IJflEEESM_iNS1_9__extrema9arg_max_fIflNSA_4lessIfEEEEEEJSL_SN_iSS_EEEvDpT0_)
        /*01ac*/ 	.word	0x00000000
.L_116:


//--------------------- .nv.compat                --------------------------
	.section	.nv.compat,"",@"SHT_CUDA_COMPAT_INFO"
	.align	4
        /*0000*/ 	.byte	0x02, 0x09, 0x00, 0x00, 0x02, 0x02, 0x01, 0x00, 0x02, 0x05, 0x05, 0x00, 0x03, 0x07, 0x01, 0x01
        /*0010*/ 	.byte	0x02, 0x03, 0x00, 0x00, 0x02, 0x06, 0x01, 0x00, 0x04, 0x0b, 0x08, 0x00, 0x09, 0x00, 0x00, 0x00
        /*0020*/ 	.byte	0x00, 0x00, 0x00, 0x00


//--------------------- .nv.info._ZN3cub18CUB_300001_SM_10006detail9transform16transform_kernelINS2_10policy_hubILb1EN4cuda3std3__45tupleIJN6thrust24THRUST_300001_SM_1000_NS6detail15normal_iteratorINSA_10device_ptrIfEEEESF_EEEE10policy1000El9distFunctSF_JPfSK_EEEvT0_iT1_T2_DpNS2_10kernel_argIT3_EE --------------------------
	.section	.nv.info._ZN3cub18CUB_300001_SM_10006detail9transform16transform_kernelINS2_10policy_hubILb1EN4cuda3std3__45tupleIJN6thrust24THRUST_300001_SM_1000_NS6detail15normal_iteratorINSA_10device_ptrIfEEEESF_EEEE10policy1000El9distFunctSF_JPfSK_EEEvT0_iT1_T2_DpNS2_10kernel_argIT3_EE,"",@"SHT_CUDA_INFO"
	.sectionflags	@""
	.align	4


	//----- nvinfo : EIATTR_CUDA_API_VERSION
	.align		4
        /*0000*/ 	.byte	0x04, 0x37
        /*0002*/ 	.short	(.L_118 - .L_117)
.L_117:
        /*0004*/ 	.word	0x00000082


	//----- nvinfo : EIATTR_KPARAM_INFO
	.align		4
.L_118:
        /*0008*/ 	.byte	0x04, 0x17
        /*000a*/ 	.short	(.L_120 - .L_119)
.L_119:
        /*000c*/ 	.word	0x00000000
        /*0010*/ 	.short	0x0005
        /*0012*/ 	.short	0x0028
        /*0014*/ 	.byte	0x00, 0xf0, 0x41, 0x00


	//----- nvinfo : EIATTR_KPARAM_INFO
	.align		4
.L_120:
        /*0018*/ 	.byte	0x04, 0x17
        /*001a*/ 	.short	(.L_122 - .L_121)
.L_121:
        /*001c*/ 	.word	0x00000000
        /*0020*/ 	.short	0x0004
        /*0022*/ 	.short	0x0018
        /*0024*/ 	.byte	0x00, 0xf0, 0x41, 0x00


	//----- nvinfo : EIATTR_KPARAM_INFO
	.align		4
.L_122:
        /*0028*/ 	.byte	0x04, 0x17
        /*002a*/ 	.short	(.L_124 - .L_123)
.L_123:
        /*002c*/ 	.word	0x00000000
        /*0030*/ 	.short	0x0003
        /*0032*/ 	.short	0x0010
        /*0034*/ 	.byte	0x00, 0xf0, 0x21, 0x00


	//----- nvinfo : EIATTR_KPARAM_INFO
	.align		4
.L_124:
        /*0038*/ 	.byte	0x04, 0x17
        /*003a*/ 	.short	(.L_126 - .L_125)
.L_125:
        /*003c*/ 	.word	0x00000000
        /*0040*/ 	.short	0x0002
        /*0042*/ 	.short	0x000c
        /*0044*/ 	.byte	0x00, 0xf0, 0x05, 0x00


	//----- nvinfo : EIATTR_KPARAM_INFO
	.align		4
.L_126:
        /*0048*/ 	.byte	0x04, 0x17
        /*004a*/ 	.short	(.L_128 - .L_127)
.L_127:
        /*004c*/ 	.word	0x00000000
        /*0050*/ 	.short	0x0001
        /*0052*/ 	.short	0x0008
        /*0054*/ 	.byte	0x00, 0xf0, 0x11, 0x00


	//----- nvinfo : EIATTR_KPARAM_INFO
	.align		4
.L_128:
        /*0058*/ 	.byte	0x04, 0x17
        /*005a*/ 	.short	(.L_130 - .L_129)
.L_129:
        /*005c*/ 	.word	0x00000000
        /*0060*/ 	.short	0x0000
        /*0062*/ 	.short	0x0000
        /*0064*/ 	.byte	0x00, 0xf0, 0x21, 0x00


	//----- nvinfo : EIATTR_SPARSE_MMA_MASK
	.align		4
.L_130:
        /*0068*/ 	.byte	0x03, 0x50
        /*006a*/ 	.short	0x0000


	//----- nvinfo : EIATTR_MAXREG_COUNT
	.align		4
        /*006c*/ 	.byte	0x03, 0x1b
        /*006e*/ 	.short	0x00ff


	//----- nvinfo : EIATTR_MERCURY_ISA_VERSION
	.align		4
        /*0070*/ 	.byte	0x03, 0x5f
        /*0072*/ 	.short	0x0101


	//----- nvinfo : EIATTR_VRC_CTA_INIT_COUNT
	.align		4
        /*0074*/ 	.byte	0x02, 0x4a
	.zero		1
	.zero		1


	//----- nvinfo : EIATTR_EXIT_INSTR_OFFSETS
	.align		4
        /*0078*/ 	.byte	0x04, 0x1c
        /*007a*/ 	.short	(.L_132 - .L_131)


	//   ....[0]....
.L_131:
        /*007c*/ 	.word	0x000003e0


	//   ....[1]....
        /*0080*/ 	.word	0x00000db0


	//   ....[2]....
        /*0084*/ 	.word	0x000010a0


	//   ....[3]....
        /*0088*/ 	.word	0x00001240


	//   ....[4]....
        /*008c*/ 	.word	0x00001270


	//   ....[5]....
        /*0090*/ 	.word	0x00001300


	//   ....[6]....
        /*0094*/ 	.word	0x00001320


	//   ....[7]....
        /*0098*/ 	.word	0x00001890


	//   ....[8]....
        /*009c*/ 	.word	0x00001b20


	//   ....[9]....
        /*00a0*/ 	.word	0x00001c60


	//   ....[10]....
        /*00a4*/ 	.word	0x00001d00


	//----- nvinfo : EIATTR_MAX_THREADS
	.align		4
.L_132:
        /*00a8*/ 	.byte	0x04, 0x05
        /*00aa*/ 	.short	(.L_134 - .L_133)
.L_133:
        /*00ac*/ 	.word	0x00000080
        /*00b0*/ 	.word	0x00000001
        /*00b4*/ 	.word	0x00000001


	//----- nvinfo : EIATTR_CRS_STACK_SIZE
	.align		4
.L_134:
        /*00b8*/ 	.byte	0x04, 0x1e
        /*00ba*/ 	.short	(.L_136 - .L_135)
.L_135:
        /*00bc*/ 	.word	0x00000000


	//----- nvinfo : EIATTR_CBANK_PARAM_SIZE
	.align		4
.L_136:
        /*00c0*/ 	.byte	0x03, 0x19
        /*00c2*/ 	.short	0x0038


	//----- nvinfo : EIATTR_PARAM_CBANK
	.align		4
        /*00c4*/ 	.byte	0x04, 0x0a
        /*00c6*/ 	.short	(.L_138 - .L_137)
	.align		4
.L_137:
        /*00c8*/ 	.word	index@(.nv.constant0._ZN3cub18CUB_300001_SM_10006detail9transform16transform_kernelINS2_10policy_hubILb1EN4cuda3std3__45tupleIJN6thrust24THRUST_300001_SM_1000_NS6detail15normal_iteratorINSA_10device_ptrIfEEEESF_EEEE10policy1000El9distFunctSF_JPfSK_EEEvT0_iT1_T2_DpNS2_10kernel_argIT3_EE)
        /*00cc*/ 	.short	0x0380
        /*00ce*/ 	.short	0x0038


	//----- nvinfo : EIATTR_SW_WAR
	.align		4
.L_138:
        /*00d0*/ 	.byte	0x04, 0x36
        /*00d2*/ 	.short	(.L_140 - .L_139)
.L_139:
        /*00d4*/ 	.word	0x00000008
.L_140:


//--------------------- .nv.info._ZN3cub18CUB_300001_SM_10006detail9transform16transform_kernelINS2_10policy_hubILb1EN4cuda3std3__45tupleIJN6thrust24THRUST_300001_SM_1000_NS6detail15normal_iteratorINSA_10device_ptrIfEEEESF_EEEE10policy1000Ei9distFunctSF_JPfSK_EEEvT0_iT1_T2_DpNS2_10kernel_argIT3_EE --------------------------
	.section	.nv.info._ZN3cub18CUB_300001_SM_10006detail9transform16transform_kernelINS2_10policy_hubILb1EN4cuda3std3__45tupleIJN6thrust24THRUST_300001_SM_1000_NS6detail15normal_iteratorINSA_10device_ptrIfEEEESF_EEEE10policy1000Ei9distFunctSF_JPfSK_EEEvT0_iT1_T2_DpNS2_10kernel_argIT3_EE,"",@"SHT_CUDA_INFO"
	.sectionflags	@""
	.align	4


	//----- nvinfo : EIATTR_CUDA_API_VERSION
	.align		4
        /*0000*/ 	.byte	0x04, 0x37
        /*0002*/ 	.short	(.L_142 - .L_141)
.L_141:
        /*0004*/ 	.word	0x00000082


	//----- nvinfo : EIATTR_KPARAM_INFO
	.align		4
.L_142:
        /*0008*/ 	.byte	0x04, 0x17
        /*000a*/ 	.short	(.L_144 - .L_143)
.L_143:
        /*000c*/ 	.word	0x00000000
        /*0010*/ 	.short	0x0005
        /*0012*/ 	.short	0x0028
        /*0014*/ 	.byte	0x00, 0xf0, 0x41, 0x00


	//----- nvinfo : EIATTR_KPARAM_INFO
	.align		4
.L_144:
        /*0018*/ 	.byte	0x04, 0x17
        /*001a*/ 	.short	(.L_146 - .L_145)
.L_145:
        /*001c*/ 	.word	0x00000000
        /*0020*/ 	.short	0x0004
        /*0022*/ 	.short	0x0018
        /*0024*/ 	.byte	0x00, 0xf0, 0x41, 0x00


	//----- nvinfo : EIATTR_KPARAM_INFO
	.align		4
.L_146:
        /*0028*/ 	.byte	0x04, 0x17
        /*002a*/ 	.short	(.L_148 - .L_147)
.L_147:
        /*002c*/ 	.word	0x00000000
        /*0030*/ 	.short	0x0003
        /*0032*/ 	.short	0x0010
        /*0034*/ 	.byte	0x00, 0xf0, 0x21, 0x00


	//----- nvinfo : EIATTR_KPARAM_INFO
	.align		4
.L_148:
        /*0038*/ 	.byte	0x04, 0x17
        /*003a*/ 	.short	(.L_150 - .L_149)
.L_149:
        /*003c*/ 	.word	0x00000000
        /*0040*/ 	.short	0x0002
        /*0042*/ 	.short	0x0008
        /*0044*/ 	.byte	0x00, 0xf0, 0x05, 0x00


	//----- nvinfo : EIATTR_KPARAM_INFO
	.align		4
.L_150:
        /*0048*/ 	.byte	0x04, 0x17
        /*004a*/ 	.short	(.L_152 - .L_151)
.L_151:
        /*004c*/ 	.word	0x00000000
        /*0050*/ 	.short	0x0001
        /*0052*/ 	.short	0x0004
        /*0054*/ 	.byte	0x00, 0xf0, 0x11, 0x00


	//----- nvinfo : EIATTR_KPARAM_INFO
	.align		4
.L_152:
        /*0058*/ 	.byte	0x04, 0x17
        /*005a*/ 	.short	(.L_154 - .L_153)
.L_153:
        /*005c*/ 	.word	0x00000000
        /*0060*/ 	.short	0x0000
        /*0062*/ 	.short	0x0000
        /*0064*/ 	.byte	0x00, 0xf0, 0x11, 0x00


	//----- nvinfo : EIATTR_SPARSE_MMA_MASK
	.align		4
.L_154:
        /*0068*/ 	.byte	0x03, 0x50
        /*006a*/ 	.short	0x0000


	//----- nvinfo : EIATTR_MAXREG_COUNT
	.align		4
        /*006c*/ 	.byte	0x03, 0x1b
        /*006e*/ 	.short	0x00ff


	//----- nvinfo : EIATTR_MERCURY_ISA_VERSION
	.align		4
        /*0070*/ 	.byte	0x03, 0x5f
        /*0072*/ 	.short	0x0101


	//----- nvinfo : EIATTR_VRC_CTA_INIT_COUNT
	.align		4
        /*0074*/ 	.byte	0x02, 0x4a
	.zero		1
	.zero		1


	//----- nvinfo : EIATTR_EXIT_INSTR_OFFSETS
	.align		4
        /*0078*/ 	.byte	0x04, 0x1c
        /*007a*/ 	.short	(.L_156 - .L_155)


	//   ....[0]....
.L_155:
        /*007c*/ 	.word	0x000002f0


	//   ....[1]....
        /*0080*/ 	.word	0x00000870


	//   ....[2]....
        /*0084*/ 	.word	0x00000b00


	//   ....[3]....
        /*0088*/ 	.word	0x00000c50


	//   ....[4]....
        /*008c*/ 	.word	0x00000d00


	//   ....[5]....
        /*0090*/ 	.word	0x00000d30


	//   ....[6]....
        /*0094*/ 	.word	0x000012b0


	//   ....[7]....
        /*0098*/ 	.word	0x000015e0


	//   ....[8]....
        /*009c*/ 	.word	0x000017a0


	//   ....[9]....
        /*00a0*/ 	.word	0x000017d0


	//   ....[10]....
        /*00a4*/ 	.word	0x00001870


	//----- nvinfo : EIATTR_MAX_THREADS
	.align		4
.L_156:
        /*00a8*/ 	.byte	0x04, 0x05
        /*00aa*/ 	.short	(.L_158 - .L_157)
.L_157:
        /*00ac*/ 	.word	0x00000080
        /*00b0*/ 	.word	0x00000001
        /*00b4*/ 	.word	0x00000001


	//----- nvinfo : EIATTR_CRS_STACK_SIZE
	.align		4
.L_158:
        /*00b8*/ 	.byte	0x04, 0x1e
        /*00ba*/ 	.short	(.L_160 - .L_159)
.L_159:
        /*00bc*/ 	.word	0x00000000


	//----- nvinfo : EIATTR_CBANK_PARAM_SIZE
	.align		4
.L_160:
        /*00c0*/ 	.byte	0x03, 0x19
        /*00c2*/ 	.short	0x0038


	//----- nvinfo : EIATTR_PARAM_CBANK
	.align		4
        /*00c4*/ 	.byte	0x04, 0x0a
        /*00c6*/ 	.short	(.L_162 - .L_161)
	.align		4
.L_161:
        /*00c8*/ 	.word	index@(.nv.constant0._ZN3cub18CUB_300001_SM_10006detail9transform16transform_kernelINS2_10policy_hubILb1EN4cuda3std3__45tupleIJN6thrust24THRUST_300001_SM_1000_NS6detail15normal_iteratorINSA_10device_ptrIfEEEESF_EEEE10policy1000Ei9distFunctSF_JPfSK_EEEvT0_iT1_T2_DpNS2_10kernel_argIT3_EE)
        /*00cc*/ 	.short	0x0380
        /*00ce*/ 	.short	0x0038


	//----- nvinfo : EIATTR_SW_WAR
	.align		4
.L_162:
        /*00d0*/ 	.byte	0x04, 0x36
        /*00d2*/ 	.short	(.L_164 - .L_163)
.L_163:
        /*00d4*/ 	.word	0x00000008
.L_164:


//--------------------- .nv.info._ZN3cub18CUB_300001_SM_10006detail8for_each13static_kernelINS2_12policy_hub_t12policy_500_tEmN6thrust24THRUST_300001_SM_1000_NS8cuda_cub20__uninitialized_fill7functorINS7_10device_ptrIfEEfEEEEvT0_T1_ --------------------------
	.section	.nv.info._ZN3cub18CUB_300001_SM_10006detail8for_each13static_kernelINS2_12policy_hub_t12policy_500_tEmN6thrust24THRUST_300001_SM_1000_NS8cuda_cub20__uninitialized_fill7functorINS7_10device_ptrIfEEfEEEEvT0_T1_,"",@"SHT_CUDA_INFO"
	.sectionflags	@""
	.align	4


	//----- nvinfo : EIATTR_CUDA_API_VERSION
	.align		4
        /*0000*/ 	.byte	0x04, 0x37
        /*0002*/ 	.short	(.L_166 - .L_165)
.L_165:
        /*0004*/ 	.word	0x00000082


	//----- nvinfo : EIATTR_KPARAM_INFO
	.align		4
.L_166:
        /*0008*/ 	.byte	0x04, 0x17
        /*000a*/ 	.short	(.L_168 - .L_167)
.L_167:
        /*000c*/ 	.word	0x00000000
        /*0010*/ 	.short	0x0001
        /*0012*/ 	.short	0x0008
        /*0014*/ 	.byte	0x00, 0xf0, 0x41, 0x00


	//----- nvinfo : EIATTR_KPARAM_INFO
	.align		4
.L_168:
        /*0018*/ 	.byte	0x04, 0x17
        /*001a*/ 	.short	(.L_170 - .L_169)
.L_169:
        /*001c*/ 	.word	0x00000000
        /*0020*/ 	.short	0x0000
        /*0022*/ 	.short	0x0000
        /*0024*/ 	.byte	0x00, 0xf0, 0x21, 0x00


	//----- nvinfo : EIATTR_SPARSE_MMA_MASK
	.align		4
.L_170:
        /*0028*/ 	.byte	0x03, 0x50
        /*002a*/ 	.short	0x0000


	//----- nvinfo : EIATTR_MAXREG_COUNT
	.align		4
        /*002c*/ 	.byte	0x03, 0x1b
        /*002e*/ 	.short	0x00ff


	//----- nvinfo : EIATTR_MERCURY_ISA_VERSION
	.align		4
        /*0030*/ 	.byte	0x03, 0x5f
        /*0032*/ 	.short	0x0101


	//----- nvinfo : EIATTR_VRC_CTA_INIT_COUNT
	.align		4
        /*0034*/ 	.byte	0x02, 0x4a
	.zero		1
	.zero		1


	//----- nvinfo : EIATTR_EXIT_INSTR_OFFSETS
	.align		4
        /*0038*/ 	.byte	0x04, 0x1c
        /*003a*/ 	.short	(.L_172 - .L_171)


	//   ....[0]....
.L_171:
        /*003c*/ 	.word	0x00000130


	//   ....[1]....
        /*0040*/ 	.word	0x00000230


	//   ....[2]....
        /*0044*/ 	.word	0x00000260


	//----- nvinfo : EIATTR_MAX_THREADS
	.align		4
.L_172:
        /*0048*/ 	.byte	0x04, 0x05
        /*004a*/ 	.short	(.L_174 - .L_173)
.L_173:
        /*004c*/ 	.word	0x00000100
        /*0050*/ 	.word	0x00000001
        /*0054*/ 	.word	0x00000001


	//----- nvinfo : EIATTR_CBANK_PARAM_SIZE
	.align		4
.L_174:
        /*0058*/ 	.byte	0x03, 0x19
        /*005a*/ 	.short	0x0018


	//----- nvinfo : EIATTR_PARAM_CBANK
	.align		4
        /*005c*/ 	.byte	0x04, 0x0a
        /*005e*/ 	.short	(.L_176 - .L_175)
	.align		4
.L_175:
        /*0060*/ 	.word	index@(.nv.constant0._ZN3cub18CUB_300001_SM_10006detail8for_each13static_kernelINS2_12policy_hub_t12policy_500_tEmN6thrust24THRUST_300001_SM_1000_NS8cuda_cub20__uninitialized_fill7functorINS7_10device_ptrIfEEfEEEEvT0_T1_)
        /*0064*/ 	.short	0x0380
        /*0066*/ 	.short	0x0018


	//----- nvinfo : EIATTR_SW_WAR
	.align		4
.L_176:
        /*0068*/ 	.byte	0x04, 0x36
        /*006a*/ 	.short	(.L_178 - .L_177)
.L_177:
        /*006c*/ 	.word	0x00000008
.L_178:


//--------------------- .nv.info._ZN3cub18CUB_300001_SM_10006detail11EmptyKernelIvEEvv --------------------------
	.section	.nv.info._ZN3cub18CUB_300001_SM_10006detail11EmptyKernelIvEEvv,"",@"SHT_CUDA_INFO"
	.sectionflags	@""
	.align	4


	//----- nvinfo : EIATTR_CUDA_API_VERSION
	.align		4
        /*0000*/ 	.byte	0x04, 0x37
        /*0002*/ 	.short	(.L_180 - .L_179)
.L_179:
        /*0004*/ 	.word	0x00000082


	//----- nvinfo : EIATTR_SPARSE_MMA_MASK
	.align		4
.L_180:
        /*0008*/ 	.byte	0x03, 0x50
        /*000a*/ 	.short	0x0000


	//----- nvinfo : EIATTR_MAXREG_COUNT
	.align		4
        /*000c*/ 	.byte	0x03, 0x1b
        /*000e*/ 	.short	0x00ff


	//----- nvinfo : EIATTR_MERCURY_ISA_VERSION
	.align		4
        /*0010*/ 	.byte	0x03, 0x5f
        /*0012*/ 	.short	0x0101


	//----- nvinfo : EIATTR_VRC_CTA_INIT_COUNT
	.align		4
        /*0014*/ 	.byte	0x02, 0x4a
	.zero		1
	.zero		1


	//----- nvinfo : EIATTR_EXIT_INSTR_OFFSETS
	.align		4
        /*0018*/ 	.byte	0x04, 0x1c
        /*001a*/ 	.short	(.L_182 - .L_181)


	//   ....[0]....
.L_181:
        /*001c*/ 	.word	0x00000010


	//----- nvinfo : EIATTR_SW_WAR
	.align		4
.L_182:
        /*0020*/ 	.byte	0x04, 0x36
        /*0022*/ 	.short	(.L_184 - .L_183)
.L_183:
        /*0024*/ 	.word	0x00000008
.L_184:


//--------------------- .nv.info._ZN6thrust24THRUST_300001_SM_1000_NS8cuda_cub4core6detail13_kernel_agentINS1_8__reduce11ReduceAgentIPN4cuda3std3__45tupleIJflEEESC_SB_lNS1_9__extrema9arg_max_fIflNS9_4lessIfEEEEEEJSC_SC_iSH_EEEvDpT0_ --------------------------
	.section	.nv.info._ZN6thrust24THRUST_300001_SM_1000_NS8cuda_cub4core6detail13_kernel_agentINS1_8__reduce11ReduceAgentIPN4cuda3std3__45tupleIJflEEESC_SB_lNS1_9__extrema9arg_max_fIflNS9_4lessIfEEEEEEJSC_SC_iSH_EEEvDpT0_,"",@"SHT_CUDA_INFO"
	.sectionflags	@""
	.align	4


	//----- nvinfo : EIATTR_CUDA_API_VERSION
	.align		4
        /*0000*/ 	.byte	0x04, 0x37
        /*0002*/ 	.short	(.L_186 - .L_185)
.L_185:
        /*0004*/ 	.word	0x00000082


	//----- nvinfo : EIATTR_KPARAM_INFO
	.align		4
.L_186:
        /*0008*/ 	.byte	0x04, 0x17
        /*000a*/ 	.short	(.L_188 - .L_187)
.L_187:
        /*000c*/ 	.word	0x00000000
        /*0010*/ 	.short	0x0003
        /*0012*/ 	.short	0x0014
        /*0014*/ 	.byte	0x00, 0xf0, 0x05, 0x00


	//----- nvinfo : EIATTR_KPARAM_INFO
	.align		4
.L_188:
        /*0018*/ 	.byte	0x04, 0x17
        /*001a*/ 	.short	(.L_190 - .L_189)
.L_189:
        /*001c*/ 	.word	0x00000000
        /*0020*/ 	.short	0x0002
        /*0022*/ 	.short	0x0010
        /*0024*/ 	.byte	0x00, 0xf0, 0x11, 0x00


	//----- nvinfo : EIATTR_KPARAM_INFO
	.align		4
.L_190:
        /*0028*/ 	.byte	0x04, 0x17
        /*002a*/ 	.short	(.L_192 - .L_191)
.L_191:
        /*002c*/ 	.word	0x00000000
        /*0030*/ 	.short	0x0001
        /*0032*/ 	.short	0x0008
        /*0034*/ 	.byte	0x00, 0xf5, 0x21, 0x00


	//----- nvinfo : EIATTR_KPARAM_INFO
	.align		4
.L_192:
        /*0038*/ 	.byte	0x04, 0x17
        /*003a*/ 	.short	(.L_194 - .L_193)
.L_193:
        /*003c*/ 	.word	0x00000000
        /*0040*/ 	.short	0x0000
        /*0042*/ 	.short	0x0000
        /*0044*/ 	.byte	0x00, 0xf5, 0x21, 0x00


	//----- nvinfo : EIATTR_SPARSE_MMA_MASK
	.align		4
.L_194:
        /*0048*/ 	.byte	0x03, 0x50
        /*004a*/ 	.short	0x0000


	//----- nvinfo : EIATTR_MAXREG_COUNT
	.align		4
        /*004c*/ 	.byte	0x03, 0x1b
        /*004e*/ 	.short	0x00ff


	//----- nvinfo : EIATTR_NUM_BARRIERS
	.align		4
        /*0050*/ 	.byte	0x02, 0x4c
        /*0052*/ 	.byte	0x01
	.zero		1


	//----- nvinfo : EIATTR_MERCURY_ISA_VERSION
	.align		4
        /*0054*/ 	.byte	0x03, 0x5f
        /*0056*/ 	.short	0x0101


	//----- nvinfo : EIATTR_COOP_GROUP_MASK_REGIDS
	.align		4
        /*0058*/ 	.byte	0x04, 0x29
        /*005a*/ 	.short	(.L_196 - .L_195)


	//   ....[0]....
.L_195:
        /*005c*/ 	.word	0xffffffff


	//   ....[1]....
        /*0060*/ 	.word	0xffffffff


	//   ....[2]....
        /*0064*/ 	.word	0xffffffff


	//   ....[3]....
        /*0068*/ 	.word	0xffffffff


	//   ....[4]....
        /*006c*/ 	.word	0xffffffff


	//   ....[5]....
        /*0070*/ 	.word	0xffffffff


	//   ....[6]....
        /*0074*/ 	.word	0xffffffff


	//   ....[7]....
        /*0078*/ 	.word	0xffffffff


	//   ....[8]....
        /*007c*/ 	.word	0xffffffff


	//   ....[9]....
        /*0080*/ 	.word	0xffffffff


	//   ....[10]....
        /*0084*/ 	.word	0xffffffff


	//   ....[11]....
        /*0088*/ 	.word	0xffffffff


	//   ....[12]....
        /*008c*/ 	.word	0xffffffff


	//   ....[13]....
        /*0090*/ 	.word	0xffffffff


	//   ....[14]....
        /*0094*/ 	.word	0xffffffff


	//   ....[15]....
        /*0098*/ 	.word	0xffffffff


	//   ....[16]....
        /*009c*/ 	.word	0xffffffff


	//   ....[17]....
        /*00a0*/ 	.word	0xffffffff


	//   ....[18]....
        /*00a4*/ 	.word	0xffffffff


	//   ....[19]....
        /*00a8*/ 	.word	0xffffffff


	//   ....[20]....
        /*00ac*/ 	.word	0xffffffff


	//   ....[21]....
        /*00b0*/ 	.word	0xffffffff


	//   ....[22]....
        /*00b4*/ 	.word	0xffffffff


	//   ....[23]....
        /*00b8*/ 	.word	0xffffffff


	//   ....[24]....
        /*00bc*/ 	.word	0xffffffff


	//   ....[25]....
        /*00c0*/ 	.word	0xffffffff


	//   ....[26]....
        /*00c4*/ 	.word	0xffffffff


	//   ....[27]....
        /*00c8*/ 	.word	0xffffffff


	//   ....[28]....
        /*00cc*/ 	.word	0xffffffff


	//   ....[29]....
        /*00d0*/ 	.word	0xffffffff


	//   ....[30]....
        /*00d4*/ 	.word	0xffffffff


	//   ....[31]....
        /*00d8*/ 	.word	0xffffffff


	//   ....[32]....
        /*00dc*/ 	.word	0xffffffff


	//   ....[33]....
        /*00e0*/ 	.word	0xffffffff


	//   ....[34]....
        /*00e4*/ 	.word	0xffffffff


	//   ....[35]....
        /*00e8*/ 	.word	0xffffffff


	//   ....[36]....
        /*00ec*/ 	.word	0xffffffff


	//   ....[37]....
        /*00f0*/ 	.word	0xffffffff


	//   ....[38]....
        /*00f4*/ 	.word	0xffffffff


	//   ....[39]....
        /*00f8*/ 	.word	0xffffffff


	//   ....[40]....
        /*00fc*/ 	.word	0xffffffff


	//   ....[41]....
        /*0100*/ 	.word	0xffffffff


	//   ....[42]....
        /*0104*/ 	.word	0xffffffff


	//   ....[43]....
        /*0108*/ 	.word	0xffffffff


	//   ....[44]....
        /*010c*/ 	.word	0xffffffff


	//----- nvinfo : EIATTR_COOP_GROUP_INSTR_OFFSETS
	.align		4
.L_196:
        /*0110*/ 	.byte	0x04, 0x28
        /*0112*/ 	.short	(.L_198 - .L_197)


	//   ....[0]....
.L_197:
        /*0114*/ 	.word	0x00000a60


	//   ....[1]....
        /*0118*/ 	.word	0x00000a90


	//   ....[2]....
        /*011c*/ 	.word	0x00000aa0


	//   ....[3]....
        /*0120*/ 	.word	0x00000c00


	//   ....[4]....
        /*0124*/ 	.word	0x00000c40


	//   ....[5]....
        /*0128*/ 	.word	0x00000c80


	//   ....[6]....
        /*012c*/ 	.word	0x00000dc0


	//   ....[7]....
        /*0130*/ 	.word	0x00000df0


	//   ....[8]....
        /*0134*/ 	.word	0x00000e20


	//   ....[9]....
        /*0138*/ 	.word	0x00000f50


	//   ....[10]....
        /*013c*/ 	.word	0x00000f80


	//   ....[11]....
        /*0140*/ 	.word	0x00000fb0


	//   ....[12]....
        /*0144*/ 	.word	0x000010e0


	//   ....[13]....
        /*0148*/ 	.word	0x00001110


	//   ....[14]....
        /*014c*/ 	.word	0x00001140


	//   ....[15]....
        /*0150*/ 	.word	0x00001d00


	//   ....[16]....
        /*0154*/ 	.word	0x00001d10


	//   ....[17]....
        /*0158*/ 	.word	0x00001d20


	//   ....[18]....
        /*015c*/ 	.word	0x00001ef0


	//   ....[19]....
        /*0160*/ 	.word	0x00001f30


	//   ....[20]....
        /*0164*/ 	.word	0x00001f60


	//   ....[21]....
        /*0168*/ 	.word	0x00002090


	//   ....[22]....
        /*016c*/ 	.word	0x000020c0


	//   ....[23]....
        /*0170*/ 	.word	0x000020f0


	//   ....[24]....
        /*0174*/ 	.word	0x00002220


	//   ....[25]....
        /*0178*/ 	.word	0x00002250


	//   ....[26]....
        /*017c*/ 	.word	0x00002280


	//   ....[27]....
        /*0180*/ 	.word	0x000023b0


	//   ....[28]....
        /*0184*/ 	.word	0x000023e0


	//   ....[29]....
        /*0188*/ 	.word	0x00002410


	//   ....[30]....
        /*018c*/ 	.word	0x00004a60


	//   ....[31]....
        /*0190*/ 	.word	0x00004a80


	//   ....[32]....
        /*0194*/ 	.word	0x00004a90


	//   ....[33]....
        /*0198*/ 	.word	0x00004c30


	//   ....[34]....
        /*019c*/ 	.word	0x00004c60


	//   ....[35]....
        /*01a0*/ 	.word	0x00004c90


	//   ....[36]....
        /*01a4*/ 	.word	0x00004dc0


	//   ....[37]....
        /*01a8*/ 	.word	0x00004df0


	//   ....[38]....
        /*01ac*/ 	.word	0x00004e20


	//   ....[39]....
        /*01b0*/ 	.word	0x00004f50


	//   ....[40]....
        /*01b4*/ 	.word	0x00004f80


	//   ....[41]....
        /*01b8*/ 	.word	0x00004fb0


	//   ....[42]....
        /*01bc*/ 	.word	0x000050e0


	//   ....[43]....
        /*01c0*/ 	.word	0x00005110


	//   ....[44]....
        /*01c4*/ 	.word	0x00005140


	//----- nvinfo : EIATTR_VRC_CTA_INIT_COUNT
	.align		4
.L_198:
        /*01c8*/ 	.byte	0x02, 0x4a
	.zero		1
	.zero		1


	//----- nvinfo : EIATTR_EXIT_INSTR_OFFSETS
	.align		4
        /*01cc*/ 	.byte	0x04, 0x1c
        /*01ce*/ 	.short	(.L_200 - .L_199)


	//   ....[0]....
.L_199:
        /*01d0*/ 	.word	0x00000030


	//   ....[1]....
        /*01d4*/ 	.word	0x00005c50


	//   ....[2]....
        /*01d8*/ 	.word	0x00005cc0


	//----- nvinfo : EIATTR_MAX_THREADS
	.align		4
.L_200:
        /*01dc*/ 	.byte	0x04, 0x05
        /*01de*/ 	.short	(.L_202 - .L_201)
.L_201:
        /*01e0*/ 	.word	0x00000100
        /*01e4*/ 	.word	0x00000001
        /*01e8*/ 	.word	0x00000001


	//----- nvinfo : EIATTR_CRS_STACK_SIZE
	.align		4
.L_202:
        /*01ec*/ 	.byte	0x04, 0x1e
        /*01ee*/ 	.short	(.L_204 - .L_203)
.L_203:
        /*01f0*/ 	.word	0x00000000


	//----- nvinfo : EIATTR_CBANK_PARAM_SIZE
	.align		4
.L_204:
        /*01f4*/ 	.byte	0x03, 0x19
        /*01f6*/ 	.short	0x0015


	//----- nvinfo : EIATTR_PARAM_CBANK
	.align		4
        /*01f8*/ 	.byte	0x04, 0x0a
        /*01fa*/ 	.short	(.L_206 - .L_205)
	.align		4
.L_205:
        /*01fc*/ 	.word	index@(.nv.constant0._ZN6thrust24THRUST_300001_SM_1000_NS8cuda_cub4core6detail13_kernel_agentINS1_8__reduce11ReduceAgentIPN4cuda3std3__45tupleIJflEEESC_SB_lNS1_9__extrema9arg_max_fIflNS9_4lessIfEEEEEEJSC_SC_iSH_EEEvDpT0_)
        /*0200*/ 	.short	0x0380
        /*0202*/ 	.short	0x0015


	//----- nvinfo : EIATTR_SW_WAR
	.align		4
.L_206:
        /*0204*/ 	.byte	0x04, 0x36
        /*0206*/ 	.short	(.L_208 - .L_207)
.L_207:
        /*0208*/ 	.word	0x00000008
.L_208:


//--------------------- .nv.info._ZN6thrust24THRUST_300001_SM_1000_NS8cuda_cub4core6detail13_kernel_agentINS1_8__reduce10DrainAgentIlEEJN3cub18CUB_300001_SM_10009GridQueueIyEElEEEvDpT0_ --------------------------
	.section	.nv.info._ZN6thrust24THRUST_300001_SM_1000_NS8cuda_cub4core6detail13_kernel_agentINS1_8__reduce10DrainAgentIlEEJN3cub18CUB_300001_SM_10009GridQueueIyEElEEEvDpT0_,"",@"SHT_CUDA_INFO"
	.sectionflags	@""
	.align	4


	//----- nvinfo : EIATTR_CUDA_API_VERSION
	.align		4
        /*0000*/ 	.byte	0x04, 0x37
        /*0002*/ 	.short	(.L_210 - .L_209)
.L_209:
        /*0004*/ 	.word	0x00000082


	//----- nvinfo : EIATTR_KPARAM_INFO
	.align		4
.L_210:
        /*0008*/ 	.byte	0x04, 0x17
        /*000a*/ 	.short	(.L_212 - .L_211)
.L_211:
        /*000c*/ 	.word	0x00000000
        /*0010*/ 	.short	0x0001
        /*0012*/ 	.short	0x0008
        /*0014*/ 	.byte	0x00, 0xf0, 0x21, 0x00


	//----- nvinfo : EIATTR_KPARAM_INFO
	.align		4
.L_212:
        /*0018*/ 	.byte	0x04, 0x17
        /*001a*/ 	.short	(.L_214 - .L_213)
.L_213:
        /*001c*/ 	.word	0x00000000
        /*0020*/ 	.short	0x0000
        /*0022*/ 	.short	0x0000
        /*0024*/ 	.byte	0x00, 0xf0, 0x21, 0x00


	//----- nvinfo : EIATTR_SPARSE_MMA_MASK
	.align		4
.L_214:
        /*0028*/ 	.byte	0x03, 0x50
        /*002a*/ 	.short	0x0000


	//----- nvinfo : EIATTR_MAXREG_COUNT
	.align		4
        /*002c*/ 	.byte	0x03, 0x1b
        /*002e*/ 	.short	0x00ff


	//----- nvinfo : EIATTR_MERCURY_ISA_VERSION
	.align		4
        /*0030*/ 	.byte	0x03, 0x5f
        /*0032*/ 	.short	0x0101


	//----- nvinfo : EIATTR_VRC_CTA_INIT_COUNT
	.align		4
        /*0034*/ 	.byte	0x02, 0x4a
	.zero		1
	.zero		1


	//----- nvinfo : EIATTR_EXIT_INSTR_OFFSETS
	.align		4
        /*0038*/ 	.byte	0x04, 0x1c
        /*003a*/ 	.short	(.L_216 - .L_215)


	//   ....[0]....
.L_215:
        /*003c*/ 	.word	0x00000060


	//----- nvinfo : EIATTR_MAX_THREADS
	.align		4
.L_216:
        /*0040*/ 	.byte	0x04, 0x05
        /*0042*/ 	.short	(.L_218 - .L_217)
.L_217:
        /*0044*/ 	.word	0x00000001
        /*0048*/ 	.word	0x00000001
        /*004c*/ 	.word	0x00000001


	//----- nvinfo : EIATTR_CBANK_PARAM_SIZE
	.align		4
.L_218:
        /*0050*/ 	.byte	0x03, 0x19
        /*0052*/ 	.short	0x0010


	//----- nvinfo : EIATTR_PARAM_CBANK
	.align		4
        /*0054*/ 	.byte	0x04, 0x0a
        /*0056*/ 	.short	(.L_220 - .L_219)
	.align		4
.L_219:
        /*0058*/ 	.word	index@(.nv.constant0._ZN6thrust24THRUST_300001_SM_1000_NS8cuda_cub4core6detail13_kernel_agentINS1_8__reduce10DrainAgentIlEEJN3cub18CUB_300001_SM_10009GridQueueIyEElEEEvDpT0_)
        /*005c*/ 	.short	0x0380
        /*005e*/ 	.short	0x0010


	//----- nvinfo : EIATTR_SW_WAR
	.align		4
.L_220:
        /*0060*/ 	.byte	0x04, 0x36
        /*0062*/ 	.short	(.L_222 - .L_221)
.L_221:
        /*0064*/ 	.word	0x00000008
.L_222:


//--------------------- .nv.info._ZN6thrust24THRUST_300001_SM_1000_NS8cuda_cub4core6detail13_kernel_agentINS1_8__reduce11ReduceAgentINS0_12zip_iteratorIN4cuda3std3__45tupleIJNS0_6detail15normal_iteratorINS0_10device_ptrIfEEEENS0_17counting_iteratorIlNS0_11use_defaultESI_SI_EEEEEEEPNSB_IJflEEESM_lNS1_9__extrema9arg_max_fIflNSA_4lessIfEEEEEEJSL_SN_lN3cub18CUB_300001_SM_100013GridEvenShareIlEENSV_9GridQueueIyEESS_EEEvDpT0_ --------------------------
	.section	.nv.info._ZN6thrust24THRUST_300001_SM_1000_NS8cuda_cub4core6detail13_kernel_agentINS1_8__reduce11ReduceAgentINS0_12zip_iteratorIN4cuda3std3__45tupleIJNS0_6detail15normal_iteratorINS0_10device_ptrIfEEEENS0_17counting_iteratorIlNS0_11use_defaultESI_SI_EEEEEEEPNSB_IJflEEESM_lNS1_9__extrema9arg_max_fIflNSA_4lessIfEEEEEEJSL_SN_lN3cub18CUB_300001_SM_100013GridEvenShareIlEENSV_9GridQueueIyEESS_EEEvDpT0_,"",@"SHT_CUDA_INFO"
	.sectionflags	@""
	.align	4


	//----- nvinfo : EIATTR_CUDA_API_VERSION
	.align		4
        /*0000*/ 	.byte	0x04, 0x37
        /*0002*/ 	.short	(.L_224 - .L_223)
.L_223:
        /*0004*/ 	.word	0x00000082


	//----- nvinfo : EIATTR_KPARAM_INFO
	.align		4
.L_224:
        /*0008*/ 	.byte	0x04, 0x17
        /*000a*/ 	.short	(.L_226 - .L_225)
.L_225:
        /*000c*/ 	.word	0x00000000
        /*0010*/ 	.short	0x0005
        /*0012*/ 	.short	0x0070
        /*0014*/ 	.byte	0x00, 0xf0, 0x05, 0x00


	//----- nvinfo : EIATTR_KPARAM_INFO
	.align		4
.L_226:
        /*0018*/ 	.byte	0x04, 0x17
        /*001a*/ 	.short	(.L_228 - .L_227)
.L_227:
        /*001c*/ 	.word	0x00000000
        /*0020*/ 	.short	0x0004
        /*0022*/ 	.short	0x0068
        /*0024*/ 	.byte	0x00, 0xf0, 0x21, 0x00


	//----- nvinfo : EIATTR_KPARAM_INFO
	.align		4
.L_228:
        /*0028*/ 	.byte	0x04, 0x17
        /*002a*/ 	.short	(.L_230 - .L_229)
.L_229:
        /*002c*/ 	.word	0x00000000
        /*0030*/ 	.short	0x0003
        /*0032*/ 	.short	0x0020
        /*0034*/ 	.byte	0x00, 0xf0, 0x21, 0x01


	//----- nvinfo : EIATTR_KPARAM_INFO
	.align		4
.L_230:
        /*0038*/ 	.byte	0x04, 0x17
        /*003a*/ 	.short	(.L_232 - .L_231)
.L_231:
        /*003c*/ 	.word	0x00000000
        /*0040*/ 	.short	0x0002
        /*0042*/ 	.short	0x0018
        /*0044*/ 	.byte	0x00, 0xf0, 0x21, 0x00


	//----- nvinfo : EIATTR_KPARAM_INFO
	.align		4
.L_232:
        /*0048*/ 	.byte	0x04, 0x17
        /*004a*/ 	.short	(.L_234 - .L_233)
.L_233:
        /*004c*/ 	.word	0x00000000
        /*0050*/ 	.short	0x0001
        /*0052*/ 	.short	0x0010
        /*0054*/ 	.byte	0x00, 0xf5, 0x21, 0x00


	//----- nvinfo : EIATTR_KPARAM_INFO
	.align		4
.L_234:
        /*0058*/ 	.byte	0x04, 0x17
        /*005a*/ 	.short	(.L_236 - .L_235)
.L_235:
        /*005c*/ 	.word	0x00000000
        /*0060*/ 	.short	0x0000
        /*0062*/ 	.short	0x0000
        /*0064*/ 	.byte	0x00, 0xf0, 0x41, 0x00


	//----- nvinfo : EIATTR_SPARSE_MMA_MASK
	.align		4
.L_236:
        /*0068*/ 	.byte	0x03, 0x50
        /*006a*/ 	.short	0x0000


	//----- nvinfo : EIATTR_MAXREG_COUNT
	.align		4
        /*006c*/ 	.byte	0x03, 0x1b
        /*006e*/ 	.short	0x00ff


	//----- nvinfo : EIATTR_NUM_BARRIERS
	.align		4
        /*0070*/ 	.byte	0x02, 0x4c
        /*0072*/ 	.byte	0x01
	.zero		1


	//----- nvinfo : EIATTR_MERCURY_ISA_VERSION
	.align		4
        /*0074*/ 	.byte	0x03, 0x5f
        /*0076*/ 	.short	0x0101


	//----- nvinfo : EIATTR_COOP_GROUP_MASK_REGIDS
	.align		4
        /*0078*/ 	.byte	0x04, 0x29
        /*007a*/ 	.short	(.L_238 - .L_237)


	//   ....[0]....
.L_237:
        /*007c*/ 	.word	0xffffffff


	//   ....[1]....
        /*0080*/ 	.word	0xffffffff


	//   ....[2]....
        /*0084*/ 	.word	0xffffffff


	//   ....[3]....
        /*0088*/ 	.word	0xffffffff


	//   ....[4]....
        /*008c*/ 	.word	0xffffffff


	//   ....[5]....
        /*0090*/ 	.word	0xffffffff


	//   ....[6]....
        /*0094*/ 	.word	0xffffffff


	//   ....[7]....
        /*0098*/ 	.word	0xffffffff


	//   ....[8]....
        /*009c*/ 	.word	0xffffffff


	//   ....[9]....
        /*00a0*/ 	.word	0xffffffff


	//   ....[10]....
        /*00a4*/ 	.word	0xffffffff


	//   ....[11]....
        /*00a8*/ 	.word	0xffffffff


	//   ....[12]....
        /*00ac*/ 	.word	0xffffffff


	//   ....[13]....
        /*00b0*/ 	.word	0xffffffff


	//   ....[14]....
        /*00b4*/ 	.word	0xffffffff


	//   ....[15]....
        /*00b8*/ 	.word	0xffffffff


	//   ....[16]....
        /*00bc*/ 	.word	0xffffffff


	//   ....[17]....
        /*00c0*/ 	.word	0xffffffff


	//   ....[18]....
        /*00c4*/ 	.word	0xffffffff


	//   ....[19]....
        /*00c8*/ 	.word	0xffffffff


	//   ....[20]....
        /*00cc*/ 	.word	0xffffffff


	//   ....[21]....
        /*00d0*/ 	.word	0xffffffff


	//   ....[22]....
        /*00d4*/ 	.word	0xffffffff


	//   ....[23]....
        /*00d8*/ 	.word	0xffffffff


	//   ....[24]....
        /*00dc*/ 	.word	0xffffffff


	//   ....[25]....
        /*00e0*/ 	.word	0xffffffff


	//   ....[26]....
        /*00e4*/ 	.word	0xffffffff


	//   ....[27]....
        /*00e8*/ 	.word	0xffffffff


	//   ....[28]....
        /*00ec*/ 	.word	0xffffffff


	//   ....[29]....
        /*00f0*/ 	.word	0xffffffff


	//   ....[30]....
        /*00f4*/ 	.word	0xffffffff


	//   ....[31]....
        /*00f8*/ 	.word	0xffffffff


	//   ....[32]....
        /*00fc*/ 	.word	0xffffffff


	//   ....[33]....
        /*0100*/ 	.word	0xffffffff


	//   ....[34]....
        /*0104*/ 	.word	0xffffffff


	//   ....[35]....
        /*0108*/ 	.word	0xffffffff


	//   ....[36]....
        /*010c*/ 	.word	0xffffffff


	//   ....[37]....
        /*0110*/ 	.word	0xffffffff


	//   ....[38]....
        /*0114*/ 	.word	0xffffffff


	//   ....[39]....
        /*0118*/ 	.word	0xffffffff


	//   ....[40]....
        /*011c*/ 	.word	0xffffffff


	//   ....[41]....
        /*0120*/ 	.word	0xffffffff


	//   ....[42]....
        /*0124*/ 	.word	0xffffffff


	//   ....[43]....
        /*0128*/ 	.word	0xffffffff


	//   ....[44]....
        /*012c*/ 	.word	0xffffffff


	//----- nvinfo : EIATTR_COOP_GROUP_INSTR_OFFSETS
	.align		4
.L_238:
        /*0130*/ 	.byte	0x04, 0x28
        /*0132*/ 	.short	(.L_240 - .L_239)


	//   ....[0]....
.L_239:
        /*0134*/ 	.word	0x00000c20


	//   ....[1]....
        /*0138*/ 	.word	0x00000c50


	//   ....[2]....
        /*013c*/ 	.word	0x00000c60


	//   ....[3]....
        /*0140*/ 	.word	0x00000dc0


	//   ....[4]....
        /*0144*/ 	.word	0x00000e00


	//   ....[5]....
        /*0148*/ 	.word	0x00000e40


	//   ....[6]....
        /*014c*/ 	.word	0x00000f80


	//   ....[7]....
        /*0150*/ 	.word	0x00000fb0


	//   ....[8]....
        /*0154*/ 	.word	0x00000fe0


	//   ....[9]....
        /*0158*/ 	.word	0x00001110


	//   ....[10]....
        /*015c*/ 	.word	0x00001140


	//   ....[11]....
        /*0160*/ 	.word	0x00001170


	//   ....[12]....
        /*0164*/ 	.word	0x000012a0


	//   ....[13]....
        /*0168*/ 	.word	0x000012d0


	//   ....[14]....
        /*016c*/ 	.word	0x00001300


	//   ....[15]....
        /*0170*/ 	.word	0x00001eb0


	//   ....[16]....
        /*0174*/ 	.word	0x00001ec0


	//   ....[17]....
        /*0178*/ 	.word	0x00001f40


	//   ....[18]....
        /*017c*/ 	.word	0x000020c0


	//   ....[19]....
        /*0180*/ 	.word	0x000020f0


	//   ....[20]....
        /*0184*/ 	.word	0x00002120


	//   ....[21]....
        /*0188*/ 	.word	0x00002250


	//   ....[22]....
        /*018c*/ 	.word	0x00002280


	//   ....[23]....
        /*0190*/ 	.word	0x000022b0


	//   ....[24]....
        /*0194*/ 	.word	0x000023e0


	//   ....[25]....
        /*0198*/ 	.word	0x00002410


	//   ....[26]....
        /*019c*/ 	.word	0x00002440


	//   ....[27]....
        /*01a0*/ 	.word	0x00002570


	//   ....[28]....
        /*01a4*/ 	.word	0x000025a0


	//   ....[29]....
        /*01a8*/ 	.word	0x000025d0


	//   ....[30]....
        /*01ac*/ 	.word	0x000048a0


	//   ....[31]....
        /*01b0*/ 	.word	0x000048c0


	//   ....[32]....
        /*01b4*/ 	.word	0x000048d0


	//   ....[33]....
        /*01b8*/ 	.word	0x00004a70


	//   ....[34]....
        /*01bc*/ 	.word	0x00004aa0


	//   ....[35]....
        /*01c0*/ 	.word	0x00004ad0


	//   ....[36]....
        /*01c4*/ 	.word	0x00004c00


	//   ....[37]....
        /*01c8*/ 	.word	0x00004c30


	//   ....[38]....
        /*01cc*/ 	.word	0x00004c60


	//   ....[39]....
        /*01d0*/ 	.word	0x00004d90


	//   ....[40]....
        /*01d4*/ 	.word	0x00004dc0


	//   ....[41]....
        /*01d8*/ 	.word	0x00004df0


	//   ....[42]....
        /*01dc*/ 	.word	0x00004f20


	//   ....[43]....
        /*01e0*/ 	.word	0x00004f50


	//   ....[44]....
        /*01e4*/ 	.word	0x00004f80


	//----- nvinfo : EIATTR_VRC_CTA_INIT_COUNT
	.align		4
.L_240:
        /*01e8*/ 	.byte	0x02, 0x4a
	.zero		1
	.zero		1


	//----- nvinfo : EIATTR_EXIT_INSTR_OFFSETS
	.align		4
        /*01ec*/ 	.byte	0x04, 0x1c
        /*01ee*/ 	.short	(.L_242 - .L_241)


	//   ....[0]....
.L_241:
        /*01f0*/ 	.word	0x00005a90


	//   ....[1]....
        /*01f4*/ 	.word	0x00005b00


	//----- nvinfo : EIATTR_MAX_THREADS
	.align		4
.L_242:
        /*01f8*/ 	.byte	0x04, 0x05
        /*01fa*/ 	.short	(.L_244 - .L_243)
.L_243:
        /*01fc*/ 	.word	0x00000100
        /*0200*/ 	.word	0x00000001
        /*0204*/ 	.word	0x00000001


	//----- nvinfo : EIATTR_CRS_STACK_SIZE
	.align		4
.L_244:
        /*0208*/ 	.byte	0x04, 0x1e
        /*020a*/ 	.short	(.L_246 - .L_245)
.L_245:
        /*020c*/ 	.word	0x00000000


	//----- nvinfo : EIATTR_CBANK_PARAM_SIZE
	.align		4
.L_246:
        /*0210*/ 	.byte	0x03, 0x19
        /*0212*/ 	.short	0x0071


	//----- nvinfo : EIATTR_PARAM_CBANK
	.align		4
        /*0214*/ 	.byte	0x04, 0x0a
        /*0216*/ 	.short	(.L_248 - .L_247)
	.align		4
.L_247:
        /*0218*/ 	.word	index@(.nv.constant0._ZN6thrust24THRUST_300001_SM_1000_NS8cuda_cub4core6detail13_kernel_agentINS1_8__reduce11ReduceAgentINS0_12zip_iteratorIN4cuda3std3__45tupleIJNS0_6detail15normal_iteratorINS0_10device_ptrIfEEEENS0_17counting_iteratorIlNS0_11use_defaultESI_SI_EEEEEEEPNSB_IJflEEESM_lNS1_9__extrema9arg_max_fIflNSA_4lessIfEEEEEEJSL_SN_lN3cub18CUB_300001_SM_100013GridEvenShareIlEENSV_9GridQueueIyEESS_EEEvDpT0_)
        /*021c*/ 	.short	0x0380
        /*021e*/ 	.short	0x0071


	//----- nvinfo : EIATTR_SW_WAR
	.align		4
.L_248:
        /*0220*/ 	.byte	0x04, 0x36
        /*0222*/ 	.short	(.L_250 - .L_249)
.L_249:
        /*0224*/ 	.word	0x00000008
.L_250:


//--------------------- .nv.info._ZN6thrust24THRUST_300001_SM_1000_NS8cuda_cub4core6detail13_kernel_agentINS1_8__reduce11ReduceAgentINS0_12zip_iteratorIN4cuda3std3__45tupleIJNS0_6detail15normal_iteratorINS0_10device_ptrIfEEEENS0_17counting_iteratorIlNS0_11use_defaultESI_SI_EEEEEEEPNSB_IJflEEESM_lNS1_9__extrema9arg_max_fIflNSA_4lessIfEEEEEEJSL_SN_lSS_EEEvDpT0_ --------------------------
	.section	.nv.info._ZN6thrust24THRUST_300001_SM_1000_NS8cuda_cub4core6detail13_kernel_agentINS1_8__reduce11ReduceAgentINS0_12zip_iteratorIN4cuda3std3__45tupleIJNS0_6detail15normal_iteratorINS0_10device_ptrIfEEEENS0_17counting_iteratorIlNS0_11use_defaultESI_SI_EEEEEEEPNSB_IJflEEESM_lNS1_9__extrema9arg_max_fIflNSA_4lessIfEEEEEEJSL_SN_lSS_EEEvDpT0_,"",@"SHT_CUDA_INFO"
	.sectionflags	@""
	.align	4


	//----- nvinfo : EIATTR_CUDA_API_VERSION
	.align		4
        /*0000*/ 	.byte	0x04, 0x37
        /*0002*/ 	.short	(.L_252 - .L_251)
.L_251:
        /*0004*/ 	.word	0x00000082


	//----- nvinfo : EIATTR_KPARAM_INFO
	.align		4
.L_252:
        /*0008*/ 	.byte	0x04, 0x17
        /*000a*/ 	.short	(.L_254 - .L_253)
.L_253:
        /*000c*/ 	.word	0x00000000
        /*0010*/ 	.short	0x0003
        /*0012*/ 	.short	0x0020
        /*0014*/ 	.byte	0x00, 0xf0, 0x05, 0x00


	//----- nvinfo : EIATTR_KPARAM_INFO
	.align		4
.L_254:
        /*0018*/ 	.byte	0x04, 0x17
        /*001a*/ 	.short	(.L_256 - .L_255)
.L_255:
        /*001c*/ 	.word	0x00000000
        /*0020*/ 	.short	0x0002
        /*0022*/ 	.short	0x0018
        /*0024*/ 	.byte	0x00, 0xf0, 0x21, 0x00


	//----- nvinfo : EIATTR_KPARAM_INFO
	.align		4
.L_256:
        /*0028*/ 	.byte	0x04, 0x17
        /*002a*/ 	.short	(.L_258 - .L_257)
.L_257:
        /*002c*/ 	.word	0x00000000
        /*0030*/ 	.short	0x0001
        /*0032*/ 	.short	0x0010
        /*0034*/ 	.byte	0x00, 0xf5, 0x21, 0x00


	//----- nvinfo : EIATTR_KPARAM_INFO
	.align		4
.L_258:
        /*0038*/ 	.byte	0x04, 0x17
        /*003a*/ 	.short	(.L_260 - .L_259)
.L_259:
        /*003c*/ 	.word	0x00000000
        /*0040*/ 	.short	0x0000
        /*0042*/ 	.short	0x0000
        /*0044*/ 	.byte	0x00, 0xf0, 0x41, 0x00


	//----- nvinfo : EIATTR_SPARSE_MMA_MASK
	.align		4
.L_260:
        /*0048*/ 	.byte	0x03, 0x50
        /*004a*/ 	.short	0x0000


	//----- nvinfo : EIATTR_MAXREG_COUNT
	.align		4
        /*004c*/ 	.byte	0x03, 0x1b
        /*004e*/ 	.short	0x00ff


	//----- nvinfo : EIATTR_NUM_BARRIERS
	.align		4
        /*0050*/ 	.byte	0x02, 0x4c
        /*0052*/ 	.byte	0x01
	.zero		1


	//----- nvinfo : EIATTR_MERCURY_ISA_VERSION
	.align		4
        /*0054*/ 	.byte	0x03, 0x5f
        /*0056*/ 	.short	0x0101


	//----- nvinfo : EIATTR_COOP_GROUP_MASK_REGIDS
	.align		4
        /*0058*/ 	.byte	0x04, 0x29
        /*005a*/ 	.short	(.L_262 - .L_261)


	//   ....[0]....
.L_261:
        /*005c*/ 	.word	0xffffffff


	//   ....[1]....
        /*0060*/ 	.word	0xffffffff


	//   ....[2]....
        /*0064*/ 	.word	0xffffffff


	//   ....[3]....
        /*0068*/ 	.word	0xffffffff


	//   ....[4]....
        /*006c*/ 	.word	0xffffffff


	//   ....[5]....
        /*0070*/ 	.word	0xffffffff


	//   ....[6]....
        /*0074*/ 	.word	0xffffffff


	//   ....[7]....
        /*0078*/ 	.word	0xffffffff


	//   ....[8]....
        /*007c*/ 	.word	0xffffffff


	//   ....[9]....
        /*0080*/ 	.word	0xffffffff


	//   ....[10]....
        /*0084*/ 	.word	0xffffffff


	//   ....[11]....
        /*0088*/ 	.word	0xffffffff


	//   ....[12]....
        /*008c*/ 	.word	0xffffffff


	//   ....[13]....
        /*0090*/ 	.word	0xffffffff


	//   ....[14]....
        /*0094*/ 	.word	0xffffffff


	//   ....[15]....
        /*0098*/ 	.word	0xffffffff


	//   ....[16]....
        /*009c*/ 	.word	0xffffffff


	//   ....[17]....
        /*00a0*/ 	.word	0xffffffff


	//   ....[18]....
        /*00a4*/ 	.word	0xffffffff


	//   ....[19]....
        /*00a8*/ 	.word	0xffffffff


	//   ....[20]....
        /*00ac*/ 	.word	0xffffffff


	//   ....[21]....
        /*00b0*/ 	.word	0xffffffff


	//   ....[22]....
        /*00b4*/ 	.word	0xffffffff


	//   ....[23]....
        /*00b8*/ 	.word	0xffffffff


	//   ....[24]....
        /*00bc*/ 	.word	0xffffffff


	//   ....[25]....
        /*00c0*/ 	.word	0xffffffff


	//   ....[26]....
        /*00c4*/ 	.word	0xffffffff


	//   ....[27]....
        /*00c8*/ 	.word	0xffffffff


	//   ....[28]....
        /*00cc*/ 	.word	0xffffffff


	//   ....[29]....
        /*00d0*/ 	.word	0xffffffff


	//   ....[30]....
        /*00d4*/ 	.word	0xffffffff


	//   ....[31]....
        /*00d8*/ 	.word	0xffffffff


	//   ....[32]....
        /*00dc*/ 	.word	0xffffffff


	//   ....[33]....
        /*00e0*/ 	.word	0xffffffff


	//   ....[34]....
        /*00e4*/ 	.word	0xffffffff


	//   ....[35]....
        /*00e8*/ 	.word	0xffffffff


	//   ....[36]....
        /*00ec*/ 	.word	0xffffffff


	//   ....[37]....
        /*00f0*/ 	.word	0xffffffff


	//   ....[38]....
        /*00f4*/ 	.word	0xffffffff


	//   ....[39]....
        /*00f8*/ 	.word	0xffffffff


	//   ....[40]....
        /*00fc*/ 	.word	0xffffffff


	//   ....[41]....
        /*0100*/ 	.word	0xffffffff


	//   ....[42]....
        /*0104*/ 	.word	0xffffffff


	//   ....[43]....
        /*0108*/ 	.word	0xffffffff


	//   ....[44]....
        /*010c*/ 	.word	0xffffffff


	//----- nvinfo : EIATTR_COOP_GROUP_INSTR_OFFSETS
	.align		4
.L_262:
        /*0110*/ 	.byte	0x04, 0x28
        /*0112*/ 	.short	(.L_264 - .L_263)


	//   ....[0]....
.L_263:
        /*0114*/ 	.word	0x00000b20


	//   ....[1]....
        /*0118*/ 	.word	0x00000b50


	//   ....[2]....
        /*011c*/ 	.word	0x00000b60


	//   ....[3]....
        /*0120*/ 	.word	0x00000cd0


	//   ....[4]....
        /*0124*/ 	.word	0x00000d10


	//   ....[5]....
        /*0128*/ 	.word	0x00000d40


	//   ....[6]....
        /*012c*/ 	.word	0x00000e80


	//   ....[7]....
        /*0130*/ 	.word	0x00000eb0


	//   ....[8]....
        /*0134*/ 	.word	0x00000ee0


	//   ....[9]....
        /*0138*/ 	.word	0x00001010


	//   ....[10]....
        /*013c*/ 	.word	0x00001040


	//   ....[11]....
        /*0140*/ 	.word	0x00001070


	//   ....[12]....
        /*0144*/ 	.word	0x000011a0


	//   ....[13]....
        /*0148*/ 	.word	0x000011d0


	//   ....[14]....
        /*014c*/ 	.word	0x00001200


	//   ....[15]....
        /*0150*/ 	.word	0x00001dc0


	//   ....[16]....
        /*0154*/ 	.word	0x00001dd0


	//   ....[17]....
        /*0158*/ 	.word	0x00001e50


	//   ....[18]....
        /*015c*/ 	.word	0x00001fc0


	//   ....[19]....
        /*0160*/ 	.word	0x00001ff0


	//   ....[20]....
        /*0164*/ 	.word	0x00002020


	//   ....[21]....
        /*0168*/ 	.word	0x00002150


	//   ....[22]....
        /*016c*/ 	.word	0x00002180


	//   ....[23]....
        /*0170*/ 	.word	0x000021b0


	//   ....[24]....
        /*0174*/ 	.word	0x000022e0


	//   ....[25]....
        /*0178*/ 	.word	0x00002310


	//   ....[26]....
        /*017c*/ 	.word	0x00002340


	//   ....[27]....
        /*0180*/ 	.word	0x00002470


	//   ....[28]....
        /*0184*/ 	.word	0x000024a0


	//   ....[29]....
        /*0188*/ 	.word	0x000024d0


	//   ....[30]....
        /*018c*/ 	.word	0x00004400


	//   ....[31]....
        /*0190*/ 	.word	0x00004420


	//   ....[32]....
        /*0194*/ 	.word	0x00004430


	//   ....[33]....
        /*0198*/ 	.word	0x000045d0


	//   ....[34]....
        /*019c*/ 	.word	0x00004600


	//   ....[35]....
        /*01a0*/ 	.word	0x00004630


	//   ....[36]....
        /*01a4*/ 	.word	0x00004760


	//   ....[37]....
        /*01a8*/ 	.word	0x00004790


	//   ....[38]....
        /*01ac*/ 	.word	0x000047c0


	//   ....[39]....
        /*01b0*/ 	.word	0x000048f0


	//   ....[40]....
        /*01b4*/ 	.word	0x00004920


	//   ....[41]....
        /*01b8*/ 	.word	0x00004950


	//   ....[42]....
        /*01bc*/ 	.word	0x00004a80


	//   ....[43]....
        /*01c0*/ 	.word	0x00004ab0


	//   ....[44]....
        /*01c4*/ 	.word	0x00004ae0


	//----- nvinfo : EIATTR_VRC_CTA_INIT_COUNT
	.align		4
.L_264:
        /*01c8*/ 	.byte	0x02, 0x4a
	.zero		1
	.zero		1


	//----- nvinfo : EIATTR_EXIT_INSTR_OFFSETS
	.align		4
        /*01cc*/ 	.byte	0x04, 0x1c
        /*01ce*/ 	.short	(.L_266 - .L_265)


	//   ....[0]....
.L_265:
        /*01d0*/ 	.word	0x00000040


	//   ....[1]....
        /*01d4*/ 	.word	0x000055f0


	//   ....[2]....
        /*01d8*/ 	.word	0x00005660


	//----- nvinfo : EIATTR_MAX_THREADS
	.align		4
.L_266:
        /*01dc*/ 	.byte	0x04, 0x05
        /*01de*/ 	.short	(.L_268 - .L_267)
.L_267:
        /*01e0*/ 	.word	0x00000100
        /*01e4*/ 	.word	0x00000001
        /*01e8*/ 	.word	0x00000001


	//----- nvinfo : EIATTR_CRS_STACK_SIZE
	.align		4
.L_268:
        /*01ec*/ 	.byte	0x04, 0x1e
        /*01ee*/ 	.short	(.L_270 - .L_269)
.L_269:
        /*01f0*/ 	.word	0x00000000


	//----- nvinfo : EIATTR_CBANK_PARAM_SIZE
	.align		4
.L_270:
        /*01f4*/ 	.byte	0x03, 0x19
        /*01f6*/ 	.short	0x0021


	//----- nvinfo : EIATTR_PARAM_CBANK
	.align		4
        /*01f8*/ 	.byte	0x04, 0x0a
        /*01fa*/ 	.short	(.L_272 - .L_271)
	.align		4
.L_271:
        /*01fc*/ 	.word	index@(.nv.constant0._ZN6thrust24THRUST_300001_SM_1000_NS8cuda_cub4core6detail13_kernel_agentINS1_8__reduce11ReduceAgentINS0_12zip_iteratorIN4cuda3std3__45tupleIJNS0_6detail15normal_iteratorINS0_10device_ptrIfEEEENS0_17counting_iteratorIlNS0_11use_defaultESI_SI_EEEEEEEPNSB_IJflEEESM_lNS1_9__extrema9arg_max_fIflNSA_4lessIfEEEEEEJSL_SN_lSS_EEEvDpT0_)
        /*0200*/ 	.short	0x0380
        /*0202*/ 	.short	0x0021


	//----- nvinfo : EIATTR_SW_WAR
	.align		4
.L_272:
        /*0204*/ 	.byte	0x04, 0x36
        /*0206*/ 	.short	(.L_274 - .L_273)
.L_273:
        /*0208*/ 	.word	0x00000008
.L_274:


//--------------------- .nv.info._ZN6thrust24THRUST_300001_SM_1000_NS8cuda_cub4core6detail13_kernel_agentINS1_8__reduce11ReduceAgentIPN4cuda3std3__45tupleIJflEEESC_SB_iNS1_9__extrema9arg_max_fIflNS9_4lessIfEEEEEEJSC_SC_iSH_EEEvDpT0_ --------------------------
	.section	.nv.info._ZN6thrust24THRUST_300001_SM_1000_NS8cuda_cub4core6detail13_kernel_agentINS1_8__reduce11ReduceAgentIPN4cuda3std3__45tupleIJflEEESC_SB_iNS1_9__extrema9arg_max_fIflNS9_4lessIfEEEEEEJSC_SC_iSH_EEEvDpT0_,"",@"SHT_CUDA_INFO"
	.sectionflags	@""
	.align	4


	//----- nvinfo : EIATTR_CUDA_API_VERSION
	.align		4
        /*0000*/ 	.byte	0x04, 0x37
        /*0002*/ 	.short	(.L_276 - .L_275)
.L_275:
        /*0004*/ 	.word	0x00000082


	//----- nvinfo : EIATTR_KPARAM_INFO
	.align		4
.L_276:
        /*0008*/ 	.byte	0x04, 0x17
        /*000a*/ 	.short	(.L_278 - .L_277)
.L_277:
        /*000c*/ 	.word	0x00000000
        /*0010*/ 	.short	0x0003
        /*0012*/ 	.short	0x0014
        /*0014*/ 	.byte	0x00, 0xf0, 0x05, 0x00


	//----- nvinfo : EIATTR_KPARAM_INFO
	.align		4
.L_278:
        /*0018*/ 	.byte	0x04, 0x17
        /*001a*/ 	.short	(.L_280 - .L_279)
.L_279:
        /*001c*/ 	.word	0x00000000
        /*0020*/ 	.short	0x0002
        /*0022*/ 	.short	0x0010
        /*0024*/ 	.byte	0x00, 0xf0, 0x11, 0x00


	//----- nvinfo : EIATTR_KPARAM_INFO
	.align		4
.L_280:
        /*0028*/ 	.byte	0x04, 0x17
        /*002a*/ 	.short	(.L_282 - .L_281)
.L_281:
        /*002c*/ 	.word	0x00000000
        /*0030*/ 	.short	0x0001
        /*0032*/ 	.short	0x0008
        /*0034*/ 	.byte	0x00, 0xf5, 0x21, 0x00


	//----- nvinfo : EIATTR_KPARAM_INFO
	.align		4
.L_282:
        /*0038*/ 	.byte	0x04, 0x17
        /*003a*/ 	.short	(.L_284 - .L_283)
.L_283:
        /*003c*/ 	.word	0x00000000
        /*0040*/ 	.short	0x0000
        /*0042*/ 	.short	0x0000
        /*0044*/ 	.byte	0x00, 0xf5, 0x21, 0x00


	//----- nvinfo : EIATTR_SPARSE_MMA_MASK
	.align		4
.L_284:
        /*0048*/ 	.byte	0x03, 0x50
        /*004a*/ 	.short	0x0000


	//----- nvinfo : EIATTR_MAXREG_COUNT
	.align		4
        /*004c*/ 	.byte	0x03, 0x1b
        /*004e*/ 	.short	0x00ff


	//----- nvinfo : EIATTR_NUM_BARRIERS
	.align		4
        /*0050*/ 	.byte	0x02, 0x4c
        /*0052*/ 	.byte	0x01
	.zero		1


	//----- nvinfo : EIATTR_MERCURY_ISA_VERSION
	.align		4
        /*0054*/ 	.byte	0x03, 0x5f
        /*0056*/ 	.short	0x0101


	//----- nvinfo : EIATTR_COOP_GROUP_MASK_REGIDS
	.align		4
        /*0058*/ 	.byte	0x04, 0x29
        /*005a*/ 	.short	(.L_286 - .L_285)


	//   ....[0]....
.L_285:
        /*005c*/ 	.word	0xffffffff


	//   ....[1]....
        /*0060*/ 	.word	0xffffffff


	//   ....[2]....
        /*0064*/ 	.word	0xffffffff


	//   ....[3]....
        /*0068*/ 	.word	0xffffffff


	//   ....[4]....
        /*006c*/ 	.word	0xffffffff


	//   ....[5]....
        /*0070*/ 	.word	0xffffffff


	//   ....[6]....
        /*0074*/ 	.word	0xffffffff


	//   ....[7]....
        /*0078*/ 	.word	0xffffffff


	//   ....[8]....
        /*007c*/ 	.word	0xffffffff


	//   ....[9]....
        /*0080*/ 	.word	0xffffffff


	//   ....[10]....
        /*0084*/ 	.word	0xffffffff


	//   ....[11]....
        /*0088*/ 	.word	0xffffffff


	//   ....[12]....
        /*008c*/ 	.word	0xffffffff


	//   ....[13]....
        /*0090*/ 	.word	0xffffffff


	//   ....[14]....
        /*0094*/ 	.word	0xffffffff


	//   ....[15]....
        /*0098*/ 	.word	0xffffffff


	//   ....[16]....
        /*009c*/ 	.word	0xffffffff


	//   ....[17]....
        /*00a0*/ 	.word	0xffffffff


	//   ....[18]....
        /*00a4*/ 	.word	0xffffffff


	//   ....[19]....
        /*00a8*/ 	.word	0xffffffff


	//   ....[20]....
        /*00ac*/ 	.word	0xffffffff


	//   ....[21]....
        /*00b0*/ 	.word	0xffffffff


	//   ....[22]....
        /*00b4*/ 	.word	0xffffffff


	//   ....[23]....
        /*00b8*/ 	.word	0xffffffff


	//   ....[24]....
        /*00bc*/ 	.word	0xffffffff


	//   ....[25]....
        /*00c0*/ 	.word	0xffffffff


	//   ....[26]....
        /*00c4*/ 	.word	0xffffffff


	//   ....[27]....
        /*00c8*/ 	.word	0xffffffff


	//   ....[28]....
        /*00cc*/ 	.word	0xffffffff


	//   ....[29]....
        /*00d0*/ 	.word	0xffffffff


	//   ....[30]....
        /*00d4*/ 	.word	0xffffffff


	//   ....[31]....
        /*00d8*/ 	.word	0xffffffff


	//   ....[32]....
        /*00dc*/ 	.word	0xffffffff


	//   ....[33]....
        /*00e0*/ 	.word	0xffffffff


	//   ....[34]....
        /*00e4*/ 	.word	0xffffffff


	//   ....[35]....
        /*00e8*/ 	.word	0xffffffff


	//   ....[36]....
        /*00ec*/ 	.word	0xffffffff


	//   ....[37]....
        /*00f0*/ 	.word	0xffffffff


	//   ....[38]....
        /*00f4*/ 	.word	0xffffffff


	//   ....[39]....
        /*00f8*/ 	.word	0xffffffff


	//   ....[40]....
        /*00fc*/ 	.word	0xffffffff


	//   ....[41]....
        /*0100*/ 	.word	0xffffffff


	//   ....[42]....
        /*0104*/ 	.word	0xffffffff


	//   ....[43]....
        /*0108*/ 	.word	0xffffffff


	//   ....[44]....
        /*010c*/ 	.word	0xffffffff


	//----- nvinfo : EIATTR_COOP_GROUP_INSTR_OFFSETS
	.align		4
.L_286:
        /*0110*/ 	.byte	0x04, 0x28
        /*0112*/ 	.short	(.L_288 - .L_287)


	//   ....[0]....
.L_287:
        /*0114*/ 	.word	0x00000a60


	//   ....[1]....
        /*0118*/ 	.word	0x00000a90


	//   ....[2]....
        /*011c*/ 	.word	0x00000aa0


	//   ....[3]....
        /*0120*/ 	.word	0x00000c00


	//   ....[4]....
        /*0124*/ 	.word	0x00000c40


	//   ....[5]....
        /*0128*/ 	.word	0x00000c80


	//   ....[6]....
        /*012c*/ 	.word	0x00000dc0


	//   ....[7]....
        /*0130*/ 	.word	0x00000df0


	//   ....[8]....
        /*0134*/ 	.word	0x00000e20


	//   ....[9]....
        /*0138*/ 	.word	0x00000f50


	//   ....[10]....
        /*013c*/ 	.word	0x00000f80


	//   ....[11]....
        /*0140*/ 	.word	0x00000fb0


	//   ....[12]....
        /*0144*/ 	.word	0x000010e0


	//   ....[13]....
        /*0148*/ 	.word	0x00001110


	//   ....[14]....
        /*014c*/ 	.word	0x00001140


	//   ....[15]....
        /*0150*/ 	.word	0x00001d00


	//   ....[16]....
        /*0154*/ 	.word	0x00001d10


	//   ....[17]....
        /*0158*/ 	.word	0x00001d20


	//   ....[18]....
        /*015c*/ 	.word	0x00001ef0


	//   ....[19]....
        /*0160*/ 	.word	0x00001f30


	//   ....[20]....
        /*0164*/ 	.word	0x00001f60


	//   ....[21]....
        /*0168*/ 	.word	0x00002090


	//   ....[22]....
        /*016c*/ 	.word	0x000020c0


	//   ....[23]....
        /*0170*/ 	.word	0x000020f0


	//   ....[24]....
        /*0174*/ 	.word	0x00002220


	//   ....[25]....
        /*0178*/ 	.word	0x00002250


	//   ....[26]....
        /*017c*/ 	.word	0x00002280


	//   ....[27]....
        /*0180*/ 	.word	0x000023b0


	//   ....[28]....
        /*0184*/ 	.word	0x000023e0


	//   ....[29]....
        /*0188*/ 	.word	0x00002410


	//   ....[30]....
        /*018c*/ 	.word	0x000042a0


	//   ....[31]....
        /*0190*/ 	.word	0x000042c0


	//   ....[32]....
        /*0194*/ 	.word	0x000042d0


	//   ....[33]....
        /*0198*/ 	.word	0x00004470


	//   ....[34]....
        /*019c*/ 	.word	0x000044a0


	//   ....[35]....
        /*01a0*/ 	.word	0x000044d0


	//   ....[36]....
        /*01a4*/ 	.word	0x00004600


	//   ....[37]....
        /*01a8*/ 	.word	0x00004630


	//   ....[38]....
        /*01ac*/ 	.word	0x00004660


	//   ....[39]....
        /*01b0*/ 	.word	0x00004790


	//   ....[40]....
        /*01b4*/ 	.word	0x000047c0


	//   ....[41]....
        /*01b8*/ 	.word	0x000047f0


	//   ....[42]....
        /*01bc*/ 	.word	0x00004920


	//   ....[43]....
        /*01c0*/ 	.word	0x00004950


	//   ....[44]....
        /*01c4*/ 	.word	0x00004980


	//----- nvinfo : EIATTR_VRC_CTA_INIT_COUNT
	.align		4
.L_288:
        /*01c8*/ 	.byte	0x02, 0x4a
	.zero		1
	.zero		1


	//----- nvinfo : EIATTR_EXIT_INSTR_OFFSETS
	.align		4
        /*01cc*/ 	.byte	0x04, 0x1c
        /*01ce*/ 	.short	(.L_290 - .L_289)


	//   ....[0]....
.L_289:
        /*01d0*/ 	.word	0x00000030


	//   ....[1]....
        /*01d4*/ 	.word	0x00005490


	//   ....[2]....
        /*01d8*/ 	.word	0x00005500


	//----- nvinfo : EIATTR_MAX_THREADS
	.align		4
.L_290:
        /*01dc*/ 	.byte	0x04, 0x05
        /*01de*/ 	.short	(.L_292 - .L_291)
.L_291:
        /*01e0*/ 	.word	0x00000100
        /*01e4*/ 	.word	0x00000001
        /*01e8*/ 	.word	0x00000001


	//----- nvinfo : EIATTR_CRS_STACK_SIZE
	.align		4
.L_292:
        /*01ec*/ 	.byte	0x04, 0x1e
        /*01ee*/ 	.short	(.L_294 - .L_293)
.L_293:
        /*01f0*/ 	.word	0x00000000


	//----- nvinfo : EIATTR_CBANK_PARAM_SIZE
	.align		4
.L_294:
        /*01f4*/ 	.byte	0x03, 0x19
        /*01f6*/ 	.short	0x0015


	//----- nvinfo : EIATTR_PARAM_CBANK
	.align		4
        /*01f8*/ 	.byte	0x04, 0x0a
        /*01fa*/ 	.short	(.L_296 - .L_295)
	.align		4
.L_295:
        /*01fc*/ 	.word	index@(.nv.constant0._ZN6thrust24THRUST_300001_SM_1000_NS8cuda_cub4core6detail13_kernel_agentINS1_8__reduce11ReduceAgentIPN4cuda3std3__45tupleIJflEEESC_SB_iNS1_9__extrema9arg_max_fIflNS9_4lessIfEEEEEEJSC_SC_iSH_EEEvDpT0_)
        /*0200*/ 	.short	0x0380
        /*0202*/ 	.short	0x0015


	//----- nvinfo : EIATTR_SW_WAR
	.align		4
.L_296:
        /*0204*/ 	.byte	0x04, 0x36
        /*0206*/ 	.short	(.L_298 - .L_297)
.L_297:
        /*0208*/ 	.word	0x00000008
.L_298:


//--------------------- .nv.info._ZN6thrust24THRUST_300001_SM_1000_NS8cuda_cub4core6detail13_kernel_agentINS1_8__reduce10DrainAgentIiEEJN3cub18CUB_300001_SM_10009GridQueueIjEEiEEEvDpT0_ --------------------------
	.section	.nv.info._ZN6thrust24THRUST_300001_SM_1000_NS8cuda_cub4core6detail13_kernel_agentINS1_8__reduce10DrainAgentIiEEJN3cub18CUB_300001_SM_10009GridQueueIjEEiEEEvDpT0_,"",@"SHT_CUDA_INFO"
	.sectionflags	@""
	.align	4


	//----- nvinfo : EIATTR_CUDA_API_VERSION
	.align		4
        /*0000*/ 	.byte	0x04, 0x37
        /*0002*/ 	.short	(.L_300 - .L_299)
.L_299:
        /*0004*/ 	.word	0x00000082


	//----- nvinfo : EIATTR_KPARAM_INFO
	.align		4
.L_300:
        /*0008*/ 	.byte	0x04, 0x17
        /*000a*/ 	.short	(.L_302 - .L_301)
.L_301:
        /*000c*/ 	.word	0x00000000
        /*0010*/ 	.short	0x0001
        /*0012*/ 	.short	0x0008
        /*0014*/ 	.byte	0x00, 0xf0, 0x11, 0x00


	//----- nvinfo : EIATTR_KPARAM_INFO
	.align		4
.L_302:
        /*0018*/ 	.byte	0x04, 0x17
        /*001a*/ 	.short	(.L_304 - .L_303)
.L_303:
        /*001c*/ 	.word	0x00000000
        /*0020*/ 	.short	0x0000
        /*0022*/ 	.short	0x0000
        /*0024*/ 	.byte	0x00, 0xf0, 0x21, 0x00


	//----- nvinfo : EIATTR_SPARSE_MMA_MASK
	.align		4
.L_304:
        /*0028*/ 	.byte	0x03, 0x50
        /*002a*/ 	.short	0x0000


	//----- nvinfo : EIATTR_MAXREG_COUNT
	.align		4
        /*002c*/ 	.byte	0x03, 0x1b
        /*002e*/ 	.short	0x00ff


	//----- nvinfo : EIATTR_MERCURY_ISA_VERSION
	.align		4
        /*0030*/ 	.byte	0x03, 0x5f
        /*0032*/ 	.short	0x0101


	//----- nvinfo : EIATTR_VRC_CTA_INIT_COUNT
	.align		4
        /*0034*/ 	.byte	0x02, 0x4a
	.zero		1
	.zero		1


	//----- nvinfo : EIATTR_EXIT_INSTR_OFFSETS
	.align		4
        /*0038*/ 	.byte	0x04, 0x1c
        /*003a*/ 	.short	(.L_306 - .L_305)


	//   ....[0]....
.L_305:
        /*003c*/ 	.word	0x00000060


	//----- nvinfo : EIATTR_MAX_THREADS
	.align		4
.L_306:
        /*0040*/ 	.byte	0x04, 0x05
        /*0042*/ 	.short	(.L_308 - .L_307)
.L_307:
        /*0044*/ 	.word	0x00000001
        /*0048*/ 	.word	0x00000001
        /*004c*/ 	.word	0x00000001


	//----- nvinfo : EIATTR_CBANK_PARAM_SIZE
	.align		4
.L_308:
        /*0050*/ 	.byte	0x03, 0x19
        /*0052*/ 	.short	0x000c


	//----- nvinfo : EIATTR_PARAM_CBANK
	.align		4
        /*0054*/ 	.byte	0x04, 0x0a
        /*0056*/ 	.short	(.L_310 - .L_309)
	.align		4
.L_309:
        /*0058*/ 	.word	index@(.nv.constant0._ZN6thrust24THRUST_300001_SM_1000_NS8cuda_cub4core6detail13_kernel_agentINS1_8__reduce10DrainAgentIiEEJN3cub18CUB_300001_SM_10009GridQueueIjEEiEEEvDpT0_)
        /*005c*/ 	.short	0x0380
        /*005e*/ 	.short	0x000c


	//----- nvinfo : EIATTR_SW_WAR
	.align		4
.L_310:
        /*0060*/ 	.byte	0x04, 0x36
        /*0062*/ 	.short	(.L_312 - .L_311)
.L_311:
        /*0064*/ 	.word	0x00000008
.L_312:


//--------------------- .nv.info._ZN6thrust24THRUST_300001_SM_1000_NS8cuda_cub4core6detail13_kernel_agentINS1_8__reduce11ReduceAgentINS0_12zip_iteratorIN4cuda3std3__45tupleIJNS0_6detail15normal_iteratorINS0_10device_ptrIfEEEENS0_17counting_iteratorIlNS0_11use_defaultESI_SI_EEEEEEEPNSB_IJflEEESM_iNS1_9__extrema9arg_max_fIflNSA_4lessIfEEEEEEJSL_SN_iN3cub18CUB_300001_SM_100013GridEvenShareIiEENSV_9GridQueueIjEESS_EEEvDpT0_ --------------------------
	.section	.nv.info._ZN6thrust24THRUST_300001_SM_1000_NS8cuda_cub4core6detail13_kernel_agentINS1_8__reduce11ReduceAgentINS0_12zip_iteratorIN4cuda3std3__45tupleIJNS0_6detail15normal_iteratorINS0_10device_ptrIfEEEENS0_17counting_iteratorIlNS0_11use_defaultESI_SI_EEEEEEEPNSB_IJflEEESM_iNS1_9__extrema9arg_max_fIflNSA_4lessIfEEEEEEJSL_SN_iN3cub18CUB_300001_SM_100013GridEvenShareIiEENSV_9GridQueueIjEESS_EEEvDpT0_,"",@"SHT_CUDA_INFO"
	.sectionflags	@""
	.align	4


	//----- nvinfo : EIATTR_CUDA_API_VERSION
	.align		4
        /*0000*/ 	.byte	0x04, 0x37
        /*0002*/ 	.short	(.L_314 - .L_313)
.L_313:
        /*0004*/ 	.word	0x00000082


	//----- nvinfo : EIATTR_KPARAM_INFO
	.align		4
.L_314:
        /*0008*/ 	.byte	0x04, 0x17
        /*000a*/ 	.short	(.L_316 - .L_315)
.L_315:
        /*000c*/ 	.word	0x00000000
        /*0010*/ 	.short	0x0005
        /*0012*/ 	.short	0x0050
        /*0014*/ 	.byte	0x00, 0xf0, 0x05, 0x00


	//----- nvinfo : EIATTR_KPARAM_INFO
	.align		4
.L_316:
        /*0018*/ 	.byte	0x04, 0x17
        /*001a*/ 	.short	(.L_318 - .L_317)
.L_317:
        /*001c*/ 	.word	0x00000000
        /*0020*/ 	.short	0x0004
        /*0022*/ 	.short	0x0048
        /*0024*/ 	.byte	0x00, 0xf0, 0x21, 0x00


	//----- nvinfo : EIATTR_KPARAM_INFO
	.align		4
.L_318:
        /*0028*/ 	.byte	0x04, 0x17
        /*002a*/ 	.short	(.L_320 - .L_319)
.L_319:
        /*002c*/ 	.word	0x00000000
        /*0030*/ 	.short	0x0003
        /*0032*/ 	.short	0x001c
        /*0034*/ 	.byte	0x00, 0xf0, 0xa1, 0x00


	//----- nvinfo : EIATTR_KPARAM_INFO
	.align		4
.L_320:
        /*0038*/ 	.byte	0x04, 0x17
        /*003a*/ 	.short	(.L_322 - .L_321)
.L_321:
        /*003c*/ 	.word	0x00000000
        /*0040*/ 	.short	0x0002
        /*0042*/ 	.short	0x0018
        /*0044*/ 	.byte	0x00, 0xf0, 0x11, 0x00


	//----- nvinfo : EIATTR_KPARAM_INFO
	.align		4
.L_322:
        /*0048*/ 	.byte	0x04, 0x17
        /*004a*/ 	.short	(.L_324 - .L_323)
.L_323:
        /*004c*/ 	.word	0x00000000
        /*0050*/ 	.short	0x0001
        /*0052*/ 	.short	0x0010
        /*0054*/ 	.byte	0x00, 0xf5, 0x21, 0x00


	//----- nvinfo : EIATTR_KPARAM_INFO
	.align		4
.L_324:
        /*0058*/ 	.byte	0x04, 0x17
        /*005a*/ 	.short	(.L_326 - .L_325)
.L_325:
        /*005c*/ 	.word	0x00000000
        /*0060*/ 	.short	0x0000
        /*0062*/ 	.short	0x0000
        /*0064*/ 	.byte	0x00, 0xf0, 0x41, 0x00


	//----- nvinfo : EIATTR_SPARSE_MMA_MASK
	.align		4
.L_326:
        /*0068*/ 	.byte	0x03, 0x50
        /*006a*/ 	.short	0x0000


	//----- nvinfo : EIATTR_MAXREG_COUNT
	.align		4
        /*006c*/ 	.byte	0x03, 0x1b
        /*006e*/ 	.short	0x00ff


	//----- nvinfo : EIATTR_NUM_BARRIERS
	.align		4
        /*0070*/ 	.byte	0x02, 0x4c
        /*0072*/ 	.byte	0x01
	.zero		1


	//----- nvinfo : EIATTR_MERCURY_ISA_VERSION
	.align		4
        /*0074*/ 	.byte	0x03, 0x5f
        /*0076*/ 	.short	0x0101


	//----- nvinfo : EIATTR_COOP_GROUP_MASK_REGIDS
	.align		4
        /*0078*/ 	.byte	0x04, 0x29
        /*007a*/ 	.short	(.L_328 - .L_327)


	//   ....[0]....
.L_327:
        /*007c*/ 	.word	0xffffffff


	//   ....[1]....
        /*0080*/ 	.word	0xffffffff


	//   ....[2]....
        /*0084*/ 	.word	0xffffffff


	//   ....[3]....
        /*0088*/ 	.word	0xffffffff


	//   ....[4]....
        /*008c*/ 	.word	0xffffffff


	//   ....[5]....
        /*0090*/ 	.word	0xffffffff


	//   ....[6]....
        /*0094*/ 	.word	0xffffffff


	//   ....[7]....
        /*0098*/ 	.word	0xffffffff


	//   ....[8]....
        /*009c*/ 	.word	0xffffffff


	//   ....[9]....
        /*00a0*/ 	.word	0xffffffff


	//   ....[10]....
        /*00a4*/ 	.word	0xffffffff


	//   ....[11]....
        /*00a8*/ 	.word	0xffffffff


	//   ....[12]....
        /*00ac*/ 	.word	0xffffffff


	//   ....[13]....
        /*00b0*/ 	.word	0xffffffff


	//   ....[14]....
        /*00b4*/ 	.word	0xffffffff


	//   ....[15]....
        /*00b8*/ 	.word	0xffffffff


	//   ....[16]....
        /*00bc*/ 	.word	0xffffffff


	//   ....[17]....
        /*00c0*/ 	.word	0xffffffff


	//   ....[18]....
        /*00c4*/ 	.word	0xffffffff


	//   ....[19]....
        /*00c8*/ 	.word	0xffffffff


	//   ....[20]....
        /*00cc*/ 	.word	0xffffffff


	//   ....[21]....
        /*00d0*/ 	.word	0xffffffff


	//   ....[22]....
        /*00d4*/ 	.word	0xffffffff


	//   ....[23]....
        /*00d8*/ 	.word	0xffffffff


	//   ....[24]....
        /*00dc*/ 	.word	0xffffffff


	//   ....[25]....
        /*00e0*/ 	.word	0xffffffff


	//   ....[26]....
        /*00e4*/ 	.word	0xffffffff


	//   ....[27]....
        /*00e8*/ 	.word	0xffffffff


	//   ....[28]....
        /*00ec*/ 	.word	0xffffffff


	//   ....[29]....
        /*00f0*/ 	.word	0xffffffff


	//   ....[30]....
        /*00f4*/ 	.word	0xffffffff


	//   ....[31]....
        /*00f8*/ 	.word	0xffffffff


	//   ....[32]....
        /*00fc*/ 	.word	0xffffffff


	//   ....[33]....
        /*0100*/ 	.word	0xffffffff


	//   ....[34]....
        /*0104*/ 	.word	0xffffffff


	//   ....[35]....
        /*0108*/ 	.word	0xffffffff


	//   ....[36]....
        /*010c*/ 	.word	0xffffffff


	//   ....[37]....
        /*0110*/ 	.word	0xffffffff


	//   ....[38]....
        /*0114*/ 	.word	0xffffffff


	//   ....[39]....
        /*0118*/ 	.word	0xffffffff


	//   ....[40]....
        /*011c*/ 	.word	0xffffffff


	//   ....[41]....
        /*0120*/ 	.word	0xffffffff


	//   ....[42]....
        /*0124*/ 	.word	0xffffffff


	//   ....[43]....
        /*0128*/ 	.word	0xffffffff


	//   ....[44]....
        /*012c*/ 	.word	0xffffffff


	//----- nvinfo : EIATTR_COOP_GROUP_INSTR_OFFSETS
	.align		4
.L_328:
        /*0130*/ 	.byte	0x04, 0x28
        /*0132*/ 	.short	(.L_330 - .L_329)


	//   ....[0]....
.L_329:
        /*0134*/ 	.word	0x00000b70


	//   ....[1]....
        /*0138*/ 	.word	0x00000ba0


	//   ....[2]....
        /*013c*/ 	.word	0x00000bb0


	//   ....[3]....
        /*0140*/ 	.word	0x00000d20


	//   ....[4]....
        /*0144*/ 	.word	0x00000d60


	//   ....[5]....
        /*0148*/ 	.word	0x00000d90


	//   ....[6]....
        /*014c*/ 	.word	0x00000ed0


	//   ....[7]....
        /*0150*/ 	.word	0x00000f00


	//   ....[8]....
        /*0154*/ 	.word	0x00000f30


	//   ....[9]....
        /*0158*/ 	.word	0x00001060


	//   ....[10]....
        /*015c*/ 	.word	0x00001090


	//   ....[11]....
        /*0160*/ 	.word	0x000010c0


	//   ....[12]....
        /*0164*/ 	.word	0x000011f0


	//   ....[13]....
        /*0168*/ 	.word	0x00001220


	//   ....[14]....
        /*016c*/ 	.word	0x00001250


	//   ....[15]....
        /*0170*/ 	.word	0x00001e00


	//   ....[16]....
        /*0174*/ 	.word	0x00001e10


	//   ....[17]....
        /*0178*/ 	.word	0x00001e90


	//   ....[18]....
        /*017c*/ 	.word	0x00002010


	//   ....[19]....
        /*0180*/ 	.word	0x00002040


	//   ....[20]....
        /*0184*/ 	.word	0x00002070


	//   ....[21]....
        /*0188*/ 	.word	0x000021a0


	//   ....[22]....
        /*018c*/ 	.word	0x000021d0


	//   ....[23]....
        /*0190*/ 	.word	0x00002200


	//   ....[24]....
        /*0194*/ 	.word	0x00002330


	//   ....[25]....
        /*0198*/ 	.word	0x00002360


	//   ....[26]....
        /*019c*/ 	.word	0x00002390


	//   ....[27]....
        /*01a0*/ 	.word	0x000024c0


	//   ....[28]....
        /*01a4*/ 	.word	0x000024f0


	//   ....[29]....
        /*01a8*/ 	.word	0x00002520


	//   ....[30]....
        /*01ac*/ 	.word	0x000046b0


	//   ....[31]....
        /*01b0*/ 	.word	0x000046d0


	//   ....[32]....
        /*01b4*/ 	.word	0x000046e0


	//   ....[33]....
        /*01b8*/ 	.word	0x00004880


	//   ....[34]....
        /*01bc*/ 	.word	0x000048b0


	//   ....[35]....
        /*01c0*/ 	.word	0x000048e0


	//   ....[36]....
        /*01c4*/ 	.word	0x00004a10


	//   ....[37]....
        /*01c8*/ 	.word	0x00004a40


	//   ....[38]....
        /*01cc*/ 	.word	0x00004a70


	//   ....[39]....
        /*01d0*/ 	.word	0x00004ba0


	//   ....[40]....
        /*01d4*/ 	.word	0x00004bd0


	//   ....[41]....
        /*01d8*/ 	.word	0x00004c00


	//   ....[42]....
        /*01dc*/ 	.word	0x00004d30


	//   ....[43]....
        /*01e0*/ 	.word	0x00004d60


	//   ....[44]....
        /*01e4*/ 	.word	0x00004d90


	//----- nvinfo : EIATTR_VRC_CTA_INIT_COUNT
	.align		4
.L_330:
        /*01e8*/ 	.byte	0x02, 0x4a
	.zero		1
	.zero		1


	//----- nvinfo : EIATTR_EXIT_INSTR_OFFSETS
	.align		4
        /*01ec*/ 	.byte	0x04, 0x1c
        /*01ee*/ 	.short	(.L_332 - .L_331)


	//   ....[0]....
.L_331:
        /*01f0*/ 	.word	0x000058a0


	//   ....[1]....
        /*01f4*/ 	.word	0x00005910


	//----- nvinfo : EIATTR_MAX_THREADS
	.align		4
.L_332:
        /*01f8*/ 	.byte	0x04, 0x05
        /*01fa*/ 	.short	(.L_334 - .L_333)
.L_333:
        /*01fc*/ 	.word	0x00000100
        /*0200*/ 	.word	0x00000001
        /*0204*/ 	.word	0x00000001


	//----- nvinfo : EIATTR_CRS_STACK_SIZE
	.align		4
.L_334:
        /*0208*/ 	.byte	0x04, 0x1e
        /*020a*/ 	.short	(.L_336 - .L_335)
.L_335:
        /*020c*/ 	.word	0x00000000


	//----- nvinfo : EIATTR_CBANK_PARAM_SIZE
	.align		4
.L_336:
        /*0210*/ 	.byte	0x03, 0x19
        /*0212*/ 	.short	0x0051


	//----- nvinfo : EIATTR_PARAM_CBANK
	.align		4
        /*0214*/ 	.byte	0x04, 0x0a
        /*0216*/ 	.short	(.L_338 - .L_337)
	.align		4
.L_337:
        /*0218*/ 	.word	index@(.nv.constant0._ZN6thrust24THRUST_300001_SM_1000_NS8cuda_cub4core6detail13_kernel_agentINS1_8__reduce11ReduceAgentINS0_12zip_iteratorIN4cuda3std3__45tupleIJNS0_6detail15normal_iteratorINS0_10device_ptrIfEEEENS0_17counting_iteratorIlNS0_11use_defaultESI_SI_EEEEEEEPNSB_IJflEEESM_iNS1_9__extrema9arg_max_fIflNSA_4lessIfEEEEEEJSL_SN_iN3cub18CUB_300001_SM_100013GridEvenShareIiEENSV_9GridQueueIjEESS_EEEvDpT0_)
        /*021c*/ 	.short	0x0380
        /*021e*/ 	.short	0x0051


	//----- nvinfo : EIATTR_SW_WAR
	.align		4
.L_338:
        /*0220*/ 	.byte	0x04, 0x36
        /*0222*/ 	.short	(.L_340 - .L_339)
.L_339:
        /*0224*/ 	.word	0x00000008
.L_340:


//--------------------- .nv.info._ZN6thrust24THRUST_300001_SM_1000_NS8cuda_cub4core6detail13_kernel_agentINS1_8__reduce11ReduceAgentINS0_12zip_iteratorIN4cuda3std3__45tupleIJNS0_6detail15normal_iteratorINS0_10device_ptrIfEEEENS0_17counting_iteratorIlNS0_11use_defaultESI_SI_EEEEEEEPNSB_IJflEEESM_iNS1_9__extrema9arg_max_fIflNSA_4lessIfEEEEEEJSL_SN_iSS_EEEvDpT0_ --------------------------
	.section	.nv.info._ZN6thrust24THRUST_300001_SM_1000_NS8cuda_cub4core6detail13_kernel_agentINS1_8__reduce11ReduceAgentINS0_12zip_iteratorIN4cuda3std3__45tupleIJNS0_6detail15normal_iteratorINS0_10device_ptrIfEEEENS0_17counting_iteratorIlNS0_11use_defaultESI_SI_EEEEEEEPNSB_IJflEEESM_iNS1_9__extrema9arg_max_fIflNSA_4lessIfEEEEEEJSL_SN_iSS_EEEvDpT0_,"",@"SHT_CUDA_INFO"
	.sectionflags	@""
	.align	4


	//----- nvinfo : EIATTR_CUDA_API_VERSION
	.align		4
        /*0000*/ 	.byte	0x04, 0x37
        /*0002*/ 	.short	(.L_342 - .L_341)
.L_341:
        /*0004*/ 	.word	0x00000082


	//----- nvinfo : EIATTR_KPARAM_INFO
	.align		4
.L_342:
        /*0008*/ 	.byte	0x04, 0x17
        /*000a*/ 	.short	(.L_344 - .L_343)
.L_343:
        /*000c*/ 	.word	0x00000000
        /*0010*/ 	.short	0x0003
        /*0012*/ 	.short	0x001c
        /*0014*/ 	.byte	0x00, 0xf0, 0x05, 0x00


	//----- nvinfo : EIATTR_KPARAM_INFO
	.align		4
.L_344:
        /*0018*/ 	.byte	0x04, 0x17
        /*001a*/ 	.short	(.L_346 - .L_345)
.L_345:
        /*001c*/ 	.word	0x00000000
        /*0020*/ 	.short	0x0002
        /*0022*/ 	.short	0x0018
        /*0024*/ 	.byte	0x00, 0xf0, 0x11, 0x00


	//----- nvinfo : EIATTR_KPARAM_INFO
	.align		4
.L_346:
        /*0028*/ 	.byte	0x04, 0x17
        /*002a*/ 	.short	(.L_348 - .L_347)
.L_347:
        /*002c*/ 	.word	0x00000000
        /*0030*/ 	.short	0x0001
        /*0032*/ 	.short	0x0010
        /*0034*/ 	.byte	0x00, 0xf5, 0x21, 0x00


	//----- nvinfo : EIATTR_KPARAM_INFO
	.align		4
.L_348:
        /*0038*/ 	.byte	0x04, 0x17
        /*003a*/ 	.short	(.L_350 - .L_349)
.L_349:
        /*003c*/ 	.word	0x00000000
        /*0040*/ 	.short	0x0000
        /*0042*/ 	.short	0x0000
        /*0044*/ 	.byte	0x00, 0xf0, 0x41, 0x00


	//----- nvinfo : EIATTR_SPARSE_MMA_MASK
	.align		4
.L_350:
        /*0048*/ 	.byte	0x03, 0x50
        /*004a*/ 	.short	0x0000


	//----- nvinfo : EIATTR_MAXREG_COUNT
	.align		4
        /*004c*/ 	.byte	0x03, 0x1b
        /*004e*/ 	.short	0x00ff


	//----- nvinfo : EIATTR_NUM_BARRIERS
	.align		4
        /*0050*/ 	.byte	0x02, 0x4c
        /*0052*/ 	.byte	0x01
	.zero		1


	//----- nvinfo : EIATTR_MERCURY_ISA_VERSION
	.align		4
        /*0054*/ 	.byte	0x03, 0x5f
        /*0056*/ 	.short	0x0101


	//----- nvinfo : EIATTR_COOP_GROUP_MASK_REGIDS
	.align		4
        /*0058*/ 	.byte	0x04, 0x29
        /*005a*/ 	.short	(.L_352 - .L_351)


	//   ....[0]....
.L_351:
        /*005c*/ 	.word	0xffffffff


	//   ....[1]....
        /*0060*/ 	.word	0xffffffff


	//   ....[2]....
        /*0064*/ 	.word	0xffffffff


	//   ....[3]....
        /*0068*/ 	.word	0xffffffff


	//   ....[4]....
        /*006c*/ 	.word	0xffffffff


	//   ....[5]....
        /*0070*/ 	.word	0xffffffff


	//   ....[6]....
        /*0074*/ 	.word	0xffffffff


	//   ....[7]....
        /*0078*/ 	.word	0xffffffff


	//   ....[8]....
        /*007c*/ 	.word	0xffffffff


	//   ....[9]....
        /*0080*/ 	.word	0xffffffff


	//   ....[10]....
        /*0084*/ 	.word	0xffffffff


	//   ....[11]....
        /*0088*/ 	.word	0xffffffff


	//   ....[12]....
        /*008c*/ 	.word	0xffffffff


	//   ....[13]....
        /*0090*/ 	.word	0xffffffff


	//   ....[14]....
        /*0094*/ 	.word	0xffffffff


	//   ....[15]....
        /*0098*/ 	.word	0xffffffff


	//   ....[16]....
        /*009c*/ 	.word	0xffffffff


	//   ....[17]....
        /*00a0*/ 	.word	0xffffffff


	//   ....[18]....
        /*00a4*/ 	.word	0xffffffff


	//   ....[19]....
        /*00a8*/ 	.word	0xffffffff


	//   ....[20]....
        /*00ac*/ 	.word	0xffffffff


	//   ....[21]....
        /*00b0*/ 	.word	0xffffffff


	//   ....[22]....
        /*00b4*/ 	.word	0xffffffff


	//   ....[23]....
        /*00b8*/ 	.word	0xffffffff


	//   ....[24]....
        /*00bc*/ 	.word	0xffffffff


	//   ....[25]....
        /*00c0*/ 	.word	0xffffffff


	//   ....[26]....
        /*00c4*/ 	.word	0xffffffff


	//   ....[27]....
        /*00c8*/ 	.word	0xffffffff


	//   ....[28]....
        /*00cc*/ 	.word	0xffffffff


	//   ....[29]....
        /*00d0*/ 	.word	0xffffffff


	//   ....[30]....
        /*00d4*/ 	.word	0xffffffff


	//   ....[31]....
        /*00d8*/ 	.word	0xffffffff


	//   ....[32]....
        /*00dc*/ 	.word	0xffffffff


	//   ....[33]....
        /*00e0*/ 	.word	0xffffffff


	//   ....[34]....
        /*00e4*/ 	.word	0xffffffff


	//   ....[35]....
        /*00e8*/ 	.word	0xffffffff


	//   ....[36]....
        /*00ec*/ 	.word	0xffffffff


	//   ....[37]....
        /*00f0*/ 	.word	0xffffffff


	//   ....[38]....
        /*00f4*/ 	.word	0xffffffff


	//   ....[39]....
        /*00f8*/ 	.word	0xffffffff


	//   ....[40]....
        /*00fc*/ 	.word	0xffffffff


	//   ....[41]....
        /*0100*/ 	.word	0xffffffff


	//   ....[42]....
        /*0104*/ 	.word	0xffffffff


	//   ....[43]....
        /*0108*/ 	.word	0xffffffff


	//   ....[44]....
        /*010c*/ 	.word	0xffffffff


	//----- nvinfo : EIATTR_COOP_GROUP_INSTR_OFFSETS
	.align		4
.L_352:
        /*0110*/ 	.byte	0x04, 0x28
        /*0112*/ 	.short	(.L_354 - .L_353)


	//   ....[0]....
.L_353:
        /*0114*/ 	.word	0x00000b00


	//   ....[1]....
        /*0118*/ 	.word	0x00000b30


	//   ....[2]....
        /*011c*/ 	.word	0x00000b40


	//   ....[3]....
        /*0120*/ 	.word	0x00000cb0


	//   ....[4]....
        /*0124*/ 	.word	0x00000cf0


	//   ....[5]....
        /*0128*/ 	.word	0x00000d20


	//   ....[6]....
        /*012c*/ 	.word	0x00000e60


	//   ....[7]....
        /*0130*/ 	.word	0x00000e90


	//   ....[8]....
        /*0134*/ 	.word	0x00000ec0


	//   ....[9]....
        /*0138*/ 	.word	0x00000ff0


	//   ....[10]....
        /*013c*/ 	.word	0x00001020


	//   ....[11]....
        /*0140*/ 	.word	0x00001050


	//   ....[12]....
        /*0144*/ 	.word	0x00001180


	//   ....[13]....
        /*0148*/ 	.word	0x000011b0


	//   ....[14]....
        /*014c*/ 	.word	0x000011e0


	//   ....[15]....
        /*0150*/ 	.word	0x00001da0


	//   ....[16]....
        /*0154*/ 	.word	0x00001db0


	//   ....[17]....
        /*0158*/ 	.word	0x00001e30


	//   ....[18]....
        /*015c*/ 	.word	0x00001fa0


	//   ....[19]....
        /*0160*/ 	.word	0x00001fd0


	//   ....[20]....
        /*0164*/ 	.word	0x00002000


	//   ....[21]....
        /*0168*/ 	.word	0x00002130


	//   ....[22]....
        /*016c*/ 	.word	0x00002160


	//   ....[23]....
        /*0170*/ 	.word	0x00002190


	//   ....[24]....
        /*0174*/ 	.word	0x000022c0


	//   ....[25]....
        /*0178*/ 	.word	0x000022f0


	//   ....[26]....
        /*017c*/ 	.word	0x00002320


	//   ....[27]....
        /*0180*/ 	.word	0x00002450


	//   ....[28]....
        /*0184*/ 	.word	0x00002480


	//   ....[29]....
        /*0188*/ 	.word	0x000024b0


	//   ....[30]....
        /*018c*/ 	.word	0x000043f0


	//   ....[31]....
        /*0190*/ 	.word	0x00004410


	//   ....[32]....
        /*0194*/ 	.word	0x00004420


	//   ....[33]....
        /*0198*/ 	.word	0x000045c0


	//   ....[34]....
        /*019c*/ 	.word	0x000045f0


	//   ....[35]....
        /*01a0*/ 	.word	0x00004620


	//   ....[36]....
        /*01a4*/ 	.word	0x00004750


	//   ....[37]....
        /*01a8*/ 	.word	0x00004780


	//   ....[38]....
        /*01ac*/ 	.word	0x000047b0


	//   ....[39]....
        /*01b0*/ 	.word	0x000048e0


	//   ....[40]....
        /*01b4*/ 	.word	0x00004910


	//   ....[41]....
        /*01b8*/ 	.word	0x00004940


	//   ....[42]....
        /*01bc*/ 	.word	0x00004a70


	//   ....[43]....
        /*01c0*/ 	.word	0x00004aa0


	//   ....[44]....
        /*01c4*/ 	.word	0x00004ad0


	//----- nvinfo : EIATTR_VRC_CTA_INIT_COUNT
	.align		4
.L_354:
        /*01c8*/ 	.byte	0x02, 0x4a
	.zero		1
	.zero		1


	//----- nvinfo : EIATTR_EXIT_INSTR_OFFSETS
	.align		4
        /*01cc*/ 	.byte	0x04, 0x1c
        /*01ce*/ 	.short	(.L_356 - .L_355)


	//   ....[0]....
.L_355:
        /*01d0*/ 	.word	0x00000030


	//   ....[1]....
        /*01d4*/ 	.word	0x000055e0


	//   ....[2]....
        /*01d8*/ 	.word	0x00005650


	//----- nvinfo : EIATTR_MAX_THREADS
	.align		4
.L_356:
        /*01dc*/ 	.byte	0x04, 0x05
        /*01de*/ 	.short	(.L_358 - .L_357)
.L_357:
        /*01e0*/ 	.word	0x00000100
        /*01e4*/ 	.word	0x00000001
        /*01e8*/ 	.word	0x00000001


	//----- nvinfo : EIATTR_CRS_STACK_SIZE
	.align		4
.L_358:
        /*01ec*/ 	.byte	0x04, 0x1e
        /*01ee*/ 	.short	(.L_360 - .L_359)
.L_359:
        /*01f0*/ 	.word	0x00000000


	//----- nvinfo : EIATTR_CBANK_PARAM_SIZE
	.align		4
.L_360:
        /*01f4*/ 	.byte	0x03, 0x19
        /*01f6*/ 	.short	0x001d


	//----- nvinfo : EIATTR_PARAM_CBANK
	.align		4
        /*01f8*/ 	.byte	0x04, 0x0a
        /*01fa*/ 	.short	(.L_362 - .L_361)
	.align		4
.L_361:
        /*01fc*/ 	.word	index@(.nv.constant0._ZN6thrust24THRUST_300001_SM_1000_NS8cuda_cub4core6detail13_kernel_agentINS1_8__reduce11ReduceAgentINS0_12zip_iteratorIN4cuda3std3__45tupleIJNS0_6detail15normal_iteratorINS0_10device_ptrIfEEEENS0_17counting_iteratorIlNS0_11use_defaultESI_SI_EEEEEEEPNSB_IJflEEESM_iNS1_9__extrema9arg_max_fIflNSA_4lessIfEEEEEEJSL_SN_iSS_EEEvDpT0_)
        /*0200*/ 	.short	0x0380
        /*0202*/ 	.short	0x001d


	//----- nvinfo : EIATTR_SW_WAR
	.align		4
.L_362:
        /*0204*/ 	.byte	0x04, 0x36
        /*0206*/ 	.short	(.L_364 - .L_363)
.L_363:
        /*0208*/ 	.word	0x00000008
.L_364:


//--------------------- .nv.callgraph             --------------------------
	.section	.nv.callgraph,"",@"SHT_CUDA_CALLGRAPH"
	.align	4
	.sectionentsize	8
	.align		4
        /*0000*/ 	.word	0x00000000
	.align		4
        /*0004*/ 	.word	0xffffffff
	.align		4
        /*0008*/ 	.word	0x00000000
	.align		4
        /*000c*/ 	.word	0xfffffffe
	.align		4
        /*0010*/ 	.word	0x00000000
	.align		4
        /*0014*/ 	.word	0xfffffffd
	.align		4
        /*0018*/ 	.word	0x00000000
	.align		4
        /*001c*/ 	.word	0xfffffffc


//--------------------- .nv.constant4             --------------------------
	.section	.nv.constant4,"a",@progbits
	.align	8
	.align		8
.nv.constant4:
        /*0000*/ 	.dword	_ZN30_INTERNAL_a359a693_4_k_cu_main4cuda3std3__45__cpo5beginE
	.align		8
        /*0008*/ 	.dword	_ZN30_INTERNAL_a359a693_4_k_cu_main4cuda3std3__45__cpo3endE
	.align		8
        /*0010*/ 	.dword	_ZN30_INTERNAL_a359a693_4_k_cu_main4cuda3std3__45__cpo6cbeginE
	.align		8
        /*0018*/ 	.dword	_ZN30_INTERNAL_a359a693_4_k_cu_main4cuda3std3__45__cpo4cendE
	.align		8
        /*0020*/ 	.dword	_ZN30_INTERNAL_a359a693_4_k_cu_main4cuda3std3__45__cpo6rbeginE
	.align		8
        /*0028*/ 	.dword	_ZN30_INTERNAL_a359a693_4_k_cu_main4cuda3std3__45__cpo4rendE
	.align		8
        /*0030*/ 	.dword	_ZN30_INTERNAL_a359a693_4_k_cu_main4cuda3std3__45__cpo7crbeginE
	.align		8
        /*0038*/ 	.dword	_ZN30_INTERNAL_a359a693_4_k_cu_main4cuda3std3__45__cpo5crendE
	.align		8
        /*0040*/ 	.dword	_ZN30_INTERNAL_a359a693_4_k_cu_main4cuda3std3__432_GLOBAL__N__a359a693_4_k_cu_main6ignoreE
	.align		8
        /*0048*/ 	.dword	_ZN30_INTERNAL_a359a693_4_k_cu_main4cuda3std3__419piecewise_constructE
	.align		8
        /*0050*/ 	.dword	_ZN30_INTERNAL_a359a693_4_k_cu_main4cuda3std3__48in_placeE
	.align		8
        /*0058*/ 	.dword	_ZN30_INTERNAL_a359a693_4_k_cu_main4cuda3std3__420unreachable_sentinelE
	.align		8
        /*0060*/ 	.dword	_ZN30_INTERNAL_a359a693_4_k_cu_main4cuda3std3__47nulloptE
	.align		8
        /*0068*/ 	.dword	_ZN30_INTERNAL_a359a693_4_k_cu_main4cuda3std3__48unexpectE
	.align		8
        /*0070*/ 	.dword	_ZN30_INTERNAL_a359a693_4_k_cu_main4cuda3std6ranges3__45__cpo4swapE
	.align		8
        /*0078*/ 	.dword	_ZN30_INTERNAL_a359a693_4_k_cu_main4cuda3std6ranges3__45__cpo9iter_moveE
	.align		8
        /*0080*/ 	.dword	_ZN30_INTERNAL_a359a693_4_k_cu_main4cuda3std6ranges3__45__cpo5beginE
	.align		8
        /*0088*/ 	.dword	_ZN30_INTERNAL_a359a693_4_k_cu_main4cuda3std6ranges3__45__cpo3endE
	.align		8
        /*0090*/ 	.dword	_ZN30_INTERNAL_a359a693_4_k_cu_main4cuda3std6ranges3__45__cpo6cbeginE
	.align		8
        /*0098*/ 	.dword	_ZN30_INTERNAL_a359a693_4_k_cu_main4cuda3std6ranges3__45__cpo4cendE
	.align		8
        /*00a0*/ 	.dword	_ZN30_INTERNAL_a359a693_4_k_cu_main4cuda3std6ranges3__45__cpo7advanceE
	.align		8
        /*00a8*/ 	.dword	_ZN30_INTERNAL_a359a693_4_k_cu_main4cuda3std6ranges3__45__cpo9iter_swapE
	.align		8
        /*00b0*/ 	.dword	_ZN30_INTERNAL_a359a693_4_k_cu_main4cuda3std6ranges3__45__cpo4nextE
	.align		8
        /*00b8*/ 	.dword	_ZN30_INTERNAL_a359a693_4_k_cu_main4cuda3std6ranges3__45__cpo4prevE
	.align		8
        /*00c0*/ 	.dword	_ZN30_INTERNAL_a359a693_4_k_cu_main4cuda3std6ranges3__45__cpo4dataE
	.align		8
        /*00c8*/ 	.dword	_ZN30_INTERNAL_a359a693_4_k_cu_main4cuda3std6ranges3__45__cpo5cdataE
	.align		8
        /*00d0*/ 	.dword	_ZN30_INTERNAL_a359a693_4_k_cu_main4cuda3std6ranges3__45__cpo4sizeE
	.align		8
        /*00d8*/ 	.dword	_ZN30_INTERNAL_a359a693_4_k_cu_main4cuda3std6ranges3__45__cpo5ssizeE
	.align		8
        /*00e0*/ 	.dword	_ZN30_INTERNAL_a359a693_4_k_cu_main4cuda3std6ranges3__45__cpo8distanceE
	.align		8
        /*00e8*/ 	.dword	_ZN30_INTERNAL_a359a693_4_k_cu_main6thrust24THRUST_300001_SM_1000_NS8cuda_cub3parE
	.align		8
        /*00f0*/ 	.dword	_ZN30_INTERNAL_a359a693_4_k_cu_main6thrust24THRUST_300001_SM_1000_NS8cuda_cub10par_nosyncE
	.align		8
        /*00f8*/ 	.dword	_ZN30_INTERNAL_a359a693_4_k_cu_main6thrust24THRUST_300001_SM_1000_NS6system6detail10sequential3seqE
	.align		8
        /*0100*/ 	.dword	_ZN30_INTERNAL_a359a693_4_k_cu_main6thrust24THRUST_300001_SM_1000_NS6system3cpp3parE
	.align		8
        /*0108*/ 	.dword	_ZN30_INTERNAL_a359a693_4_k_cu_main6thrust24THRUST_300001_SM_1000_NS12placeholders2_1E
	.align		8
        /*0110*/ 	.dword	_ZN30_INTERNAL_a359a693_4_k_cu_main6thrust24THRUST_300001_SM_1000_NS12placeholders2_2E
	.align		8
        /*0118*/ 	.dword	_ZN30_INTERNAL_a359a693_4_k_cu_main6thrust24THRUST_300001_SM_1000_NS12placeholders2_3E
	.align		8
        /*0120*/ 	.dword	_ZN30_INTERNAL_a359a693_4_k_cu_main6thrust24THRUST_300001_SM_1000_NS12placeholders2_4E
	.align		8
        /*0128*/ 	.dword	_ZN30_INTERNAL_a359a693_4_k_cu_main6thrust24THRUST_300001_SM_1000_NS12placeholders2_5E
	.align		8
        /*0130*/ 	.dword	_ZN30_INTERNAL_a359a693_4_k_cu_main6thrust24THRUST_300001_SM_1000_NS12placeholders2_6E
	.align		8
        /*0138*/ 	.dword	_ZN30_INTERNAL_a359a693_4_k_cu_main6thrust24THRUST_300001_SM_1000_NS12placeholders2_7E
	.align		8
        /*0140*/ 	.dword	_ZN30_INTERNAL_a359a693_4_k_cu_main6thrust24THRUST_300001_SM_1000_NS12placeholders2_8E
	.align		8
        /*0148*/ 	.dword	_ZN30_INTERNAL_a359a693_4_k_cu_main6thrust24THRUST_300001_SM_1000_NS12placeholders2_9E
	.align		8
        /*0150*/ 	.dword	_ZN30_INTERNAL_a359a693_4_k_cu_main6thrust24THRUST_300001_SM_1000_NS12placeholders3_10E
	.align		8
        /*0158*/ 	.dword	_ZN30_INTERNAL_a359a693_4_k_cu_main6thrust24THRUST_300001_SM_1000_NS3seqE
	.align		8
        /*0160*/ 	.dword	_ZN30_INTERNAL_a359a693_4_k_cu_main6thrust24THRUST_300001_SM_1000_NS6deviceE


//--------------------- .text._ZN3cub18CUB_300001_SM_10006detail9transform16transform_kernelINS2_10policy_hubILb1EN4cuda3std3__45tupleIJN6thrust24THRUST_300001_SM_1000_NS6detail15normal_iteratorINSA_10device_ptrIfEEEESF_EEEE10policy1000El9distFunctSF_JPfSK_EEEvT0_iT1_T2_DpNS2_10kernel_argIT3_EE --------------------------
	.section	.text._ZN3cub18CUB_300001_SM_10006detail9transform16transform_kernelINS2_10policy_hubILb1EN4cuda3std3__45tupleIJN6thrust24THRUST_300001_SM_1000_NS6detail15normal_iteratorINSA_10device_ptrIfEEEESF_EEEE10policy1000El9distFunctSF_JPfSK_EEEvT0_iT1_T2_DpNS2_10kernel_argIT3_EE,"ax",@progbits
	.align	128
        .global         _ZN3cub18CUB_300001_SM_10006detail9transform16transform_kernelINS2_10policy_hubILb1EN4cuda3std3__45tupleIJN6thrust24THRUST_300001_SM_1000_NS6detail15normal_iteratorINSA_10device_ptrIfEEEESF_EEEE10policy1000El9distFunctSF_JPfSK_EEEvT0_iT1_T2_DpNS2_10kernel_argIT3_EE
        .type           _ZN3cub18CUB_300001_SM_10006detail9transform16transform_kernelINS2_10policy_hubILb1EN4cuda3std3__45tupleIJN6thrust24THRUST_300001_SM_1000_NS6detail15normal_iteratorINSA_10device_ptrIfEEEESF_EEEE10policy1000El9distFunctSF_JPfSK_EEEvT0_iT1_T2_DpNS2_10kernel_argIT3_EE,@function
        .size           _ZN3cub18CUB_300001_SM_10006detail9transform16transform_kernelINS2_10policy_hubILb1EN4cuda3std3__45tupleIJN6thrust24THRUST_300001_SM_1000_NS6detail15normal_iteratorINSA_10device_ptrIfEEEESF_EEEE10policy1000El9distFunctSF_JPfSK_EEEvT0_iT1_T2_DpNS2_10kernel_argIT3_EE,(.L_x_738 - _ZN3cub18CUB_300001_SM_10006detail9transform16transform_kernelINS2_10policy_hubILb1EN4cuda3std3__45tupleIJN6thrust24THRUST_300001_SM_1000_NS6detail15normal_iteratorINSA_10device_ptrIfEEEESF_EEEE10policy1000El9distFunctSF_JPfSK_EEEvT0_iT1_T2_DpNS2_10kernel_argIT3_EE)
        .other          _ZN3cub18CUB_300001_SM_10006detail9transform16transform_kernelINS2_10policy_hubILb1EN4cuda3std3__45tupleIJN6thrust24THRUST_300001_SM_1000_NS6detail15normal_iteratorINSA_10device_ptrIfEEEESF_EEEE10policy1000El9distFunctSF_JPfSK_EEEvT0_iT1_T2_DpNS2_10kernel_argIT3_EE,@"STO_CUDA_ENTRY STV_DEFAULT"
_ZN3cub18CUB_300001_SM_10006detail9transform16transform_kernelINS2_10policy_hubILb1EN4cuda3std3__45tupleIJN6thrust24THRUST_300001_SM_1000_NS6detail15normal_iteratorINSA_10device_ptrIfEEEESF_EEEE10policy1000El9distFunctSF_JPfSK_EEEvT0_iT1_T2_DpNS2_10kernel_argIT3_EE:
.text._ZN3cub18CUB_300001_SM_10006detail9transform16transform_kernelINS2_10policy_hubILb1EN4cuda3std3__45tupleIJN6thrust24THRUST_300001_SM_1000_NS6detail15normal_iteratorINSA_10device_ptrIfEEEESF_EEEE10policy1000El9distFunctSF_JPfSK_EEEvT0_iT1_T2_DpNS2_10kernel_argIT3_EE:
[----:B------:R-:W-:Y:S08]  /*0000*/  LDC R1, c[0x0][0x37c] ;  /* 0x0000df00ff017b82 */ /* 0x000ff00000000800 */
[----:B------:R-:W0:Y:S01]  /*0010*/  LDC R10, c[0x0][0x388] ;  /* 0x0000e200ff0a7b82 */ /* 0x000e220000000800 */
[----:B------:R-:W1:Y:S01]  /*0020*/  LDCU.64 UR4, c[0x0][0x380] ;  /* 0x00007000ff0477ac */ /* 0x000e620008000a00 */
[----:B------:R-:W2:Y:S01]  /*0030*/  S2R R7, SR_TID.X ;  /* 0x0000000000077919 */ /* 0x000ea20000002100 */
[----:B------:R-:W-:Y:S05]  /*0040*/  BSSY.RECONVERGENT B0, `(.L_x_0) ;  /* 0x0000029000007945 */ /* 0x000fea0003800200 */
[----:B------:R-:W3:Y:S01]  /*0050*/  S2UR UR12, SR_CTAID.X ;  /* 0x00000000000c79c3 */ /* 0x000ee20000002500 */
[----:B0-----:R-:W-:-:S04]  /*0060*/  SHF.L.U32 R5, R10, 0x7, RZ ;  /* 0x000000070a057819 */ /* 0x001fc800000006ff */
[----:B------:R-:W-:Y:S01]  /*0070*/  SHF.R.S32.HI R0, RZ, 0x1f, R5 ;  /* 0x0000001fff007819 */ /* 0x000fe20000011405 */
[----:B---3--:R-:W-:-:S04]  /*0080*/  IMAD.WIDE.U32 R2, R5, UR12, RZ ;  /* 0x0000000c05027c25 */ /* 0x008fc8000f8e00ff */
[----:B------:R-:W-:Y:S01]  /*0090*/  IMAD R9, R0, UR12, RZ ;  /* 0x0000000c00097c24 */ /* 0x000fe2000f8e02ff */
[----:B-1----:R-:W-:-:S04]  /*00a0*/  IADD3 R4, P1, PT, -R2, UR4, RZ ;  /* 0x0000000402047c10 */ /* 0x002fc8000ff3e1ff */
[----:B------:R-:W-:Y:S02]  /*00b0*/  IADD3 R9, PT, PT, R3, R9, RZ ;  /* 0x0000000903097210 */ /* 0x000fe40007ffe0ff */
[----:B------:R-:W-:Y:S02]  /*00c0*/  ISETP.LT.U32.AND P0, PT, R4, R5, PT ;  /* 0x000000050400720c */ /* 0x000fe40003f01070 */
[----:B------:R-:W-:-:S04]  /*00d0*/  IADD3.X R11, PT, PT, ~R9, UR5, RZ, P1, !PT ;  /* 0x00000005090b7c10 */ /* 0x000fc80008ffe5ff */
[----:B------:R-:W-:Y:S02]  /*00e0*/  ISETP.LT.AND.EX P0, PT, R11, R0, PT, P0 ;  /* 0x000000000b00720c */ /* 0x000fe40003f01300 */
[----:B--2---:R-:W-:Y:S02]  /*00f0*/  SHF.L.U32 R11, R7, 0x7, RZ ;  /* 0x00000007070b7819 */ /* 0x004fe400000006ff */
[----:B------:R-:W-:-:S04]  /*0100*/  SEL R0, R4, R5, P0 ;  /* 0x0000000504007207 */ /* 0x000fc80000000000 */
[----:B------:R-:W-:-:S04]  /*0110*/  SHF.L.U32 R4, R0, 0x2, RZ ;  /* 0x0000000200047819 */ /* 0x000fc800000006ff */
[----:B------:R-:W-:-:S13]  /*0120*/  ISETP.GE.AND P0, PT, R11, R4, PT ;  /* 0x000000040b00720c */ /* 0x000fda0003f06270 */
[----:B------:R-:W-:Y:S05]  /*0130*/  @P0 BRA `(.L_x_1) ;  /* 0x0000000000640947 */ /* 0x000fea0003800000 */
[----:B------:R-:W0:Y:S01]  /*0140*/  LDCU.64 UR4, c[0x0][0x398] ;  /* 0x00007300ff0477ac */ /* 0x000e220008000a00 */
[C---:B------:R-:W-:Y:S01]  /*0150*/  SHF.L.U32 R6, R2.reuse, 0x2, RZ ;  /* 0x0000000202067819 */ /* 0x040fe200000006ff */
[----:B------:R-:W-:Y:S01]  /*0160*/  BSSY.RECONVERGENT B1, `(.L_x_2) ;  /* 0x000000c000017945 */ /* 0x000fe20003800200 */
[----:B------:R-:W-:Y:S02]  /*0170*/  SHF.L.U64.HI R8, R2, 0x2, R9 ;  /* 0x0000000202087819 */ /* 0x000fe40000010209 */
[----:B------:R-:W-:Y:S02]  /*0180*/  MOV R15, R11 ;  /* 0x0000000b000f7202 */ /* 0x000fe40000000f00 */
[----:B0-----:R-:W-:-:S04]  /*0190*/  IADD3 R12, P0, PT, R6, UR4, RZ ;  /* 0x00000004060c7c10 */ /* 0x001fc8000ff1e0ff */
[----:B------:R-:W-:-:S03]  /*01a0*/  IADD3.X R13, PT, PT, R8, UR5, RZ, P0, !PT ;  /* 0x00000005080d7c10 */ /* 0x000fc600087fe4ff */
[----:B------:R-:W-:-:S07]  /*01b0*/  IMAD.WIDE.U32 R12, R7, 0x80, R12 ;  /* 0x00000080070c7825 */ /* 0x000fce00078e000c */
.L_x_3:
[----:B------:R-:W-:Y:S01]  /*01c0*/  IADD3 R15, PT, PT, R15, 0x4000, RZ ;  /* 0x000040000f0f7810 */ /* 0x000fe20007ffe0ff */
[----:B------:R0:W-:Y:S03]  /*01d0*/  CCTL.E.PF2 [R12] ;  /* 0x000000000c00798f */ /* 0x0001e60000800100 */
[----:B------:R-:W-:Y:S02]  /*01e0*/  ISETP.GE.AND P0, PT, R15, R4, PT ;  /* 0x000000040f00720c */ /* 0x000fe40003f06270 */
[----:B0-----:R-:W-:-:S04]  /*01f0*/  IADD3 R12, P1, PT, R12, 0x4000, RZ ;  /* 0x000040000c0c7810 */ /* 0x001fc80007f3e0ff */
[----:B------:R-:W-:-:S07]  /*0200*/  IADD3.X R13, PT, PT, RZ, R13, RZ, P1, !PT ;  /* 0x0000000dff0d7210 */ /* 0x000fce0000ffe4ff */
[----:B------:R-:W-:Y:S05]  /*0210*/  @!P0 BRA `(.L_x_3) ;  /* 0xfffffffc00e88947 */ /* 0x000fea000383ffff */
[----:B------:R-:W-:Y:S05]  /*0220*/  BSYNC.RECONVERGENT B1 ;  /* 0x0000000000017941 */ /* 0x000fea0003800200 */
.L_x_2:
[----:B------:R-:W0:Y:S02]  /*0230*/  LDCU.64 UR4, c[0x0][0x3a8] ;  /* 0x00007500ff0477ac */ /* 0x000e240008000a00 */
[----:B0-----:R-:W-:-:S04]  /*0240*/  IADD3 R12, P0, PT, R6, UR4, RZ ;  /* 0x00000004060c7c10 */ /* 0x001fc8000ff1e0ff */
[----:B------:R-:W-:-:S03]  /*0250*/  IADD3.X R13, PT, PT, R8, UR5, RZ, P0, !PT ;  /* 0x00000005080d7c10 */ /* 0x000fc600087fe4ff */
[----:B------:R-:W-:-:S07]  /*0260*/  IMAD.WIDE.U32 R12, R7, 0x80, R12 ;  /* 0x00000080070c7825 */ /* 0x000fce00078e000c */
.L_x_4:
[----:B------:R-:W-:Y:S01]  /*0270*/  VIADD R11, R11, 0x4000 ;  /* 0x000040000b0b7836 */ /* 0x000fe20000000000 */
[----:B------:R0:W-:Y:S04]  /*0280*/  CCTL.E.PF2 [R12] ;  /* 0x000000000c00798f */ /* 0x0001e80000800100 */
[----:B------:R-:W-:Y:S02]  /*0290*/  ISETP.GE.AND P0, PT, R11, R4, PT ;  /* 0x000000040b00720c */ /* 0x000fe40003f06270 */
[----:B0-----:R-:W-:-:S04]  /*02a0*/  IADD3 R12, P1, PT, R12, 0x4000, RZ ;  /* 0x000040000c0c7810 */ /* 0x001fc80007f3e0ff */
[----:B------:R-:W-:-:S07]  /*02b0*/  IADD3.X R13, PT, PT, RZ, R13, RZ, P1, !PT ;  /* 0x0000000dff0d7210 */ /* 0x000fce0000ffe4ff */
[----:B------:R-:W-:Y:S05]  /*02c0*/  @!P0 BRA `(.L_x_4) ;  /* 0xfffffffc00e88947 */ /* 0x000fea000383ffff */
.L_x_1:
[----:B------:R-:W-:Y:S05]  /*02d0*/  BSYNC.RECONVERGENT B0 ;  /* 0x0000000000007941 */ /* 0x000fea0003800200 */
.L_x_0:
[----:B------:R-:W0:Y:S01]  /*02e0*/  LDCU.128 UR8, c[0x0][0x390] ;  /* 0x00007200ff0877ac */ /* 0x000e220008000c00 */
[----:B------:R-:W-:Y:S02]  /*02f0*/  ISETP.NE.AND P0, PT, R5, R0, PT ;  /* 0x000000000500720c */ /* 0x000fe40003f05270 */
[C---:B------:R-:W-:Y:S01]  /*0300*/  SHF.L.U32 R8, R2.reuse, 0x2, RZ ;  /* 0x0000000202087819 */ /* 0x040fe200000006ff */
[----:B------:R-:W1:Y:S01]  /*0310*/  LDCU.64 UR6, c[0x0][0x3a8] ;  /* 0x00007500ff0677ac */ /* 0x000e620008000a00 */
[----:B------:R-:W-:Y:S02]  /*0320*/  SHF.L.U64.HI R9, R2, 0x2, R9 ;  /* 0x0000000202097819 */ /* 0x000fe40000010209 */
[C---:B------:R-:W-:Y:S01]  /*0330*/  R2UR UR13, R8.reuse ;  /* 0x00000000080d72ca */ /* 0x040fe200000e0000 */
[----:B------:R-:W2:Y:S01]  /*0340*/  LDCU.64 UR14, c[0x0][0x358] ;  /* 0x00006b00ff0e77ac */ /* 0x000ea20008000a00 */
[----:B------:R-:W-:Y:S02]  /*0350*/  R2UR UR16, R9 ;  /* 0x00000000091072ca */ /* 0x000fe400000e0000 */
[----:B0-----:R-:W-:-:S02]  /*0360*/  IADD3 R4, P2, PT, R8, UR10, RZ ;  /* 0x0000000a08047c10 */ /* 0x001fc4000ff5e0ff */
[C---:B-1----:R-:W-:Y:S02]  /*0370*/  IADD3 R2, P3, PT, R8.reuse, UR6, RZ ;  /* 0x0000000608027c10 */ /* 0x042fe4000ff7e0ff */
[----:B------:R-:W-:Y:S02]  /*0380*/  IADD3 R8, P1, PT, R8, UR8, RZ ;  /* 0x0000000808087c10 */ /* 0x000fe4000ff3e0ff */
[C---:B------:R-:W-:Y:S02]  /*0390*/  IADD3.X R5, PT, PT, R9.reuse, UR11, RZ, P2, !PT ;  /* 0x0000000b09057c10 */ /* 0x040fe400097fe4ff */
[C---:B------:R-:W-:Y:S02]  /*03a0*/  IADD3.X R3, PT, PT, R9.reuse, UR7, RZ, P3, !PT ;  /* 0x0000000709037c10 */ /* 0x040fe40009ffe4ff */
[----:B------:R-:W-:Y:S01]  /*03b0*/  IADD3.X R9, PT, PT, R9, UR9, RZ, P1, !PT ;  /* 0x0000000909097c10 */ /* 0x000fe20008ffe4ff */
[----:B--2---:R-:W-:Y:S06]  /*03c0*/  @!P0 BRA `(.L_x_5) ;  /* 0x0000000c00d08947 */ /* 0x004fec0003800000 */
[----:B------:R-:W-:-:S13]  /*03d0*/  ISETP.GE.AND P0, PT, R10, 0x1, PT ;  /* 0x000000010a00780c */ /* 0x000fda0003f06270 */
[----:B------:R-:W-:Y:S05]  /*03e0*/  @!P0 EXIT ;  /* 0x000000000000894d */ /* 0x000fea0003800000 */
[C---:B------:R-:W-:Y:S01]  /*03f0*/  ISETP.GE.U32.AND P0, PT, R10.reuse, 0x8, PT ;  /* 0x000000080a00780c */ /* 0x040fe20003f06070 */
[----:B------:R-:W-:Y:S01]  /*0400*/  HFMA2 R6, -RZ, RZ, 0, 0 ;  /* 0x00000000ff067431 */ /* 0x000fe200000001ff */
[----:B------:R-:W-:-:S11]  /*0410*/  LOP3.LUT R20, R10, 0x7, RZ, 0xc0, !PT ;  /* 0x000000070a147812 */ /* 0x000fd600078ec0ff */
[----:B------:R-:W-:Y:S05]  /*0420*/  @!P0 BRA `(.L_x_6) ;  /* 0x00000008005c8947 */ /* 0x000fea0003800000 */
[----:B------:R-:W-:-:S13]  /*0430*/  ISETP.GE.AND P1, PT, R7, R0, PT ;  /* 0x000000000700720c */ /* 0x000fda0003f26270 */
[----:B------:R-:W-:-:S04]  /*0440*/  @!P1 IMAD.WIDE.U32 R22, R7, 0x4, R2 ;  /* 0x0000000407169825 */ /* 0x000fc800078e0002 */
[C---:B------:R-:W-:Y:S02]  /*0450*/  @!P1 IMAD.WIDE.U32 R18, R7.reuse, 0x4, R4 ;  /* 0x0000000407129825 */ /* 0x040fe400078e0004 */
[----:B------:R-:W2:Y:S04]  /*0460*/  @!P1 LDG.E R22, desc[UR14][R22.64] ;  /* 0x0000000e16169981 */ /* 0x000ea8000c1e1900 */
[----:B------:R-:W3:Y:S01]  /*0470*/  @!P1 LDG.E R18, desc[UR14][R18.64] ;  /* 0x0000000e12129981 */ /* 0x000ee2000c1e1900 */
[C---:B------:R-:W-:Y:S01]  /*0480*/  IADD3 R17, PT, PT, R7.reuse, 0x80, RZ ;  /* 0x0000008007117810 */ /* 0x040fe20007ffe0ff */
[----:B------:R-:W-:-:S03]  /*0490*/  @!P1 IMAD.WIDE.U32 R24, R7, 0x4, R8 ;  /* 0x0000000407189825 */ /* 0x000fc600078e0008 */
[C---:B------:R-:W-:Y:S01]  /*04a0*/  ISETP.GE.AND P0, PT, R17.reuse, R0, PT ;  /* 0x000000001100720c */ /* 0x040fe20003f06270 */
[----:B------:R-:W-:-:S04]  /*04b0*/  IMAD.WIDE R12, R17, 0x4, R2 ;  /* 0x00000004110c7825 */ /* 0x000fc800078e0202 */
[----:B------:R-:W-:-:S04]  /*04c0*/  IMAD.WIDE R14, R17, 0x4, R4 ;  /* 0x00000004110e7825 */ /* 0x000fc800078e0204 */
[----:B--2---:R-:W-:-:S04]  /*04d0*/  @!P1 FMUL R11, R22, R22 ;  /* 0x00000016160b9220 */ /* 0x004fc80000400000 */
[----:B---3--:R-:W-:-:S05]  /*04e0*/  @!P1 FFMA R11, R18, R18, R11 ;  /* 0x00000012120b9223 */ /* 0x008fca000000000b */
[----:B------:R0:W-:Y:S04]  /*04f0*/  @!P1 STG.E desc[UR14][R24.64], R11 ;  /* 0x0000000b18009986 */ /* 0x0001e8000c10190e */
[----:B------:R-:W2:Y:S04]  /*0500*/  @!P0 LDG.E R16, desc[UR14][R12.64] ;  /* 0x0000000e0c108981 */ /* 0x000ea8000c1e1900 */
[----:B------:R-:W3:Y:S01]  /*0510*/  @!P0 LDG.E R6, desc[UR14][R14.64] ;  /* 0x0000000e0e068981 */ /* 0x000ee2000c1e1900 */
[C---:B------:R-:W-:Y:S01]  /*0520*/  IADD3 R21, PT, PT, R7.reuse, 0x100, RZ ;  /* 0x0000010007157810 */ /* 0x040fe20007ffe0ff */
[----:B------:R-:W-:Y:S01]  /*0530*/  BSSY.RECONVERGENT B0, `(.L_x_7) ;  /* 0x0000018000007945 */ /* 0x000fe20003800200 */
[C---:B------:R-:W-:Y:S01]  /*0540*/  IADD3 R23, PT, PT, R7.reuse, 0x180, RZ ;  /* 0x0000018007177810 */ /* 0x040fe20007ffe0ff */
[----:B0-----:R-:W-:Y:S01]  /*0550*/  VIADD R11, R7, 0x280 ;  /* 0x00000280070b7836 */ /* 0x001fe20000000000 */
[----:B------:R-:W-:-:S02]  /*0560*/  ISETP.GE.AND P6, PT, R21, R0, PT ;  /* 0x000000001500720c */ /* 0x000fc40003fc6270 */
[-C--:B------:R-:W-:Y:S02]  /*0570*/  ISETP.GE.AND P5, PT, R23, R0.reuse, PT ;  /* 0x000000001700720c */ /* 0x080fe40003fa6270 */
[C---:B------:R-:W-:Y:S02]  /*0580*/  IADD3 R27, PT, PT, R7.reuse, 0x200, RZ ;  /* 0x00000200071b7810 */ /* 0x040fe40007ffe0ff */
[C---:B------:R-:W-:Y:S02]  /*0590*/  IADD3 R21, PT, PT, R7.reuse, 0x300, RZ ;  /* 0x0000030007157810 */ /* 0x040fe40007ffe0ff */
[----:B------:R-:W-:Y:S02]  /*05a0*/  IADD3 R23, PT, PT, R7, 0x380, RZ ;  /* 0x0000038007177810 */ /* 0x000fe40007ffe0ff */
[-C--:B------:R-:W-:Y:S02]  /*05b0*/  ISETP.GE.AND P4, PT, R27, R0.reuse, PT ;  /* 0x000000001b00720c */ /* 0x080fe40003f86270 */
[----:B------:R-:W-:-:S02]  /*05c0*/  ISETP.GE.AND P3, PT, R11, R0, PT ;  /* 0x000000000b00720c */ /* 0x000fc40003f66270 */
[-C--:B------:R-:W-:Y:S02]  /*05d0*/  ISETP.GE.AND P2, PT, R21, R0.reuse, PT ;  /* 0x000000001500720c */ /* 0x080fe40003f46270 */
[----:B------:R-:W-:Y:S01]  /*05e0*/  ISETP.GE.AND P1, PT, R23, R0, PT ;  /* 0x000000001700720c */ /* 0x000fe20003f26270 */
[----:B--2---:R-:W-:Y:S01]  /*05f0*/  @!P0 FMUL R19, R16, R16 ;  /* 0x0000001010138220 */ /* 0x004fe20000400000 */
[----:B------:R-:W-:-:S04]  /*0600*/  IMAD.WIDE R16, R17, 0x4, R8 ;  /* 0x0000000411107825 */ /* 0x000fc800078e0208 */
[----:B---3--:R-:W-:Y:S01]  /*0610*/  @!P0 FFMA R19, R6, R6, R19 ;  /* 0x0000000606138223 */ /* 0x008fe20000000013 */
[----:B------:R-:W-:-:S04]  /*0620*/  LOP3.LUT R6, R10, 0x7ffffff8, RZ, 0xc0, !PT ;  /* 0x7ffffff80a067812 */ /* 0x000fc800078ec0ff */
[----:B------:R0:W-:Y:S01]  /*0630*/  @!P0 STG.E desc[UR14][R16.64], R19 ;  /* 0x0000001310008986 */ /* 0x0001e2000c10190e */
[----:B------:R-:W-:Y:S01]  /*0640*/  ISETP.NE.AND P0, PT, R6, 0x8, PT ;  /* 0x000000080600780c */ /* 0x000fe20003f05270 */
[----:B------:R-:W-:-:S12]  /*0650*/  @P6 BRA `(.L_x_8) ;  /* 0x0000000000146947 */ /* 0x000fd80003800000 */
[----:B------:R-:W2:Y:S04]  /*0660*/  LDG.E R11, desc[UR14][R12.64+0x200] ;  /* 0x0002000e0c0b7981 */ /* 0x000ea8000c1e1900 */
[----:B------:R-:W3:Y:S01]  /*0670*/  LDG.E R10, desc[UR14][R14.64+0x200] ;  /* 0x0002000e0e0a7981 */ /* 0x000ee2000c1e1900 */
[----:B--2---:R-:W-:-:S04]  /*0680*/  FMUL R11, R11, R11 ;  /* 0x0000000b0b0b7220 */ /* 0x004fc80000400000 */
[----:B---3--:R-:W-:-:S05]  /*0690*/  FFMA R11, R10, R10, R11 ;  /* 0x0000000a0a0b7223 */ /* 0x008fca000000000b */
[----:B------:R1:W-:Y:S02]  /*06a0*/  STG.E desc[UR14][R16.64+0x200], R11 ;  /* 0x0002000b10007986 */ /* 0x0003e4000c10190e */
.L_x_8:
[----:B------:R-:W-:Y:S05]  /*06b0*/  BSYNC.RECONVERGENT B0 ;  /* 0x0000000000007941 */ /* 0x000fea0003800200 */
.L_x_7:
[----:B------:R-:W-:Y:S04]  /*06c0*/  BSSY.RECONVERGENT B0, `(.L_x_9) ;  /* 0x0000007000007945 */ /* 0x000fe80003800200 */
[----:B------:R-:W-:Y:S05]  /*06d0*/  @P5 BRA `(.L_x_10) ;  /* 0x0000000000145947 */ /* 0x000fea0003800000 */
[----:B-1----:R-:W2:Y:S04]  /*06e0*/  LDG.E R11, desc[UR14][R12.64+0x400] ;  /* 0x0004000e0c0b7981 */ /* 0x002ea8000c1e1900 */
[----:B------:R-:W3:Y:S01]  /*06f0*/  LDG.E R10, desc[UR14][R14.64+0x400] ;  /* 0x0004000e0e0a7981 */ /* 0x000ee2000c1e1900 */
[----:B--2---:R-:W-:-:S04]  /*0700*/  FMUL R11, R11, R11 ;  /* 0x0000000b0b0b7220 */ /* 0x004fc80000400000 */
[----:B---3--:R-:W-:-:S05]  /*0710*/  FFMA R11, R10, R10, R11 ;  /* 0x0000000a0a0b7223 */ /* 0x008fca000000000b */
[----:B------:R2:W-:Y:S02]  /*0720*/  STG.E desc[UR14][R16.64+0x400], R11 ;  /* 0x0004000b10007986 */ /* 0x0005e4000c10190e */
.L_x_10:
[----:B------:R-:W-:Y:S05]  /*0730*/  BSYNC.RECONVERGENT B0 ;  /* 0x0000000000007941 */ /* 0x000fea0003800200 */
.L_x_9:
[----:B------:R-:W-:Y:S04]  /*0740*/  BSSY.RECONVERGENT B0, `(.L_x_11) ;  /* 0x0000007000007945 */ /* 0x000fe80003800200 */
[----:B------:R-:W-:Y:S05]  /*0750*/  @P4 BRA `(.L_x_12) ;  /* 0x0000000000144947 */ /* 0x000fea0003800000 */
[----:B-12---:R-:W2:Y:S04]  /*0760*/  LDG.E R11, desc[UR14][R12.64+0x600] ;  /* 0x0006000e0c0b7981 */ /* 0x006ea8000c1e1900 */
[----:B------:R-:W3:Y:S01]  /*0770*/  LDG.E R10, desc[UR14][R14.64+0x600] ;  /* 0x0006000e0e0a7981 */ /* 0x000ee2000c1e1900 */
[----:B--2---:R-:W-:-:S04]  /*0780*/  FMUL R11, R11, R11 ;  /* 0x0000000b0b0b7220 */ /* 0x004fc80000400000 */
[----:B---3--:R-:W-:-:S05]  /*0790*/  FFMA R11, R10, R10, R11 ;  /* 0x0000000a0a0b7223 */ /* 0x008fca000000000b */
[----:B------:R3:W-:Y:S02]  /*07a0*/  STG.E desc[UR14][R16.64+0x600], R11 ;  /* 0x0006000b10007986 */ /* 0x0007e4000c10190e */
.L_x_12:
[----:B------:R-:W-:Y:S05]  /*07b0*/  BSYNC.RECONVERGENT B0 ;  /* 0x0000000000007941 */ /* 0x000fea0003800200 */
.L_x_11:
[----:B------:R-:W-:Y:S04]  /*07c0*/  BSSY.RECONVERGENT B0, `(.L_x_13) ;  /* 0x0000007000007945 */ /* 0x000fe80003800200 */
[----:B------:R-:W-:Y:S05]  /*07d0*/  @P3 BRA `(.L_x_14) ;  /* 0x0000000000143947 */ /* 0x000fea0003800000 */
[----:B-123--:R-:W2:Y:S04]  /*07e0*/  LDG.E R11, desc[UR14][R12.64+0x800] ;  /* 0x0008000e0c0b7981 */ /* 0x00eea8000c1e1900 */
[----:B------:R-:W3:Y:S01]  /*07f0*/  LDG.E R10, desc[UR14][R14.64+0x800] ;  /* 0x0008000e0e0a7981 */ /* 0x000ee2000c1e1900 */
[----:B--2---:R-:W-:-:S04]  /*0800*/  FMUL R11, R11, R11 ;  /* 0x0000000b0b0b7220 */ /* 0x004fc80000400000 */
[----:B---3--:R-:W-:-:S05]  /*0810*/  FFMA R11, R10, R10, R11 ;  /* 0x0000000a0a0b7223 */ /* 0x008fca000000000b */
[----:B------:R4:W-:Y:S02]  /*0820*/  STG.E desc[UR14][R16.64+0x800], R11 ;  /* 0x0008000b10007986 */ /* 0x0009e4000c10190e */
.L_x_14:
[----:B------:R-:W-:Y:S05]  /*0830*/  BSYNC.RECONVERGENT B0 ;  /* 0x0000000000007941 */ /* 0x000fea0003800200 */
.L_x_13:
[----:B------:R-:W-:Y:S04]  /*0840*/  BSSY.RECONVERGENT B0, `(.L_x_15) ;  /* 0x0000007000007945 */ /* 0x000fe80003800200 */
[----:B------:R-:W-:Y:S05]  /*0850*/  @P2 BRA `(.L_x_16) ;  /* 0x0000000000142947 */ /* 0x000fea0003800000 */
[----:B-1234-:R-:W2:Y:S04]  /*0860*/  LDG.E R11, desc[UR14][R12.64+0xa00] ;  /* 0x000a000e0c0b7981 */ /* 0x01eea8000c1e1900 */
[----:B------:R-:W3:Y:S01]  /*0870*/  LDG.E R10, desc[UR14][R14.64+0xa00] ;  /* 0x000a000e0e0a7981 */ /* 0x000ee2000c1e1900 */
[----:B--2---:R-:W-:-:S04]  /*0880*/  FMUL R11, R11, R11 ;  /* 0x0000000b0b0b7220 */ /* 0x004fc80000400000 */
[----:B---3--:R-:W-:-:S05]  /*0890*/  FFMA R11, R10, R10, R11 ;  /* 0x0000000a0a0b7223 */ /* 0x008fca000000000b */
[----:B------:R1:W-:Y:S02]  /*08a0*/  STG.E desc[UR14][R16.64+0xa00], R11 ;  /* 0x000a000b10007986 */ /* 0x0003e4000c10190e */
.L_x_16:
[----:B------:R-:W-:Y:S05]  /*08b0*/  BSYNC.RECONVERGENT B0 ;  /* 0x0000000000007941 */ /* 0x000fea0003800200 */
.L_x_15:
[----:B------:R-:W-:Y:S04]  /*08c0*/  BSSY.RECONVERGENT B0, `(.L_x_17) ;  /* 0x0000007000007945 */ /* 0x000fe80003800200 */
[----:B------:R-:W-:Y:S05]  /*08d0*/  @P1 BRA `(.L_x_18) ;  /* 0x0000000000141947 */ /* 0x000fea0003800000 */
[----:B------:R-:W1:Y:S04]  /*08e0*/  LDG.E R12, desc[UR14][R12.64+0xc00] ;  /* 0x000c000e0c0c7981 */ /* 0x000e68000c1e1900 */
[----:B------:R-:W5:Y:S01]  /*08f0*/  LDG.E R14, desc[UR14][R14.64+0xc00] ;  /* 0x000c000e0e0e7981 */ /* 0x000f62000c1e1900 */
[----:B-1234-:R-:W-:-:S04]  /*0900*/  FMUL R11, R12, R12 ;  /* 0x0000000c0c0b7220 */ /* 0x01efc80000400000 */
[----:B-----5:R-:W-:-:S05]  /*0910*/  FFMA R11, R14, R14, R11 ;  /* 0x0000000e0e0b7223 */ /* 0x020fca000000000b */
[----:B------:R1:W-:Y:S02]  /*0920*/  STG.E desc[UR14][R16.64+0xc00], R11 ;  /* 0x000c000b10007986 */ /* 0x0003e4000c10190e */
.L_x_18:
[----:B------:R-:W-:Y:S05]  /*0930*/  BSYNC.RECONVERGENT B0 ;  /* 0x0000000000007941 */ /* 0x000fea0003800200 */
.L_x_17:
[----:B------:R-:W-:Y:S05]  /*0940*/  @!P0 BRA `(.L_x_6) ;  /* 0x0000000400148947 */ /* 0x000fea0003800000 */
[----:B01234-:R-:W-:-:S07]  /*0950*/  MOV R16, 0x8 ;  /* 0x0000000800107802 */ /* 0x01ffce0000000f00 */
.L_x_21:
[----:B0-----:R-:W-:-:S04]  /*0960*/  LEA R17, R16, R7, 0x7 ;  /* 0x0000000710117211 */ /* 0x001fc800078e38ff */
        /* <DEDUP_REMOVED lines=9> */
[----:B--2---:R-:W-:-:S04]  /*0a00*/  @!P0 FMUL R13, R22, R22 ;  /* 0x00000016160d8220 */ /* 0x004fc80000400000 */
[----:B---3--:R-:W-:Y:S01]  /*0a10*/  @!P0 FFMA R27, R10, R10, R13 ;  /* 0x0000000a0a1b8223 */ /* 0x008fe2000000000d */
[----:B------:R-:W-:-:S04]  /*0a20*/  IMAD.WIDE R12, R25, 0x4, R2 ;  /* 0x00000004190c7825 */ /* 0x000fc800078e0202 */
[----:B------:R0:W-:Y:S04]  /*0a30*/  @!P0 STG.E desc[UR14][R18.64], R27 ;  /* 0x0000001b12008986 */ /* 0x0001e8000c10190e */
[----:B------:R-:W2:Y:S04]  /*0a40*/  @!P1 LDG.E R24, desc[UR14][R12.64] ;  /* 0x0000000e0c189981 */ /* 0x000ea8000c1e1900 */
[----:B------:R-:W3:Y:S01]  /*0a50*/  @!P1 LDG.E R21, desc[UR14][R14.64] ;  /* 0x0000000e0e159981 */ /* 0x000ee2000c1e1900 */
[----:B------:R-:W-:-:S04]  /*0a60*/  IADD3 R11, PT, PT, R17, 0x100, RZ ;  /* 0x00000100110b7810 */ /* 0x000fc80007ffe0ff */
[----:B------:R-:W-:Y:S01]  /*0a70*/  ISETP.GE.AND P0, PT, R11, R0, PT ;  /* 0x000000000b00720c */ /* 0x000fe20003f06270 */
[----:B------:R-:W-:-:S04]  /*0a80*/  IMAD.WIDE R10, R25, 0x4, R8 ;  /* 0x00000004190a7825 */ /* 0x000fc800078e0208 */
[----:B--2---:R-:W-:-:S04]  /*0a90*/  @!P1 FMUL R24, R24, R24 ;  /* 0x0000001818189220 */ /* 0x004fc80000400000 */
[----:B---3--:R-:W-:-:S05]  /*0aa0*/  @!P1 FFMA R25, R21, R21, R24 ;  /* 0x0000001515199223 */ /* 0x008fca0000000018 */
[----:B------:R1:W-:Y:S04]  /*0ab0*/  @!P1 STG.E desc[UR14][R10.64], R25 ;  /* 0x000000190a009986 */ /* 0x0003e8000c10190e */
[----:B------:R-:W2:Y:S04]  /*0ac0*/  @!P0 LDG.E R21, desc[UR14][R12.64+0x200] ;  /* 0x0002000e0c158981 */ /* 0x000ea8000c1e1900 */
[----:B0-----:R-:W3:Y:S01]  /*0ad0*/  @!P0 LDG.E R18, desc[UR14][R14.64+0x200] ;  /* 0x0002000e0e128981 */ /* 0x001ee2000c1e1900 */
[----:B------:R-:W-:-:S04]  /*0ae0*/  IADD3 R19, PT, PT, R17, 0x180, RZ ;  /* 0x0000018011137810 */ /* 0x000fc80007ffe0ff */
[----:B------:R-:W-:Y:S01]  /*0af0*/  ISETP.GE.AND P1, PT, R19, R0, PT ;  /* 0x000000001300720c */ /* 0x000fe20003f26270 */
[----:B--2---:R-:W-:-:S04]  /*0b00*/  @!P0 FMUL R21, R21, R21 ;  /* 0x0000001515158220 */ /* 0x004fc80000400000 */
[----:B---3--:R-:W-:-:S05]  /*0b10*/  @!P0 FFMA R23, R18, R18, R21 ;  /* 0x0000001212178223 */ /* 0x008fca0000000015 */
[----:B------:R0:W-:Y:S04]  /*0b20*/  @!P0 STG.E desc[UR14][R10.64+0x200], R23 ;  /* 0x000200170a008986 */ /* 0x0001e8000c10190e */
[----:B------:R-:W2:Y:S04]  /*0b30*/  @!P1 LDG.E R21, desc[UR14][R12.64+0x400] ;  /* 0x0004000e0c159981 */ /* 0x000ea8000c1e1900 */
[----:B------:R-:W1:Y:S01]  /*0b40*/  @!P1 LDG.E R18, desc[UR14][R14.64+0x400] ;  /* 0x0004000e0e129981 */ /* 0x000e62000c1e1900 */
[----:B------:R-:W-:-:S05]  /*0b50*/  VIADD R19, R17, 0x200 ;  /* 0x0000020011137836 */ /* 0x000fca0000000000 */
[----:B------:R-:W-:Y:S01]  /*0b60*/  ISETP.GE.AND P0, PT, R19, R0, PT ;  /* 0x000000001300720c */ /* 0x000fe20003f06270 */
[----:B--2---:R-:W-:-:S04]  /*0b70*/  @!P1 FMUL R21, R21, R21 ;  /* 0x0000001515159220 */ /* 0x004fc80000400000 */
[----:B-1----:R-:W-:-:S05]  /*0b80*/  @!P1 FFMA R25, R18, R18, R21 ;  /* 0x0000001212199223 */ /* 0x002fca0000000015 */
[----:B------:R1:W-:Y:S04]  /*0b90*/  @!P1 STG.E desc[UR14][R10.64+0x400], R25 ;  /* 0x000400190a009986 */ /* 0x0003e8000c10190e */
[----:B------:R-:W2:Y:S04]  /*0ba0*/  @!P0 LDG.E R21, desc[UR14][R12.64+0x600] ;  /* 0x0006000e0c158981 */ /* 0x000ea8000c1e1900 */
[----:B------:R-:W0:Y:S01]  /*0bb0*/  @!P0 LDG.E R18, desc[UR14][R14.64+0x600] ;  /* 0x0006000e0e128981 */ /* 0x000e22000c1e1900 */
[----:B------:R-:W-:-:S04]  /*0bc0*/  IADD3 R19, PT, PT, R17, 0x280, RZ ;  /* 0x0000028011137810 */ /* 0x000fc80007ffe0ff */
[----:B------:R-:W-:Y:S01]  /*0bd0*/  ISETP.GE.AND P1, PT, R19, R0, PT ;  /* 0x000000001300720c */ /* 0x000fe20003f26270 */
[----:B--2---:R-:W-:-:S04]  /*0be0*/  @!P0 FMUL R21, R21, R21 ;  /* 0x0000001515158220 */ /* 0x004fc80000400000 */
[----:B0-----:R-:W-:-:S05]  /*0bf0*/  @!P0 FFMA R23, R18, R18, R21 ;  /* 0x0000001212178223 */ /* 0x001fca0000000015 */
[----:B------:R1:W-:Y:S04]  /*0c00*/  @!P0 STG.E desc[UR14][R10.64+0x600], R23 ;  /* 0x000600170a008986 */ /* 0x0003e8000c10190e */
[----:B------:R-:W2:Y:S04]  /*0c10*/  @!P1 LDG.E R21, desc[UR14][R12.64+0x800] ;  /* 0x0008000e0c159981 */ /* 0x000ea8000c1e1900 */
[----:B------:R-:W3:Y:S01]  /*0c20*/  @!P1 LDG.E R18, desc[UR14][R14.64+0x800] ;  /* 0x0008000e0e129981 */ /* 0x000ee2000c1e1900 */
[----:B------:R-:W-:-:S04]  /*0c30*/  IADD3 R19, PT, PT, R17, 0x300, RZ ;  /* 0x0000030011137810 */ /* 0x000fc80007ffe0ff */
[----:B------:R-:W-:Y:S01]  /*0c40*/  ISETP.GE.AND P0, PT, R19, R0, PT ;  /* 0x000000001300720c */ /* 0x000fe20003f06270 */
[----:B--2---:R-:W-:-:S04]  /*0c50*/  @!P1 FMUL R21, R21, R21 ;  /* 0x0000001515159220 */ /* 0x004fc80000400000 */
[----:B---3--:R-:W-:-:S05]  /*0c60*/  @!P1 FFMA R21, R18, R18, R21 ;  /* 0x0000001212159223 */ /* 0x008fca0000000015 */
[----:B------:R1:W-:Y:S04]  /*0c70*/  @!P1 STG.E desc[UR14][R10.64+0x800], R21 ;  /* 0x000800150a009986 */ /* 0x0003e8000c10190e */
[----:B------:R-:W2:Y:S04]  /*0c80*/  @!P0 LDG.E R19, desc[UR14][R12.64+0xa00] ;  /* 0x000a000e0c138981 */ /* 0x000ea8000c1e1900 */
[----:B------:R-:W3:Y:S01]  /*0c90*/  @!P0 LDG.E R18, desc[UR14][R14.64+0xa00] ;  /* 0x000a000e0e128981 */ /* 0x000ee2000c1e1900 */
[----:B------:R-:W-:Y:S01]  /*0ca0*/  IADD3 R17, PT, PT, R17, 0x380, RZ ;  /* 0x0000038011117810 */ /* 0x000fe20007ffe0ff */
[----:B------:R-:W-:Y:S01]  /*0cb0*/  BSSY.RECONVERGENT B0, `(.L_x_19) ;  /* 0x000000d000007945 */ /* 0x000fe20003800200 */
[----:B------:R-:W-:-:S04]  /*0cc0*/  IADD3 R16, PT, PT, R16, 0x8, RZ ;  /* 0x0000000810107810 */ /* 0x000fc80007ffe0ff */
[----:B------:R-:W-:Y:S01]  /*0cd0*/  ISETP.NE.AND P1, PT, R16, R6, PT ;  /* 0x000000061000720c */ /* 0x000fe20003f25270 */
[----:B--2---:R-:W-:-:S04]  /*0ce0*/  @!P0 FMUL R19, R19, R19 ;  /* 0x0000001313138220 */ /* 0x004fc80000400000 */
[----:B---3--:R-:W-:-:S05]  /*0cf0*/  @!P0 FFMA R19, R18, R18, R19 ;  /* 0x0000001212138223 */ /* 0x008fca0000000013 */
[----:B------:R1:W-:Y:S01]  /*0d00*/  @!P0 STG.E desc[UR14][R10.64+0xa00], R19 ;  /* 0x000a00130a008986 */ /* 0x0003e2000c10190e */
[----:B------:R-:W-:-:S13]  /*0d10*/  ISETP.GE.AND P0, PT, R17, R0, PT ;  /* 0x000000001100720c */ /* 0x000fda0003f06270 */
[----:B-1----:R-:W-:Y:S05]  /*0d20*/  @P0 BRA `(.L_x_20) ;  /* 0x0000000000140947 */ /* 0x002fea0003800000 */
[----:B------:R-:W2:Y:S04]  /*0d30*/  LDG.E R12, desc[UR14][R12.64+0xc00] ;  /* 0x000c000e0c0c7981 */ /* 0x000ea8000c1e1900 */
[----:B------:R-:W3:Y:S01]  /*0d40*/  LDG.E R14, desc[UR14][R14.64+0xc00] ;  /* 0x000c000e0e0e7981 */ /* 0x000ee2000c1e1900 */
[----:B--2---:R-:W-:-:S04]  /*0d50*/  FMUL R17, R12, R12 ;  /* 0x0000000c0c117220 */ /* 0x004fc80000400000 */
[----:B---3--:R-:W-:-:S05]  /*0d60*/  FFMA R17, R14, R14, R17 ;  /* 0x0000000e0e117223 */ /* 0x008fca0000000011 */
[----:B------:R0:W-:Y:S02]  /*0d70*/  STG.E desc[UR14][R10.64+0xc00], R17 ;  /* 0x000c00110a007986 */ /* 0x0001e4000c10190e */
.L_x_20:
[----:B------:R-:W-:Y:S05]  /*0d80*/  BSYNC.RECONVERGENT B0 ;  /* 0x0000000000007941 */ /* 0x000fea0003800200 */
.L_x_19:
[----:B------:R-:W-:Y:S05]  /*0d90*/  @P1 BRA `(.L_x_21) ;  /* 0xfffffff800f01947 */ /* 0x000fea000383ffff */
.L_x_6:
[----:B------:R-:W-:-:S13]  /*0da0*/  ISETP.NE.AND P0, PT, R20, RZ, PT ;  /* 0x000000ff1400720c */ /* 0x000fda0003f05270 */
[----:B------:R-:W-:Y:S05]  /*0db0*/  @!P0 EXIT ;  /* 0x000000000000894d */ /* 0x000fea0003800000 */
[----:B0-----:R-:W0:Y:S01]  /*0dc0*/  LDC R10, c[0x0][0x388] ;  /* 0x0000e200ff0a7b82 */ /* 0x001e220000000800 */
[----:B------:R-:W-:Y:S02]  /*0dd0*/  ISETP.GE.U32.AND P0, PT, R20, 0x4, PT ;  /* 0x000000041400780c */ /* 0x000fe40003f06070 */
[----:B0-----:R-:W-:-:S04]  /*0de0*/  LOP3.LUT R22, R10, 0x3, RZ, 0xc0, !PT ;  /* 0x000000030a167812 */ /* 0x001fc800078ec0ff */
[----:B------:R-:W-:-:S07]  /*0df0*/  ISETP.NE.AND P2, PT, R22, RZ, PT ;  /* 0x000000ff1600720c */ /* 0x000fce0003f45270 */
[----:B------:R-:W-:Y:S06]  /*0e00*/  @!P0 BRA `(.L_x_22) ;  /* 0x0000000000a48947 */ /* 0x000fec0003800000 */
[----:B-1234-:R-:W-:-:S04]  /*0e10*/  LEA R11, R6, R7, 0x7 ;  /* 0x00000007060b7211 */ /* 0x01efc800078e38ff */
[----:B------:R-:W-:-:S13]  /*0e20*/  ISETP.GE.AND P0, PT, R11, R0, PT ;  /* 0x000000000b00720c */ /* 0x000fda0003f06270 */
[----:B------:R-:W-:-:S04]  /*0e30*/  @!P0 IMAD.WIDE R18, R11, 0x4, R2 ;  /* 0x000000040b128825 */ /* 0x000fc800078e0202 */
[C---:B------:R-:W-:Y:S02]  /*0e40*/  @!P0 IMAD.WIDE R14, R11.reuse, 0x4, R4 ;  /* 0x000000040b0e8825 */ /* 0x040fe400078e0204 */
[----:B------:R-:W2:Y:S04]  /*0e50*/  @!P0 LDG.E R18, desc[UR14][R18.64] ;  /* 0x0000000e12128981 */ /* 0x000ea8000c1e1900 */
[----:B------:R-:W3:Y:S01]  /*0e60*/  @!P0 LDG.E R14, desc[UR14][R14.64] ;  /* 0x0000000e0e0e8981 */ /* 0x000ee2000c1e1900 */
[C---:B------:R-:W-:Y:S01]  /*0e70*/  IADD3 R25, PT, PT, R11.reuse, 0x80, RZ ;  /* 0x000000800b197810 */ /* 0x040fe20007ffe0ff */
[----:B------:R-:W-:-:S03]  /*0e80*/  @!P0 IMAD.WIDE R12, R11, 0x4, R8 ;  /* 0x000000040b0c8825 */ /* 0x000fc600078e0208 */
[----:B------:R-:W-:-:S13]  /*0e90*/  ISETP.GE.AND P1, PT, R25, R0, PT ;  /* 0x000000001900720c */ /* 0x000fda0003f26270 */
[----:B------:R-:W-:-:S04]  /*0ea0*/  @!P1 IMAD.WIDE R20, R25, 0x4, R2 ;  /* 0x0000000419149825 */ /* 0x000fc800078e0202 */
[----:B--2---:R-:W-:-:S04]  /*0eb0*/  @!P0 FMUL R17, R18, R18 ;  /* 0x0000001212118220 */ /* 0x004fc80000400000 */
[----:B---3--:R-:W-:Y:S01]  /*0ec0*/  @!P0 FFMA R23, R14, R14, R17 ;  /* 0x0000000e0e178223 */ /* 0x008fe20000000011 */
[----:B------:R-:W-:-:S04]  /*0ed0*/  @!P1 IMAD.WIDE R16, R25, 0x4, R4 ;  /* 0x0000000419109825 */ /* 0x000fc800078e0204 */
[----:B------:R0:W-:Y:S04]  /*0ee0*/  @!P0 STG.E desc[UR14][R12.64], R23 ;  /* 0x000000170c008986 */ /* 0x0001e8000c10190e */
[----:B------:R-:W2:Y:S04]  /*0ef0*/  @!P1 LDG.E R20, desc[UR14][R20.64] ;  /* 0x0000000e14149981 */ /* 0x000ea8000c1e1900 */
[----:B------:R-:W3:Y:S01]  /*0f00*/  @!P1 LDG.E R16, desc[UR14][R16.64] ;  /* 0x0000000e10109981 */ /* 0x000ee2000c1e1900 */
[----:B------:R-:W-:Y:S01]  /*0f10*/  IADD3 R29, PT, PT, R11, 0x100, RZ ;  /* 0x000001000b1d7810 */ /* 0x000fe20007ffe0ff */
        /* <DEDUP_REMOVED lines=9> */
[----:B0-----:R-:W-:Y:S02]  /*0fb0*/  VIADD R23, R11, 0x180 ;  /* 0x000001800b177836 */ /* 0x001fe40000000000 */
[----:B------:R-:W-:-:S03]  /*0fc0*/  @!P0 IMAD.WIDE R12, R29, 0x4, R8 ;  /* 0x000000041d0c8825 */ /* 0x000fc600078e0208 */
[----:B------:R-:W-:-:S13]  /*0fd0*/  ISETP.GE.AND P1, PT, R23, R0, PT ;  /* 0x000000001700720c */ /* 0x000fda0003f26270 */
[----:B------:R-:W-:-:S04]  /*0fe0*/  @!P1 IMAD.WIDE R20, R23, 0x4, R2 ;  /* 0x0000000417149825 */ /* 0x000fc800078e0202 */
[----:B------:R-:W-:-:S04]  /*0ff0*/  @!P1 IMAD.WIDE R16, R23, 0x4, R4 ;  /* 0x0000000417109825 */ /* 0x000fc800078e0204 */
[----:B--2---:R-:W-:-:S04]  /*1000*/  @!P0 FMUL R11, R24, R24 ;  /* 0x00000018180b8220 */ /* 0x004fc80000400000 */
[----:B---3--:R-:W-:-:S05]  /*1010*/  @!P0 FFMA R11, R18, R18, R11 ;  /* 0x00000012120b8223 */ /* 0x008fca000000000b */
[----:B------:R0:W-:Y:S04]  /*1020*/  @!P0 STG.E desc[UR14][R12.64], R11 ;  /* 0x0000000b0c008986 */ /* 0x0001e8000c10190e */
[----:B------:R-:W2:Y:S04]  /*1030*/  @!P1 LDG.E R20, desc[UR14][R20.64] ;  /* 0x0000000e14149981 */ /* 0x000ea8000c1e1900 */
[----:B------:R-:W3:Y:S01]  /*1040*/  @!P1 LDG.E R16, desc[UR14][R16.64] ;  /* 0x0000000e10109981 */ /* 0x000ee2000c1e1900 */
[----:B-1----:R-:W-:Y:S01]  /*1050*/  @!P1 IMAD.WIDE R14, R23, 0x4, R8 ;  /* 0x00000004170e9825 */ /* 0x002fe200078e0208 */
[----:B------:R-:W-:-:S03]  /*1060*/  IADD3 R6, PT, PT, R6, 0x4, RZ ;  /* 0x0000000406067810 */ /* 0x000fc60007ffe0ff */
[----:B--2---:R-:W-:-:S04]  /*1070*/  @!P1 FMUL R19, R20, R20 ;  /* 0x0000001414139220 */ /* 0x004fc80000400000 */
[----:B---3--:R-:W-:-:S05]  /*1080*/  @!P1 FFMA R19, R16, R16, R19 ;  /* 0x0000001010139223 */ /* 0x008fca0000000013 */
[----:B------:R0:W-:Y:S02]  /*1090*/  @!P1 STG.E desc[UR14][R14.64], R19 ;  /* 0x000000130e009986 */ /* 0x0001e4000c10190e */
.L_x_22:
[----:B------:R-:W-:Y:S05]  /*10a0*/  @!P2 EXIT ;  /* 0x000000000000a94d */ /* 0x000fea0003800000 */
[----:B------:R-:W-:Y:S02]  /*10b0*/  ISETP.NE.AND P0, PT, R22, 0x1, PT ;  /* 0x000000011600780c */ /* 0x000fe40003f05270 */
[----:B------:R-:W-:-:S04]  /*10c0*/  LOP3.LUT R10, R10, 0x1, RZ, 0xc0, !PT ;  /* 0x000000010a0a7812 */ /* 0x000fc800078ec0ff */
[----:B------:R-:W-:-:S07]  /*10d0*/  ISETP.NE.U32.AND P2, PT, R10, 0x1, PT ;  /* 0x000000010a00780c */ /* 0x000fce0003f45070 */
[----:B------:R-:W-:Y:S06]  /*10e0*/  @!P0 BRA `(.L_x_23) ;  /* 0x0000000000548947 */ /* 0x000fec0003800000 */
[----:B0-----:R-:W-:-:S04]  /*10f0*/  LEA R15, R6, R7, 0x7 ;  /* 0x00000007060f7211 */ /* 0x001fc800078e38ff */
[----:B------:R-:W-:-:S13]  /*1100*/  ISETP.GE.AND P0, PT, R15, R0, PT ;  /* 0x000000000f00720c */ /* 0x000fda0003f06270 */
[----:B------:R-:W-:-:S04]  /*1110*/  @!P0 IMAD.WIDE R12, R15, 0x4, R2 ;  /* 0x000000040f0c8825 */ /* 0x000fc800078e0202 */
[C---:B-1234-:R-:W-:Y:S02]  /*1120*/  @!P0 IMAD.WIDE R10, R15.reuse, 0x4, R4 ;  /* 0x000000040f0a8825 */ /* 0x05efe400078e0204 */
        /* <DEDUP_REMOVED lines=12> */
[----:B------:R-:W-:Y:S01]  /*11f0*/  @!P1 IMAD.WIDE R10, R23, 0x4, R8 ;  /* 0x00000004170a9825 */ /* 0x000fe200078e0208 */
[----:B------:R-:W-:-:S03]  /*1200*/  IADD3 R6, PT, PT, R6, 0x2, RZ ;  /* 0x0000000206067810 */ /* 0x000fc60007ffe0ff */
[----:B--2---:R-:W-:-:S04]  /*1210*/  @!P1 FMUL R13, R18, R18 ;  /* 0x00000012120d9220 */ /* 0x004fc80000400000 */
[----:B---3--:R-:W-:-:S05]  /*1220*/  @!P1 FFMA R13, R16, R16, R13 ;  /* 0x00000010100d9223 */ /* 0x008fca000000000d */
[----:B------:R0:W-:Y:S02]  /*1230*/  @!P1 STG.E desc[UR14][R10.64], R13 ;  /* 0x0000000d0a009986 */ /* 0x0001e4000c10190e */
.L_x_23:
[----:B------:R-:W-:Y:S05]  /*1240*/  @P2 EXIT ;  /* 0x000000000000294d */ /* 0x000fea0003800000 */
[----:B01234-:R-:W-:-:S04]  /*1250*/  LEA R11, R6, R7, 0x7 ;  /* 0x00000007060b7211 */ /* 0x01ffc800078e38ff */
[----:B------:R-:W-:-:S13]  /*1260*/  ISETP.GE.AND P0, PT, R11, R0, PT ;  /* 0x000000000b00720c */ /* 0x000fda0003f06270 */
[----:B------:R-:W-:Y:S05]  /*1270*/  @P0 EXIT ;  /* 0x000000000000094d */ /* 0x000fea0003800000 */
[----:B------:R-:W-:-:S04]  /*1280*/  IMAD.WIDE R2, R11, 0x4, R2 ;  /* 0x000000040b027825 */ /* 0x000fc800078e0202 */
[C---:B------:R-:W-:Y:S02]  /*1290*/  IMAD.WIDE R4, R11.reuse, 0x4, R4 ;  /* 0x000000040b047825 */ /* 0x040fe400078e0204 */
[----:B------:R-:W2:Y:S04]  /*12a0*/  LDG.E R2, desc[UR14][R2.64] ;  /* 0x0000000e02027981 */ /* 0x000ea8000c1e1900 */
[----:B------:R-:W3:Y:S01]  /*12b0*/  LDG.E R4, desc[UR14][R4.64] ;  /* 0x0000000e04047981 */ /* 0x000ee2000c1e1900 */
[----:B------:R-:W-:-:S04]  /*12c0*/  IMAD.WIDE R8, R11, 0x4, R8 ;  /* 0x000000040b087825 */ /* 0x000fc800078e0208 */
[----:B--2---:R-:W-:-:S04]  /*12d0*/  FMUL R7, R2, R2 ;  /* 0x0000000202077220 */ /* 0x004fc80000400000 */
[----:B---3--:R-:W-:-:S05]  /*12e0*/  FFMA R7, R4, R4, R7 ;  /* 0x0000000404077223 */ /* 0x008fca0000000007 */
[----:B------:R-:W-:Y:S01]  /*12f0*/  STG.E desc[UR14][R8.64], R7 ;  /* 0x0000000708007986 */ /* 0x000fe2000c10190e */
[----:B------:R-:W-:Y:S05]  /*1300*/  EXIT ;  /* 0x000000000000794d */ /* 0x000fea0003800000 */
.L_x_5:
[----:B------:R-:W-:-:S13]  /*1310*/  ISETP.GE.AND P0, PT, R10, 0x1, PT ;  /* 0x000000010a00780c */ /* 0x000fda0003f06270 */
[----:B------:R-:W-:Y:S05]  /*1320*/  @!P0 EXIT ;  /* 0x000000000000894d */ /* 0x000fea0003800000 */
[----:B------:R-:W-:Y:S01]  /*1330*/  ISETP.GE.U32.AND P0, PT, R10, 0x8, PT ;  /* 0x000000080a00780c */ /* 0x000fe20003f06070 */
[----:B------:R-:W-:-:S12]  /*1340*/  HFMA2 R0, -RZ, RZ, 0, 0 ;  /* 0x00000000ff007431 */ /* 0x000fd800000001ff */
[----:B------:R-:W-:Y:S05]  /*1350*/  @!P0 BRA `(.L_x_24) ;  /* 0x0000000400408947 */ /* 0x000fea0003800000 */
[----:B------:R-:W0:Y:S01]  /*1360*/  LDC.64 R12, c[0x0][0x398] ;  /* 0x0000e600ff0c7b82 */ /* 0x000e220000000a00 */
[----:B------:R-:W-:Y:S01]  /*1370*/  UIADD3 UR4, UP2, UPT, UR13, 0x600, URZ ;  /* 0x000006000d047890 */ /* 0x000fe2000ff5e0ff */
[----:B------:R-:W-:-:S03]  /*1380*/  LOP3.LUT R0, R10, 0x7ffffff8, RZ, 0xc0, !PT ;  /* 0x7ffffff80a007812 */ /* 0x000fc600078ec0ff */
[----:B------:R-:W-:Y:S02]  /*1390*/  UIADD3 UR10, UP1, UPT, UR4, UR10, URZ ;  /* 0x0000000a040a7290 */ /* 0x000fe4000ff3e0ff */
[----:B------:R-:W-:Y:S01]  /*13a0*/  UIADD3 UR8, UP0, UPT, UR4, UR8, URZ ;  /* 0x0000000804087290 */ /* 0x000fe2000ff1e0ff */
[----:B------:R-:W1:Y:S01]  /*13b0*/  LDC.64 R8, c[0x0][0x390] ;  /* 0x0000e400ff087b82 */ /* 0x000e620000000a00 */
[----:B------:R-:W-:Y:S01]  /*13c0*/  UIADD3.X UR5, UPT, UPT, URZ, UR16, URZ, UP2, !UPT ;  /* 0x00000010ff057290 */ /* 0x000fe200097fe4ff */
[----:B------:R-:W-:Y:S01]  /*13d0*/  IMAD.MOV R0, RZ, RZ, -R0 ;  /* 0x000000ffff007224 */ /* 0x000fe200078e0a00 */
[----:B------:R-:W-:Y:S02]  /*13e0*/  UIADD3 UR4, UP2, UPT, UR4, UR6, URZ ;  /* 0x0000000604047290 */ /* 0x000fe4000ff5e0ff */
[----:B------:R-:W-:Y:S02]  /*13f0*/  UIADD3.X UR11, UPT, UPT, UR5, UR11, URZ, UP1, !UPT ;  /* 0x0000000b050b7290 */ /* 0x000fe40008ffe4ff */
[----:B------:R-:W-:Y:S01]  /*1400*/  UIADD3.X UR9, UPT, UPT, UR5, UR9, URZ, UP0, !UPT ;  /* 0x0000000905097290 */ /* 0x000fe200087fe4ff */
[----:B------:R-:W2:Y:S01]  /*1410*/  LDC.64 R14, c[0x0][0x3a8] ;  /* 0x0000ea00ff0e7b82 */ /* 0x000ea20000000a00 */
[----:B------:R-:W-:Y:S01]  /*1420*/  UIADD3.X UR5, UPT, UPT, UR5, UR7, URZ, UP2, !UPT ;  /* 0x0000000705057290 */ /* 0x000fe200097fe4ff */
[----:B0-----:R-:W-:-:S04]  /*1430*/  IMAD.WIDE.U32 R10, R7, 0x4, R12 ;  /* 0x00000004070a7825 */ /* 0x001fc800078e000c */
[----:B-1----:R-:W-:-:S04]  /*1440*/  IMAD.WIDE.U32 R8, R7, 0x4, R8 ;  /* 0x0000000407087825 */ /* 0x002fc800078e0008 */
[C---:B--2---:R-:W-:Y:S01]  /*1450*/  IMAD.WIDE.U32 R12, R7.reuse, 0x4, R14 ;  /* 0x00000004070c7825 */ /* 0x044fe200078e000e */
[----:B------:R-:W-:-:S07]  /*1460*/  IADD3 R7, PT, PT, R7, 0x80, RZ ;  /* 0x0000008007077810 */ /* 0x000fce0007ffe0ff */
.L_x_25:
[----:B------:R-:W-:Y:S02]  /*1470*/  IADD3 R22, P1, PT, R12, UR13, RZ ;  /* 0x0000000d0c167c10 */ /* 0x000fe4000ff3e0ff */
[----:B0-----:R-:W-:Y:S02]  /*1480*/  IADD3 R20, P0, PT, R10, UR13, RZ ;  /* 0x0000000d0a147c10 */ /* 0x001fe4000ff1e0ff */
[----:B------:R-:W-:Y:S02]  /*1490*/  IADD3.X R23, PT, PT, R13, UR16, RZ, P1, !PT ;  /* 0x000000100d177c10 */ /* 0x000fe40008ffe4ff */
[----:B------:R-:W-:-:S03]  /*14a0*/  IADD3.X R21, PT, PT, R11, UR16, RZ, P0, !PT ;  /* 0x000000100b157c10 */ /* 0x000fc600087fe4ff */
[----:B------:R-:W2:Y:S04]  /*14b0*/  LDG.E R22, desc[UR14][R22.64] ;  /* 0x0000000e16167981 */ /* 0x000ea8000c1e1900 */
[----:B------:R-:W3:Y:S01]  /*14c0*/  LDG.E R20, desc[UR14][R20.64] ;  /* 0x0000000e14147981 */ /* 0x000ee2000c1e1900 */
[----:B------:R-:W-:Y:S02]  /*14d0*/  IADD3 R14, P0, PT, R8, UR13, RZ ;  /* 0x0000000d080e7c10 */ /* 0x000fe4000ff1e0ff */
[----:B------:R-:W-:Y:S02]  /*14e0*/  MOV R16, UR4 ;  /* 0x0000000400107c02 */ /* 0x000fe40008000f00 */
[----:B------:R-:W-:Y:S02]  /*14f0*/  MOV R17, UR5 ;  /* 0x0000000500117c02 */ /* 0x000fe40008000f00 */
[----:B------:R-:W-:-:S02]  /*1500*/  MOV R18, UR10 ;  /* 0x0000000a00127c02 */ /* 0x000fc40008000f00 */
[----:B------:R-:W-:Y:S01]  /*1510*/  MOV R19, UR11 ;  /* 0x0000000b00137c02 */ /* 0x000fe20008000f00 */
[----:B------:R-:W-:Y:S01]  /*1520*/  IMAD.WIDE R16, R7, 0x4, R16 ;  /* 0x0000000407107825 */ /* 0x000fe200078e0210 */
[----:B------:R-:W-:-:S03]  /*1530*/  IADD3.X R15, PT, PT, R9, UR16, RZ, P0, !PT ;  /* 0x00000010090f7c10 */ /* 0x000fc600087fe4ff */
[----:B------:R-:W-:-:S04]  /*1540*/  IMAD.WIDE R18, R7, 0x4, R18 ;  /* 0x0000000407127825 */ /* 0x000fc800078e0212 */
[----:B--2---:R-:W-:-:S04]  /*1550*/  FMUL R25, R22, R22 ;  /* 0x0000001616197220 */ /* 0x004fc80000400000 */
[----:B---3--:R-:W-:-:S05]  /*1560*/  FFMA R25, R20, R20, R25 ;  /* 0x0000001414197223 */ /* 0x008fca0000000019 */
[----:B------:R0:W-:Y:S04]  /*1570*/  STG.E desc[UR14][R14.64], R25 ;  /* 0x000000190e007986 */ /* 0x0001e8000c10190e */
[----:B------:R-:W2:Y:S04]  /*1580*/  LDG.E R22, desc[UR14][R16.64+-0x600] ;  /* 0xfffa000e10167981 */ /* 0x000ea8000c1e1900 */
[----:B------:R-:W3:Y:S01]  /*1590*/  LDG.E R6, desc[UR14][R18.64+-0x600] ;  /* 0xfffa000e12067981 */ /* 0x000ee2000c1e1900 */
[----:B------:R-:W-:Y:S02]  /*15a0*/  MOV R20, UR8 ;  /* 0x0000000800147c02 */ /* 0x000fe40008000f00 */
[----:B------:R-:W-:-:S03]  /*15b0*/  MOV R21, UR9 ;  /* 0x0000000900157c02 */ /* 0x000fc60008000f00 */
[----:B------:R-:W-:-:S04]  /*15c0*/  IMAD.WIDE R20, R7, 0x4, R20 ;  /* 0x0000000407147825 */ /* 0x000fc800078e0214 */
[----:B--2---:R-:W-:-:S04]  /*15d0*/  FMUL R23, R22, R22 ;  /* 0x0000001616177220 */ /* 0x004fc80000400000 */
[----:B---3--:R-:W-:-:S05]  /*15e0*/  FFMA R23, R6, R6, R23 ;  /* 0x0000000606177223 */ /* 0x008fca0000000017 */
[----:B------:R1:W-:Y:S04]  /*15f0*/  STG.E desc[UR14][R20.64+-0x600], R23 ;  /* 0xfffa001714007986 */ /* 0x0003e8000c10190e */
[----:B------:R-:W0:Y:S04]  /*1600*/  LDG.E R22, desc[UR14][R16.64+-0x400] ;  /* 0xfffc000e10167981 */ /* 0x000e28000c1e1900 */
[----:B------:R-:W2:Y:S01]  /*1610*/  LDG.E R6, desc[UR14][R18.64+-0x400] ;  /* 0xfffc000e12067981 */ /* 0x000ea2000c1e1900 */
[----:B0-----:R-:W-:-:S04]  /*1620*/  FMUL R15, R22, R22 ;  /* 0x00000016160f7220 */ /* 0x001fc80000400000 */
[----:B--2---:R-:W-:-:S05]  /*1630*/  FFMA R15, R6, R6, R15 ;  /* 0x00000006060f7223 */ /* 0x004fca000000000f */
[----:B------:R0:W-:Y:S04]  /*1640*/  STG.E desc[UR14][R20.64+-0x400], R15 ;  /* 0xfffc000f14007986 */ /* 0x0001e8000c10190e */
[----:B------:R-:W2:Y:S04]  /*1650*/  LDG.E R14, desc[UR14][R16.64+-0x200] ;  /* 0xfffe000e100e7981 */ /* 0x000ea8000c1e1900 */
[----:B------:R-:W3:Y:S01]  /*1660*/  LDG.E R6, desc[UR14][R18.64+-0x200] ;  /* 0xfffe000e12067981 */ /* 0x000ee2000c1e1900 */
[----:B--2---:R-:W-:-:S04]  /*1670*/  FMUL R25, R14, R14 ;  /* 0x0000000e0e197220 */ /* 0x004fc80000400000 */
[----:B---3--:R-:W-:-:S05]  /*1680*/  FFMA R25, R6, R6, R25 ;  /* 0x0000000606197223 */ /* 0x008fca0000000019 */
[----:B------:R2:W-:Y:S04]  /*1690*/  STG.E desc[UR14][R20.64+-0x200], R25 ;  /* 0xfffe001914007986 */ /* 0x0005e8000c10190e */
[----:B------:R-:W1:Y:S04]  /*16a0*/  LDG.E R14, desc[UR14][R16.64] ;  /* 0x0000000e100e7981 */ /* 0x000e68000c1e1900 */
[----:B------:R-:W3:Y:S01]  /*16b0*/  LDG.E R6, desc[UR14][R18.64] ;  /* 0x0000000e12067981 */ /* 0x000ee2000c1e1900 */
[----:B-1----:R-:W-:-:S04]  /*16c0*/  FMUL R23, R14, R14 ;  /* 0x0000000e0e177220 */ /* 0x002fc80000400000 */
[----:B---3--:R-:W-:-:S05]  /*16d0*/  FFMA R23, R6, R6, R23 ;  /* 0x0000000606177223 */ /* 0x008fca0000000017 */
[----:B------:R1:W-:Y:S04]  /*16e0*/  STG.E desc[UR14][R20.64], R23 ;  /* 0x0000001714007986 */ /* 0x0003e8000c10190e */
[----:B------:R-:W0:Y:S04]  /*16f0*/  LDG.E R14, desc[UR14][R16.64+0x200] ;  /* 0x0002000e100e7981 */ /* 0x000e28000c1e1900 */
[----:B------:R-:W3:Y:S01]  /*1700*/  LDG.E R6, desc[UR14][R18.64+0x200] ;  /* 0x0002000e12067981 */ /* 0x000ee2000c1e1900 */
[----:B0-----:R-:W-:-:S04]  /*1710*/  FMUL R15, R14, R14 ;  /* 0x0000000e0e0f7220 */ /* 0x001fc80000400000 */
[----:B---3--:R-:W-:-:S05]  /*1720*/  FFMA R15, R6, R6, R15 ;  /* 0x00000006060f7223 */ /* 0x008fca000000000f */
[----:B------:R0:W-:Y:S04]  /*1730*/  STG.E desc[UR14][R20.64+0x200], R15 ;  /* 0x0002000f14007986 */ /* 0x0001e8000c10190e */
[----:B------:R-:W2:Y:S04]  /*1740*/  LDG.E R14, desc[UR14][R16.64+0x400] ;  /* 0x0004000e100e7981 */ /* 0x000ea8000c1e1900 */
[----:B------:R-:W3:Y:S01]  /*1750*/  LDG.E R6, desc[UR14][R18.64+0x400] ;  /* 0x0004000e12067981 */ /* 0x000ee2000c1e1900 */
[----:B--2---:R-:W-:-:S04]  /*1760*/  FMUL R25, R14, R14 ;  /* 0x0000000e0e197220 */ /* 0x004fc80000400000 */
[----:B---3--:R-:W-:-:S05]  /*1770*/  FFMA R25, R6, R6, R25 ;  /* 0x0000000606197223 */ /* 0x008fca0000000019 */
[----:B------:R0:W-:Y:S04]  /*1780*/  STG.E desc[UR14][R20.64+0x400], R25 ;  /* 0x0004001914007986 */ /* 0x0001e8000c10190e */
[----:B------:R-:W1:Y:S04]  /*1790*/  LDG.E R14, desc[UR14][R16.64+0x600] ;  /* 0x0006000e100e7981 */ /* 0x000e68000c1e1900 */
[----:B------:R-:W2:Y:S01]  /*17a0*/  LDG.E R6, desc[UR14][R18.64+0x600] ;  /* 0x0006000e12067981 */ /* 0x000ea2000c1e1900 */
[----:B------:R-:W-:Y:S01]  /*17b0*/  IADD3 R0, PT, PT, R0, 0x8, RZ ;  /* 0x0000000800007810 */ /* 0x000fe20007ffe0ff */
[----:B------:R-:W-:Y:S01]  /*17c0*/  UIADD3 UR13, UP0, UPT, UR13, 0x1000, URZ ;  /* 0x000010000d0d7890 */ /* 0x000fe2000ff1e0ff */
[----:B------:R-:W-:-:S02]  /*17d0*/  VIADD R7, R7, 0x400 ;  /* 0x0000040007077836 */ /* 0x000fc40000000000 */
[----:B------:R-:W-:Y:S01]  /*17e0*/  ISETP.NE.AND P0, PT, R0, RZ, PT ;  /* 0x000000ff0000720c */ /* 0x000fe20003f05270 */
[----:B------:R-:W-:Y:S01]  /*17f0*/  UIADD3.X UR16, UPT, UPT, URZ, UR16, URZ, UP0, !UPT ;  /* 0x00000010ff107290 */ /* 0x000fe200087fe4ff */
[----:B-1----:R-:W-:-:S04]  /*1800*/  FMUL R23, R14, R14 ;  /* 0x0000000e0e177220 */ /* 0x002fc80000400000 */
[----:B--2---:R-:W-:-:S05]  /*1810*/  FFMA R23, R6, R6, R23 ;  /* 0x0000000606177223 */ /* 0x004fca0000000017 */
[----:B------:R0:W-:Y:S02]  /*1820*/  STG.E desc[UR14][R20.64+0x600], R23 ;  /* 0x0006001714007986 */ /* 0x0001e4000c10190e */
[----:B------:R-:W-:Y:S05]  /*1830*/  @P0 BRA `(.L_x_25) ;  /* 0xfffffffc000c0947 */ /* 0x000fea000383ffff */
[----:B------:R-:W1:Y:S02]  /*1840*/  LDC R0, c[0x0][0x388] ;  /* 0x0000e200ff007b82 */ /* 0x000e640000000800 */
[----:B-1----:R-:W-:-:S07]  /*1850*/  LOP3.LUT R0, R0, 0x7ffffff8, RZ, 0xc0, !PT ;  /* 0x7ffffff800007812 */ /* 0x002fce00078ec0ff */
.L_x_24:
[----:B------:R-:W1:Y:S02]  /*1860*/  LDC R14, c[0x0][0x388] ;  /* 0x0000e200ff0e7b82 */ /* 0x000e640000000800 */
[----:B-1----:R-:W-:-:S04]  /*1870*/  LOP3.LUT R10, R14, 0x7, RZ, 0xc0, !PT ;  /* 0x000000070e0a7812 */ /* 0x002fc800078ec0ff */
[----:B------:R-:W-:-:S13]  /*1880*/  ISETP.NE.AND P0, PT, R10, RZ, PT ;  /* 0x000000ff0a00720c */ /* 0x000fda0003f05270 */
[----:B------:R-:W-:Y:S05]  /*1890*/  @!P0 EXIT ;  /* 0x000000000000894d */ /* 0x000fea0003800000 */
[----:B------:R-:W1:Y:S01]  /*18a0*/  LDCU.64 UR4, c[0x0][0x390] ;  /* 0x00007200ff0477ac */ /* 0x000e620008000a00 */
[----:B------:R-:W-:Y:S01]  /*18b0*/  SHF.L.U32 R8, R14, 0x7, RZ ;  /* 0x000000070e087819 */ /* 0x000fe200000006ff */
[----:B0-----:R-:W0:Y:S01]  /*18c0*/  S2R R15, SR_TID.X ;  /* 0x00000000000f7919 */ /* 0x001e220000002100 */
[----:B------:R-:W-:Y:S02]  /*18d0*/  ISETP.GE.U32.AND P0, PT, R10, 0x4, PT ;  /* 0x000000040a00780c */ /* 0x000fe40003f06070 */
[----:B------:R-:W-:Y:S01]  /*18e0*/  SHF.R.S32.HI R6, RZ, 0x1f, R8 ;  /* 0x0000001fff067819 */ /* 0x000fe20000011408 */
[----:B------:R-:W-:Y:S01]  /*18f0*/  IMAD.WIDE.U32 R8, R8, UR12, RZ ;  /* 0x0000000c08087c25 */ /* 0x000fe2000f8e00ff */
[----:B------:R-:W-:-:S03]  /*1900*/  LOP3.LUT R20, R14, 0x3, RZ, 0xc0, !PT ;  /* 0x000000030e147812 */ /* 0x000fc600078ec0ff */
[----:B------:R-:W-:Y:S01]  /*1910*/  IMAD R7, R6, UR12, RZ ;  /* 0x0000000c06077c24 */ /* 0x000fe2000f8e02ff */
[----:B------:R-:W-:Y:S02]  /*1920*/  SHF.L.U32 R6, R8, 0x2, RZ ;  /* 0x0000000208067819 */ /* 0x000fe400000006ff */
[----:B------:R-:W-:Y:S02]  /*1930*/  ISETP.NE.AND P1, PT, R20, RZ, PT ;  /* 0x000000ff1400720c */ /* 0x000fe40003f25270 */
[----:B------:R-:W-:Y:S02]  /*1940*/  IADD3 R7, PT, PT, R9, R7, RZ ;  /* 0x0000000709077210 */ /* 0x000fe40007ffe0ff */
[----:B-1----:R-:W-:Y:S02]  /*1950*/  IADD3 R6, P2, PT, R6, UR4, RZ ;  /* 0x0000000406067c10 */ /* 0x002fe4000ff5e0ff */
[----:B------:R-:W-:-:S04]  /*1960*/  SHF.L.U64.HI R7, R8, 0x2, R7 ;  /* 0x0000000208077819 */ /* 0x000fc80000010207 */
[----:B------:R-:W-:Y:S01]  /*1970*/  IADD3.X R7, PT, PT, R7, UR5, RZ, P2, !PT ;  /* 0x0000000507077c10 */ /* 0x000fe200097fe4ff */
[----:B------:R-:W-:Y:S06]  /*1980*/  @!P0 BRA `(.L_x_26) ;  /* 0x0000000000648947 */ /* 0x000fec0003800000 */
[----:B0-----:R-:W-:-:S05]  /*1990*/  LEA R13, R0, R15, 0x7 ;  /* 0x0000000f000d7211 */ /* 0x001fca00078e38ff */
[----:B------:R-:W-:-:S04]  /*19a0*/  IMAD.WIDE R10, R13, 0x4, R2 ;  /* 0x000000040d0a7825 */ /* 0x000fc800078e0202 */
[C---:B------:R-:W-:Y:S01]  /*19b0*/  IMAD.WIDE R8, R13.reuse, 0x4, R4 ;  /* 0x000000040d087825 */ /* 0x040fe200078e0204 */
[----:B------:R-:W2:Y:S04]  /*19c0*/  LDG.E R12, desc[UR14][R10.64] ;  /* 0x0000000e0a0c7981 */ /* 0x000ea8000c1e1900 */
[----:B------:R-:W3:Y:S01]  /*19d0*/  LDG.E R16, desc[UR14][R8.64] ;  /* 0x0000000e08107981 */ /* 0x000ee2000c1e1900 */
[----:B--2---:R-:W-:Y:S01]  /*19e0*/  FMUL R17, R12, R12 ;  /* 0x0000000c0c117220 */ /* 0x004fe20000400000 */
[----:B------:R-:W-:-:S04]  /*19f0*/  IMAD.WIDE R12, R13, 0x4, R6 ;  /* 0x000000040d0c7825 */ /* 0x000fc800078e0206 */
[----:B---3--:R-:W-:-:S05]  /*1a00*/  FFMA R17, R16, R16, R17 ;  /* 0x0000001010117223 */ /* 0x008fca0000000011 */
[----:B------:R0:W-:Y:S04]  /*1a10*/  STG.E desc[UR14][R12.64], R17 ;  /* 0x000000110c007986 */ /* 0x0001e8000c10190e */
[----:B------:R-:W2:Y:S04]  /*1a20*/  LDG.E R18, desc[UR14][R10.64+0x200] ;  /* 0x0002000e0a127981 */ /* 0x000ea8000c1e1900 */
[----:B------:R-:W3:Y:S01]  /*1a30*/  LDG.E R16, desc[UR14][R8.64+0x200] ;  /* 0x0002000e08107981 */ /* 0x000ee2000c1e1900 */
[----:B--2---:R-:W-:-:S04]  /*1a40*/  FMUL R19, R18, R18 ;  /* 0x0000001212137220 */ /* 0x004fc80000400000 */
[----:B---3--:R-:W-:-:S05]  /*1a50*/  FFMA R19, R16, R16, R19 ;  /* 0x0000001010137223 */ /* 0x008fca0000000013 */
[----:B------:R1:W-:Y:S04]  /*1a60*/  STG.E desc[UR14][R12.64+0x200], R19 ;  /* 0x000200130c007986 */ /* 0x0003e8000c10190e */
[----:B------:R-:W2:Y:S04]  /*1a70*/  LDG.E R18, desc[UR14][R10.64+0x400] ;  /* 0x0004000e0a127981 */ /* 0x000ea8000c1e1900 */
[----:B------:R-:W3:Y:S01]  /*1a80*/  LDG.E R16, desc[UR14][R8.64+0x400] ;  /* 0x0004000e08107981 */ /* 0x000ee2000c1e1900 */
[----:B--2---:R-:W-:-:S04]  /*1a90*/  FMUL R21, R18, R18 ;  /* 0x0000001212157220 */ /* 0x004fc80000400000 */
[----:B---3--:R-:W-:-:S05]  /*1aa0*/  FFMA R21, R16, R16, R21 ;  /* 0x0000001010157223 */ /* 0x008fca0000000015 */
[----:B------:R1:W-:Y:S04]  /*1ab0*/  STG.E desc[UR14][R12.64+0x400], R21 ;  /* 0x000400150c007986 */ /* 0x0003e8000c10190e */
[----:B0-----:R-:W2:Y:S04]  /*1ac0*/  LDG.E R17, desc[UR14][R10.64+0x600] ;  /* 0x0006000e0a117981 */ /* 0x001ea8000c1e1900 */
[----:B------:R-:W3:Y:S01]  /*1ad0*/  LDG.E R16, desc[UR14][R8.64+0x600] ;  /* 0x0006000e08107981 */ /* 0x000ee2000c1e1900 */
[----:B------:R-:W-:Y:S01]  /*1ae0*/  IADD3 R0, PT, PT, R0, 0x4, RZ ;  /* 0x0000000400007810 */ /* 0x000fe20007ffe0ff */
[----:B--2---:R-:W-:-:S04]  /*1af0*/  FMUL R17, R17, R17 ;  /* 0x0000001111117220 */ /* 0x004fc80000400000 */
[----:B---3--:R-:W-:-:S05]  /*1b00*/  FFMA R17, R16, R16, R17 ;  /* 0x0000001010117223 */ /* 0x008fca0000000011 */
[----:B------:R1:W-:Y:S02]  /*1b10*/  STG.E desc[UR14][R12.64+0x600], R17 ;  /* 0x000600110c007986 */ /* 0x0003e4000c10190e */
.L_x_26:
[----:B------:R-:W-:Y:S05]  /*1b20*/  @!P1 EXIT ;  /* 0x000000000000994d */ /* 0x000fea0003800000 */
[----:B------:R-:W-:Y:S02]  /*1b30*/  ISETP.NE.AND P0, PT, R20, 0x1, PT ;  /* 0x000000011400780c */ /* 0x000fe40003f05270 */
[----:B------:R-:W-:-:S04]  /*1b40*/  LOP3.LUT R14, R14, 0x1, RZ, 0xc0, !PT ;  /* 0x000000010e0e7812 */ /* 0x000fc800078ec0ff */
[----:B------:R-:W-:-:S07]  /*1b50*/  ISETP.NE.U32.AND P1, PT, R14, 0x1, PT ;  /* 0x000000010e00780c */ /* 0x000fce0003f25070 */
[----:B------:R-:W-:Y:S06]  /*1b60*/  @!P0 BRA `(.L_x_27) ;  /* 0x00000000003c8947 */ /* 0x000fec0003800000 */
[----:B0-----:R-:W-:-:S05]  /*1b70*/  LEA R9, R0, R15, 0x7 ;  /* 0x0000000f00097211 */ /* 0x001fca00078e38ff */
[----:B-1----:R-:W-:-:S04]  /*1b80*/  IMAD.WIDE R12, R9, 0x4, R2 ;  /* 0x00000004090c7825 */ /* 0x002fc800078e0202 */
[C---:B------:R-:W-:Y:S01]  /*1b90*/  IMAD.WIDE R10, R9.reuse, 0x4, R4 ;  /* 0x00000004090a7825 */ /* 0x040fe200078e0204 */
[----:B------:R-:W2:Y:S04]  /*1ba0*/  LDG.E R8, desc[UR14][R12.64] ;  /* 0x0000000e0c087981 */ /* 0x000ea8000c1e1900 */
[----:B------:R-:W3:Y:S01]  /*1bb0*/  LDG.E R14, desc[UR14][R10.64] ;  /* 0x0000000e0a0e7981 */ /* 0x000ee2000c1e1900 */
[----:B--2---:R-:W-:Y:S01]  /*1bc0*/  FMUL R17, R8, R8 ;  /* 0x0000000808117220 */ /* 0x004fe20000400000 */
[----:B------:R-:W-:-:S04]  /*1bd0*/  IMAD.WIDE R8, R9, 0x4, R6 ;  /* 0x0000000409087825 */ /* 0x000fc800078e0206 */
[----:B---3--:R-:W-:-:S05]  /*1be0*/  FFMA R17, R14, R14, R17 ;  /* 0x0000000e0e117223 */ /* 0x008fca0000000011 */
[----:B------:R2:W-:Y:S04]  /*1bf0*/  STG.E desc[UR14][R8.64], R17 ;  /* 0x0000001108007986 */ /* 0x0005e8000c10190e */
[----:B------:R-:W3:Y:S04]  /*1c00*/  LDG.E R16, desc[UR14][R12.64+0x200] ;  /* 0x0002000e0c107981 */ /* 0x000ee8000c1e1900 */
[----:B------:R-:W4:Y:S01]  /*1c10*/  LDG.E R14, desc[UR14][R10.64+0x200] ;  /* 0x0002000e0a0e7981 */ /* 0x000f22000c1e1900 */
[----:B------:R-:W-:Y:S01]  /*1c20*/  IADD3 R0, PT, PT, R0, 0x2, RZ ;  /* 0x0000000200007810 */ /* 0x000fe20007ffe0ff */
[----:B---3--:R-:W-:-:S04]  /*1c30*/  FMUL R19, R16, R16 ;  /* 0x0000001010137220 */ /* 0x008fc80000400000 */
[----:B----4-:R-:W-:-:S05]  /*1c40*/  FFMA R19, R14, R14, R19 ;  /* 0x0000000e0e137223 */ /* 0x010fca0000000013 */
[----:B------:R2:W-:Y:S02]  /*1c50*/  STG.E desc[UR14][R8.64+0x200], R19 ;  /* 0x0002001308007986 */ /* 0x0005e4000c10190e */
.L_x_27:
[----:B------:R-:W-:Y:S05]  /*1c60*/  @P1 EXIT ;  /* 0x000000000000194d */ /* 0x000fea0003800000 */
[----:B0-----:R-:W-:-:S05]  /*1c70*/  LEA R15, R0, R15, 0x7 ;  /* 0x0000000f000f7211 */ /* 0x001fca00078e38ff */
        /* <DEDUP_REMOVED lines=9> */
.L_x_28:
[----:B------:R-:W-:-:S00]  /*1d10*/  BRA `(.L_x_28) ;  /* 0xfffffffc00fc7947 */ /* 0x000fc0000383ffff */
[----:B------:R-:W-:-:S00]  /*1d20*/  NOP ;  /* 0x0000000000007918 */ /* 0x000fc00000000000 */
        /* <DEDUP_REMOVED lines=13> */
.L_x_738:


//--------------------- .text._ZN3cub18CUB_300001_SM_10006detail9transform16transform_kernelINS2_10policy_hubILb1EN4cuda3std3__45tupleIJN6thrust24THRUST_300001_SM_1000_NS6detail15normal_iteratorINSA_10device_ptrIfEEEESF_EEEE10policy1000Ei9distFunctSF_JPfSK_EEEvT0_iT1_T2_DpNS2_10kernel_argIT3_EE --------------------------
	.section	.text._ZN3cub18CUB_300001_SM_10006detail9transform16transform_kernelINS2_10policy_hubILb1EN4cuda3std3__45tupleIJN6thrust24THRUST_300001_SM_1000_NS6detail15normal_iteratorINSA_10device_ptrIfEEEESF_EEEE10policy1000Ei9distFunctSF_JPfSK_EEEvT0_iT1_T2_DpNS2_10kernel_argIT3_EE,"ax",@progbits
	.align	128
        .global         _ZN3cub18CUB_300001_SM_10006detail9transform16transform_kernelINS2_10policy_hubILb1EN4cuda3std3__45tupleIJN6thrust24THRUST_300001_SM_1000_NS6detail15normal_iteratorINSA_10device_ptrIfEEEESF_EEEE10policy1000Ei9distFunctSF_JPfSK_EEEvT0_iT1_T2_DpNS2_10kernel_argIT3_EE
        .type           _ZN3cub18CUB_300001_SM_10006detail9transform16transform_kernelINS2_10policy_hubILb1EN4cuda3std3__45tupleIJN6thrust24THRUST_300001_SM_1000_NS6detail15normal_iteratorINSA_10device_ptrIfEEEESF_EEEE10policy1000Ei9distFunctSF_JPfSK_EEEvT0_iT1_T2_DpNS2_10kernel_argIT3_EE,@function
        .size           _ZN3cub18CUB_300001_SM_10006detail9transform16transform_kernelINS2_10policy_hubILb1EN4cuda3std3__45tupleIJN6thrust24THRUST_300001_SM_1000_NS6detail15normal_iteratorINSA_10device_ptrIfEEEESF_EEEE10policy1000Ei9distFunctSF_JPfSK_EEEvT0_iT1_T2_DpNS2_10kernel_argIT3_EE,(.L_x_739 - _ZN3cub18CUB_300001_SM_10006detail9transform16transform_kernelINS2_10policy_hubILb1EN4cuda3std3__45tupleIJN6thrust24THRUST_300001_SM_1000_NS6detail15normal_iteratorINSA_10device_ptrIfEEEESF_EEEE10policy1000Ei9distFunctSF_JPfSK_EEEvT0_iT1_T2_DpNS2_10kernel_argIT3_EE)
        .other          _ZN3cub18CUB_300001_SM_10006detail9transform16transform_kernelINS2_10policy_hubILb1EN4cuda3std3__45tupleIJN6thrust24THRUST_300001_SM_1000_NS6detail15normal_iteratorINSA_10device_ptrIfEEEESF_EEEE10policy1000Ei9distFunctSF_JPfSK_EEEvT0_iT1_T2_DpNS2_10kernel_argIT3_EE,@"STO_CUDA_ENTRY STV_DEFAULT"
_ZN3cub18CUB_300001_SM_10006detail9transform16transform_kernelINS2_10policy_hubILb1EN4cuda3std3__45tupleIJN6thrust24THRUST_300001_SM_1000_NS6detail15normal_iteratorINSA_10device_ptrIfEEEESF_EEEE10policy1000Ei9distFunctSF_JPfSK_EEEvT0_iT1_T2_DpNS2_10kernel_argIT3_EE:
.text._ZN3cub18CUB_300001_SM_10006detail9transform16transform_kernelINS2_10policy_hubILb1EN4cuda3std3__45tupleIJN6thrust24THRUST_300001_SM_1000_NS6detail15normal_iteratorINSA_10device_ptrIfEEEESF_EEEE10policy1000Ei9distFunctSF_JPfSK_EEEvT0_iT1_T2_DpNS2_10kernel_argIT3_EE:
[----:B------:R-:W-:Y:S08]  /*0000*/  LDC R1, c[0x0][0x37c] ;  /* 0x0000df00ff017b82 */ /* 0x000ff00000000800 */
[----:B------:R-:W0:Y:S01]  /*0010*/  S2UR UR18, SR_CTAID.X ;  /* 0x00000000001279c3 */ /* 0x000e220000002500 */
[----:B------:R-:W1:Y:S01]  /*0020*/  LDCU.64 UR12, c[0x0][0x380] ;  /* 0x00007000ff0c77ac */ /* 0x000e620008000a00 */
[----:B------:R-:W2:Y:S01]  /*0030*/  S2R R0, SR_TID.X ;  /* 0x0000000000007919 */ /* 0x000ea20000002100 */
[----:B------:R-:W-:Y:S01]  /*0040*/  BSSY.RECONVERGENT B0, `(.L_x_29) ;  /* 0x0000020000007945 */ /* 0x000fe20003800200 */
[----:B-1----:R-:W-:-:S04]  /*0050*/  USHF.L.U32 UR11, UR13, 0x7, URZ ;  /* 0x000000070d0b7899 */ /* 0x002fc800080006ff */
[----:B0-----:R-:W-:-:S04]  /*0060*/  UIMAD UR8, UR11, UR18, URZ ;  /* 0x000000120b0872a4 */ /* 0x001fc8000f8e02ff */
[----:B------:R-:W-:-:S04]  /*0070*/  UIADD3 UR10, UPT, UPT, -UR8, UR12, URZ ;  /* 0x0000000c080a7290 */ /* 0x000fc8000fffe1ff */
[----:B------:R-:W-:Y:S01]  /*0080*/  UISETP.LT.AND UP0, UPT, UR11, UR10, UPT ;  /* 0x0000000a0b00728c */ /* 0x000fe2000bf01270 */
[----:B--2---:R-:W-:-:S03]  /*0090*/  SHF.L.U32 R4, R0, 0x7, RZ ;  /* 0x0000000700047819 */ /* 0x004fc600000006ff */
[----:B------:R-:W-:-:S04]  /*00a0*/  USEL UR12, UR11, UR10, UP0 ;  /* 0x0000000a0b0c7287 */ /* 0x000fc80008000000 */
[----:B------:R-:W-:-:S06]  /*00b0*/  USHF.L.U32 UR4, UR12, 0x2, URZ ;  /* 0x000000020c047899 */ /* 0x000fcc00080006ff */
[----:B------:R-:W-:-:S13]  /*00c0*/  ISETP.GE.AND P0, PT, R4, UR4, PT ;  /* 0x0000000404007c0c */ /* 0x000fda000bf06270 */
[----:B------:R-:W-:Y:S05]  /*00d0*/  @P0 BRA `(.L_x_30) ;  /* 0x0000000000580947 */ /* 0x000fea0003800000 */
[----:B------:R-:W0:Y:S01]  /*00e0*/  LDC.64 R2, c[0x0][0x398] ;  /* 0x0000e600ff027b82 */ /* 0x000e220000000a00 */
[----:B------:R-:W-:Y:S01]  /*00f0*/  MOV R7, UR8 ;  /* 0x0000000800077c02 */ /* 0x000fe20008000f00 */
[----:B------:R-:W-:Y:S01]  /*0100*/  BSSY.RECONVERGENT B1, `(.L_x_31) ;  /* 0x000000a000017945 */ /* 0x000fe20003800200 */
[----:B------:R-:W-:Y:S01]  /*0110*/  MOV R5, R4 ;  /* 0x0000000400057202 */ /* 0x000fe20000000f00 */
[----:B0-----:R-:W-:-:S04]  /*0120*/  IMAD.WIDE.U32 R2, R0, 0x80, R2 ;  /* 0x0000008000027825 */ /* 0x001fc800078e0002 */
[----:B------:R-:W-:-:S07]  /*0130*/  IMAD.WIDE R2, R7, 0x4, R2 ;  /* 0x0000000407027825 */ /* 0x000fce00078e0202 */
.L_x_32:
[----:B------:R-:W-:Y:S01]  /*0140*/  IADD3 R5, PT, PT, R5, 0x4000, RZ ;  /* 0x0000400005057810 */ /* 0x000fe20007ffe0ff */
[----:B------:R0:W-:Y:S03]  /*0150*/  CCTL.E.PF2 [R2] ;  /* 0x000000000200798f */ /* 0x0001e60000800100 */
[----:B------:R-:W-:Y:S02]  /*0160*/  ISETP.GE.AND P0, PT, R5, UR4, PT ;  /* 0x0000000405007c0c */ /* 0x000fe4000bf06270 */
[----:B0-----:R-:W-:-:S04]  /*0170*/  IADD3 R2, P1, PT, R2, 0x4000, RZ ;  /* 0x0000400002027810 */ /* 0x001fc80007f3e0ff */
[----:B------:R-:W-:-:S07]  /*0180*/  IADD3.X R3, PT, PT, RZ, R3, RZ, P1, !PT ;  /* 0x00000003ff037210 */ /* 0x000fce0000ffe4ff */
[----:B------:R-:W-:Y:S05]  /*0190*/  @!P0 BRA `(.L_x_32) ;  /* 0xfffffffc00e88947 */ /* 0x000fea000383ffff */
[----:B------:R-:W-:Y:S05]  /*01a0*/  BSYNC.RECONVERGENT B1 ;  /* 0x0000000000017941 */ /* 0x000fea0003800200 */
.L_x_31:
[----:B------:R-:W0:Y:S02]  /*01b0*/  LDC.64 R2, c[0x0][0x3a8] ;  /* 0x0000ea00ff027b82 */ /* 0x000e240000000a00 */
[----:B0-----:R-:W-:-:S04]  /*01c0*/  IMAD.WIDE.U32 R2, R0, 0x80, R2 ;  /* 0x0000008000027825 */ /* 0x001fc800078e0002 */
[----:B------:R-:W-:-:S07]  /*01d0*/  IMAD.WIDE R2, R7, 0x4, R2 ;  /* 0x0000000407027825 */ /* 0x000fce00078e0202 */
.L_x_33:
[----:B------:R-:W-:Y:S01]  /*01e0*/  IADD3 R4, PT, PT, R4, 0x4000, RZ ;  /* 0x0000400004047810 */ /* 0x000fe20007ffe0ff */
[----:B------:R0:W-:Y:S03]  /*01f0*/  CCTL.E.PF2 [R2] ;  /* 0x000000000200798f */ /* 0x0001e60000800100 */
[----:B------:R-:W-:Y:S02]  /*0200*/  ISETP.GE.AND P0, PT, R4, UR4, PT ;  /* 0x0000000404007c0c */ /* 0x000fe4000bf06270 */
[----:B0-----:R-:W-:-:S04]  /*0210*/  IADD3 R2, P1, PT, R2, 0x4000, RZ ;  /* 0x0000400002027810 */ /* 0x001fc80007f3e0ff */
[----:B------:R-:W-:-:S07]  /*0220*/  IADD3.X R3, PT, PT, RZ, R3, RZ, P1, !PT ;  /* 0x00000003ff037210 */ /* 0x000fce0000ffe4ff */
[----:B------:R-:W-:Y:S05]  /*0230*/  @!P0 BRA `(.L_x_33) ;  /* 0xfffffffc00e88947 */ /* 0x000fea000383ffff */
.L_x_30:
[----:B------:R-:W-:Y:S05]  /*0240*/  BSYNC.RECONVERGENT B0 ;  /* 0x0000000000007941 */ /* 0x000fea0003800200 */
.L_x_29:
[----:B------:R-:W0:Y:S01]  /*0250*/  LDCU.128 UR4, c[0x0][0x390] ;  /* 0x00007200ff0477ac */ /* 0x000e220008000c00 */
[----:B------:R-:W-:Y:S01]  /*0260*/  UIMAD.WIDE UR8, UR8, 0x4, URZ ;  /* 0x00000004080878a5 */ /* 0x000fe2000f8e02ff */
[----:B------:R-:W1:Y:S01]  /*0270*/  LDCU.64 UR20, c[0x0][0x358] ;  /* 0x00006b00ff1477ac */ /* 0x000e620008000a00 */
[----:B------:R-:W2:Y:S02]  /*0280*/  LDCU.64 UR14, c[0x0][0x3a8] ;  /* 0x00007500ff0e77ac */ /* 0x000ea40008000a00 */
[----:B0-----:R-:W-:-:S04]  /*0290*/  UIADD3 UR16, UP0, UPT, UR8, UR4, URZ ;  /* 0x0000000408107290 */ /* 0x001fc8000ff1e0ff */
[----:B------:R-:W-:Y:S02]  /*02a0*/  UIADD3.X UR17, UPT, UPT, UR9, UR5, URZ, UP0, !UPT ;  /* 0x0000000509117290 */ /* 0x000fe400087fe4ff */
[----:B------:R-:W-:-:S09]  /*02b0*/  UISETP.GT.AND UP0, UPT, UR11, UR10, UPT ;  /* 0x0000000a0b00728c */ /* 0x000fd2000bf04270 */
[----:B-12---:R-:W-:Y:S05]  /*02c0*/  BRA.U UP0, `(.L_x_34) ;  /* 0x0000000900907547 */ /* 0x006fea000b800000 */
[----:B------:R-:W-:-:S06]  /*02d0*/  UISETP.GE.AND UP0, UPT, UR13, 0x1, UPT ;  /* 0x000000010d00788c */ /* 0x000fcc000bf06270 */
[----:B------:R-:W-:-:S13]  /*02e0*/  PLOP3.LUT P0, PT, PT, PT, UP0, 0x80, 0x8 ;  /* 0x000000000008781c */ /* 0x000fda0003f0f008 */
[----:B------:R-:W-:Y:S05]  /*02f0*/  @!P0 EXIT ;  /* 0x000000000000894d */ /* 0x000fea0003800000 */
[----:B------:R-:W-:Y:S01]  /*0300*/  UISETP.GE.U32.AND UP0, UPT, UR13, 0x8, UPT ;  /* 0x000000080d00788c */ /* 0x000fe2000bf06070 */
[----:B------:R-:W-:-:S08]  /*0310*/  HFMA2 R10, -RZ, RZ, 0, 0 ;  /* 0x00000000ff0a7431 */ /* 0x000fd000000001ff */
[----:B------:R-:W-:Y:S05]  /*0320*/  BRA.U !UP0, `(.L_x_35) ;  /* 0x0000000508447547 */ /* 0x000fea000b800000 */
[----:B------:R-:W0:Y:S01]  /*0330*/  LDC.64 R2, c[0x0][0x390] ;  /* 0x0000e400ff027b82 */ /* 0x000e220000000a00 */
[----:B------:R-:W-:Y:S01]  /*0340*/  UMOV UR11, UR8 ;  /* 0x00000008000b7c82 */ /* 0x000fe20008000000 */
[----:B------:R-:W-:Y:S02]  /*0350*/  ULOP3.LUT UR8, UR13, 0x7ffffff8, URZ, 0xc0, !UPT ;  /* 0x7ffffff80d087892 */ /* 0x000fe4000f8ec0ff */
[----:B------:R-:W-:Y:S02]  /*0360*/  UIADD3 UR10, UP2, UPT, UR11, 0x600, URZ ;  /* 0x000006000b0a7890 */ /* 0x000fe4000ff5e0ff */
[----:B------:R-:W-:Y:S02]  /*0370*/  UIADD3 UR8, UPT, UPT, -UR8, URZ, URZ ;  /* 0x000000ff08087290 */ /* 0x000fe4000fffe1ff */
[----:B------:R-:W1:Y:S01]  /*0380*/  LDC.64 R4, c[0x0][0x398] ;  /* 0x0000e600ff047b82 */ /* 0x000e620000000a00 */
[----:B------:R-:W-:Y:S02]  /*0390*/  UIADD3 UR12, UP0, UPT, UR10, UR4, URZ ;  /* 0x000000040a0c7290 */ /* 0x000fe4000ff1e0ff */
[----:B------:R-:W-:-:S02]  /*03a0*/  UIADD3.X UR4, UPT, UPT, URZ, UR9, URZ, UP2, !UPT ;  /* 0x00000009ff047290 */ /* 0x000fc400097fe4ff */
[----:B------:R-:W-:Y:S02]  /*03b0*/  UIADD3 UR6, UP1, UPT, UR10, UR6, URZ ;  /* 0x000000060a067290 */ /* 0x000fe4000ff3e0ff */
[----:B------:R-:W-:Y:S01]  /*03c0*/  UIADD3 UR14, UP2, UPT, UR10, UR14, URZ ;  /* 0x0000000e0a0e7290 */ /* 0x000fe2000ff5e0ff */
[----:B------:R-:W2:Y:S01]  /*03d0*/  LDC.64 R6, c[0x0][0x3a8] ;  /* 0x0000ea00ff067b82 */ /* 0x000ea20000000a00 */
[----:B------:R-:W-:Y:S02]  /*03e0*/  UIADD3.X UR7, UPT, UPT, UR4, UR7, URZ, UP1, !UPT ;  /* 0x0000000704077290 */ /* 0x000fe40008ffe4ff */
[----:B------:R-:W-:Y:S02]  /*03f0*/  UIADD3.X UR5, UPT, UPT, UR4, UR5, URZ, UP0, !UPT ;  /* 0x0000000504057290 */ /* 0x000fe400087fe4ff */
[----:B------:R-:W-:Y:S01]  /*0400*/  UIADD3.X UR15, UPT, UPT, UR4, UR15, URZ, UP2, !UPT ;  /* 0x0000000f040f7290 */ /* 0x000fe200097fe4ff */
[----:B0-----:R-:W-:-:S04]  /*0410*/  IMAD.WIDE.U32 R2, R0, 0x4, R2 ;  /* 0x0000000400027825 */ /* 0x001fc800078e0002 */
[----:B-1----:R-:W-:-:S04]  /*0420*/  IMAD.WIDE.U32 R4, R0, 0x4, R4 ;  /* 0x0000000400047825 */ /* 0x002fc800078e0004 */
[C---:B--2---:R-:W-:Y:S01]  /*0430*/  IMAD.WIDE.U32 R6, R0.reuse, 0x4, R6 ;  /* 0x0000000400067825 */ /* 0x044fe200078e0006 */
[----:B------:R-:W-:-:S07]  /*0440*/  IADD3 R0, PT, PT, R0, 0x80, RZ ;  /* 0x0000008000007810 */ /* 0x000fce0007ffe0ff */
.L_x_36:
        /* <DEDUP_REMOVED lines=35> */
[----:B-1----:R-:W3:Y:S04]  /*0680*/  LDG.E R15, desc[UR20][R8.64] ;  /* 0x00000014080f7981 */ /* 0x002ee8000c1e1900 */
[----:B------:R-:W4:Y:S01]  /*0690*/  LDG.E R14, desc[UR20][R10.64] ;  /* 0x000000140a0e7981 */ /* 0x000f22000c1e1900 */
[----:B---3--:R-:W-:-:S04]  /*06a0*/  FMUL R15, R15, R15 ;  /* 0x0000000f0f0f7220 */ /* 0x008fc80000400000 */
[----:B----4-:R-:W-:-:S05]  /*06b0*/  FFMA R15, R14, R14, R15 ;  /* 0x0000000e0e0f7223 */ /* 0x010fca000000000f */
        /* <DEDUP_REMOVED lines=11> */
[----:B-1----:R-:W2:Y:S04]  /*0770*/  LDG.E R15, desc[UR20][R8.64+0x600] ;  /* 0x00060014080f7981 */ /* 0x002ea8000c1e1900 */
[----:B------:R-:W3:Y:S01]  /*0780*/  LDG.E R14, desc[UR20][R10.64+0x600] ;  /* 0x000600140a0e7981 */ /* 0x000ee2000c1e1900 */
[----:B------:R-:W-:Y:S01]  /*0790*/  UIADD3 UR11, UP0, UPT, UR11, 0x1000, URZ ;  /* 0x000010000b0b7890 */ /* 0x000fe2000ff1e0ff */
[----:B------:R-:W-:Y:S01]  /*07a0*/  IADD3 R0, PT, PT, R0, 0x400, RZ ;  /* 0x0000040000007810 */ /* 0x000fe20007ffe0ff */
[----:B------:R-:W-:-:S02]  /*07b0*/  UIADD3 UR8, UPT, UPT, UR8, 0x8, URZ ;  /* 0x0000000808087890 */ /* 0x000fc4000fffe0ff */
[----:B------:R-:W-:Y:S02]  /*07c0*/  UIADD3.X UR9, UPT, UPT, URZ, UR9, URZ, UP0, !UPT ;  /* 0x00000009ff097290 */ /* 0x000fe400087fe4ff */
[----:B------:R-:W-:Y:S01]  /*07d0*/  UISETP.NE.AND UP0, UPT, UR8, URZ, UPT ;  /* 0x000000ff0800728c */ /* 0x000fe2000bf05270 */
[----:B--2---:R-:W-:-:S04]  /*07e0*/  FMUL R15, R15, R15 ;  /* 0x0000000f0f0f7220 */ /* 0x004fc80000400000 */
[----:B---3--:R-:W-:-:S05]  /*07f0*/  FFMA R15, R14, R14, R15 ;  /* 0x0000000e0e0f7223 */ /* 0x008fca000000000f */
[----:B------:R0:W-:Y:S01]  /*0800*/  STG.E desc[UR20][R12.64+0x600], R15 ;  /* 0x0006000f0c007986 */ /* 0x0001e2000c101914 */
[----:B------:R-:W-:Y:S05]  /*0810*/  BRA.U UP0, `(.L_x_36) ;  /* 0xfffffffd000c7547 */ /* 0x000fea000b83ffff */
[----:B------:R-:W1:Y:S02]  /*0820*/  LDC R10, c[0x0][0x384] ;  /* 0x0000e100ff0a7b82 */ /* 0x000e640000000800 */
[----:B-1----:R-:W-:-:S07]  /*0830*/  LOP3.LUT R10, R10, 0x7ffffff8, RZ, 0xc0, !PT ;  /* 0x7ffffff80a0a7812 */ /* 0x002fce00078ec0ff */
.L_x_35:
[----:B------:R-:W1:Y:S02]  /*0840*/  LDC R0, c[0x0][0x384] ;  /* 0x0000e100ff007b82 */ /* 0x000e640000000800 */
[----:B-1----:R-:W-:-:S04]  /*0850*/  LOP3.LUT R3, R0, 0x7, RZ, 0xc0, !PT ;  /* 0x0000000700037812 */ /* 0x002fc800078ec0ff */
[----:B------:R-:W-:-:S13]  /*0860*/  ISETP.NE.AND P0, PT, R3, RZ, PT ;  /* 0x000000ff0300720c */ /* 0x000fda0003f05270 */
[----:B------:R-:W-:Y:S05]  /*0870*/  @!P0 EXIT ;  /* 0x000000000000894d */ /* 0x000fea0003800000 */
[----:B------:R-:W1:Y:S01]  /*0880*/  LDCU.64 UR4, c[0x0][0x3a8] ;  /* 0x00007500ff0477ac */ /* 0x000e620008000a00 */
[C---:B------:R-:W-:Y:S01]  /*0890*/  SHF.L.U32 R2, R0.reuse, 0x7, RZ ;  /* 0x0000000700027819 */ /* 0x040fe200000006ff */
[----:B------:R-:W2:Y:S01]  /*08a0*/  S2R R11, SR_TID.X ;  /* 0x00000000000b7919 */ /* 0x000ea20000002100 */
[----:B------:R-:W-:Y:S01]  /*08b0*/  ISETP.GE.U32.AND P0, PT, R3, 0x4, PT ;  /* 0x000000040300780c */ /* 0x000fe20003f06070 */
[----:B------:R-:W3:Y:S01]  /*08c0*/  LDCU.64 UR6, c[0x0][0x398] ;  /* 0x00007300ff0677ac */ /* 0x000ee20008000a00 */
[----:B------:R-:W-:Y:S01]  /*08d0*/  LOP3.LUT R18, R0, 0x3, RZ, 0xc0, !PT ;  /* 0x0000000300127812 */ /* 0x000fe200078ec0ff */
[----:B------:R-:W-:-:S03]  /*08e0*/  IMAD R2, R2, UR18, RZ ;  /* 0x0000001202027c24 */ /* 0x000fc6000f8e02ff */
[----:B------:R-:W-:Y:S01]  /*08f0*/  ISETP.NE.AND P1, PT, R18, RZ, PT ;  /* 0x000000ff1200720c */ /* 0x000fe20003f25270 */
[----:B------:R-:W-:-:S03]  /*0900*/  IMAD.WIDE R4, R2, 0x4, RZ ;  /* 0x0000000402047825 */ /* 0x000fc600078e02ff */
[C---:B-1----:R-:W-:Y:S02]  /*0910*/  IADD3 R2, P2, PT, R4.reuse, UR4, RZ ;  /* 0x0000000404027c10 */ /* 0x042fe4000ff5e0ff */
[----:B---3--:R-:W-:Y:S02]  /*0920*/  IADD3 R4, P3, PT, R4, UR6, RZ ;  /* 0x0000000604047c10 */ /* 0x008fe4000ff7e0ff */
[C---:B------:R-:W-:Y:S02]  /*0930*/  IADD3.X R3, PT, PT, R5.reuse, UR5, RZ, P2, !PT ;  /* 0x0000000505037c10 */ /* 0x040fe400097fe4ff */
[----:B------:R-:W-:Y:S01]  /*0940*/  IADD3.X R5, PT, PT, R5, UR7, RZ, P3, !PT ;  /* 0x0000000705057c10 */ /* 0x000fe20009ffe4ff */
[----:B------:R-:W-:Y:S08]  /*0950*/  @!P0 BRA `(.L_x_37) ;  /* 0x0000000000688947 */ /* 0x000ff00003800000 */
[----:B0-2---:R-:W-:-:S05]  /*0960*/  LEA R13, R10, R11, 0x7 ;  /* 0x0000000b0a0d7211 */ /* 0x005fca00078e38ff */
[----:B------:R-:W-:-:S04]  /*0970*/  IMAD.WIDE R8, R13, 0x4, R2 ;  /* 0x000000040d087825 */ /* 0x000fc800078e0202 */
[----:B------:R-:W-:Y:S01]  /*0980*/  IMAD.WIDE R6, R13, 0x4, R4 ;  /* 0x000000040d067825 */ /* 0x000fe200078e0204 */
[----:B------:R-:W2:Y:S04]  /*0990*/  LDG.E R12, desc[UR20][R8.64] ;  /* 0x00000014080c7981 */ /* 0x000ea8000c1e1900 */
[----:B------:R-:W3:Y:S01]  /*09a0*/  LDG.E R14, desc[UR20][R6.64] ;  /* 0x00000014060e7981 */ /* 0x000ee2000c1e1900 */
[----:B------:R-:W-:Y:S01]  /*09b0*/  MOV R16, 0x4 ;  /* 0x0000000400107802 */ /* 0x000fe20000000f00 */
[----:B--2---:R-:W-:-:S04]  /*09c0*/  FMUL R15, R12, R12 ;  /* 0x0000000c0c0f7220 */ /* 0x004fc80000400000 */
[----:B------:R-:W-:-:S04]  /*09d0*/  IMAD.WIDE R12, R13, R16, UR16 ;  /* 0x000000100d0c7e25 */ /* 0x000fc8000f8e0210 */
        /* <DEDUP_REMOVED lines=18> */
.L_x_37:
[----:B------:R-:W-:Y:S05]  /*0b00*/  @!P1 EXIT ;  /* 0x000000000000994d */ /* 0x000fea0003800000 */
[----:B------:R-:W-:Y:S02]  /*0b10*/  ISETP.NE.AND P0, PT, R18, 0x1, PT ;  /* 0x000000011200780c */ /* 0x000fe40003f05270 */
[----:B------:R-:W-:-:S04]  /*0b20*/  LOP3.LUT R0, R0, 0x1, RZ, 0xc0, !PT ;  /* 0x0000000100007812 */ /* 0x000fc800078ec0ff */
[----:B------:R-:W-:-:S07]  /*0b30*/  ISETP.NE.U32.AND P1, PT, R0, 0x1, PT ;  /* 0x000000010000780c */ /* 0x000fce0003f25070 */
[----:B------:R-:W-:Y:S06]  /*0b40*/  @!P0 BRA `(.L_x_38) ;  /* 0x0000000000408947 */ /* 0x000fec0003800000 */
[----:B012---:R-:W-:-:S05]  /*0b50*/  LEA R13, R10, R11, 0x7 ;  /* 0x0000000b0a0d7211 */ /* 0x007fca00078e38ff */
[----:B------:R-:W-:-:S04]  /*0b60*/  IMAD.WIDE R8, R13, 0x4, R2 ;  /* 0x000000040d087825 */ /* 0x000fc800078e0202 */
[----:B------:R-:W-:Y:S01]  /*0b70*/  IMAD.WIDE R6, R13, 0x4, R4 ;  /* 0x000000040d067825 */ /* 0x000fe200078e0204 */
[----:B------:R-:W2:Y:S04]  /*0b80*/  LDG.E R12, desc[UR20][R8.64] ;  /* 0x00000014080c7981 */ /* 0x000ea8000c1e1900 */
[----:B------:R-:W3:Y:S01]  /*0b90*/  LDG.E R0, desc[UR20][R6.64] ;  /* 0x0000001406007981 */ /* 0x000ee2000c1e1900 */
[----:B------:R-:W-:Y:S02]  /*0ba0*/  HFMA2 R14, -RZ, RZ, 0, 2.384185791015625e-07 ;  /* 0x00000004ff0e7431 */ /* 0x000fe400000001ff */
[----:B--2---:R-:W-:-:S03]  /*0bb0*/  FMUL R15, R12, R12 ;  /* 0x0000000c0c0f7220 */ /* 0x004fc60000400000 */
[----:B------:R-:W-:-:S04]  /*0bc0*/  IMAD.WIDE R12, R13, R14, UR16 ;  /* 0x000000100d0c7e25 */ /* 0x000fc8000f8e020e */
[----:B---3--:R-:W-:-:S05]  /*0bd0*/  FFMA R15, R0, R0, R15 ;  /* 0x00000000000f7223 */ /* 0x008fca000000000f */
[----:B------:R3:W-:Y:S04]  /*0be0*/  STG.E desc[UR20][R12.64], R15 ;  /* 0x0000000f0c007986 */ /* 0x0007e8000c101914 */
[----:B------:R-:W2:Y:S04]  /*0bf0*/  LDG.E R14, desc[UR20][R8.64+0x200] ;  /* 0x00020014080e7981 */ /* 0x000ea8000c1e1900 */
[----:B------:R-:W4:Y:S01]  /*0c00*/  LDG.E R0, desc[UR20][R6.64+0x200] ;  /* 0x0002001406007981 */ /* 0x000f22000c1e1900 */
[----:B------:R-:W-:Y:S01]  /*0c10*/  IADD3 R10, PT, PT, R10, 0x2, RZ ;  /* 0x000000020a0a7810 */ /* 0x000fe20007ffe0ff */
[----:B--2---:R-:W-:-:S04]  /*0c20*/  FMUL R17, R14, R14 ;  /* 0x0000000e0e117220 */ /* 0x004fc80000400000 */
[----:B----4-:R-:W-:-:S05]  /*0c30*/  FFMA R17, R0, R0, R17 ;  /* 0x0000000000117223 */ /* 0x010fca0000000011 */
[----:B------:R3:W-:Y:S02]  /*0c40*/  STG.E desc[UR20][R12.64+0x200], R17 ;  /* 0x000200110c007986 */ /* 0x0007e4000c101914 */
.L_x_38:
[----:B------:R-:W-:Y:S05]  /*0c50*/  @P1 EXIT ;  /* 0x000000000000194d */ /* 0x000fea0003800000 */
[----:B--2---:R-:W-:-:S05]  /*0c60*/  LEA R7, R10, R11, 0x7 ;  /* 0x0000000b0a077211 */ /* 0x004fca00078e38ff */
[----:B------:R-:W-:-:S04]  /*0c70*/  IMAD.WIDE R2, R7, 0x4, R2 ;  /* 0x0000000407027825 */ /* 0x000fc800078e0202 */
[----:B------:R-:W-:Y:S02]  /*0c80*/  IMAD.WIDE R4, R7, 0x4, R4 ;  /* 0x0000000407047825 */ /* 0x000fe400078e0204 */
[----:B------:R-:W2:Y:S04]  /*0c90*/  LDG.E R2, desc[UR20][R2.64] ;  /* 0x0000001402027981 */ /* 0x000ea8000c1e1900 */
[----:B------:R-:W4:Y:S01]  /*0ca0*/  LDG.E R4, desc[UR20][R4.64] ;  /* 0x0000001404047981 */ /* 0x000f22000c1e1900 */
[----:B------:R-:W-:-:S05]  /*0cb0*/  MOV R6, 0x4 ;  /* 0x0000000400067802 */ /* 0x000fca0000000f00 */
[----:B------:R-:W-:-:S04]  /*0cc0*/  IMAD.WIDE R6, R7, R6, UR16 ;  /* 0x0000001007067e25 */ /* 0x000fc8000f8e0206 */
[----:B--2---:R-:W-:-:S04]  /*0cd0*/  FMUL R9, R2, R2 ;  /* 0x0000000202097220 */ /* 0x004fc80000400000 */
[----:B----4-:R-:W-:-:S05]  /*0ce0*/  FFMA R9, R4, R4, R9 ;  /* 0x0000000404097223 */ /* 0x010fca0000000009 */
[----:B------:R-:W-:Y:S01]  /*0cf0*/  STG.E desc[UR20][R6.64], R9 ;  /* 0x0000000906007986 */ /* 0x000fe2000c101914 */
[----:B------:R-:W-:Y:S05]  /*0d00*/  EXIT ;  /* 0x000000000000794d */ /* 0x000fea0003800000 */
.L_x_34:
[----:B------:R-:W0:Y:S02]  /*0d10*/  LDC R6, c[0x0][0x384] ;  /* 0x0000e100ff067b82 */ /* 0x000e240000000800 */
[----:B0-----:R-:W-:-:S13]  /*0d20*/  ISETP.GE.AND P0, PT, R6, 0x1, PT ;  /* 0x000000010600780c */ /* 0x001fda0003f06270 */
[----:B------:R-:W-:Y:S05]  /*0d30*/  @!P0 EXIT ;  /* 0x000000000000894d */ /* 0x000fea0003800000 */
[----:B------:R-:W0:Y:S01]  /*0d40*/  LDCU.64 UR4, c[0x0][0x3a8] ;  /* 0x00007500ff0477ac */ /* 0x000e220008000a00 */
[C---:B------:R-:W-:Y:S01]  /*0d50*/  SHF.L.U32 R2, R6.reuse, 0x7, RZ ;  /* 0x0000000706027819 */ /* 0x040fe200000006ff */
[----:B------:R-:W1:Y:S01]  /*0d60*/  S2R R0, SR_TID.X ;  /* 0x0000000000007919 */ /* 0x000e620000002100 */
[----:B------:R-:W-:Y:S01]  /*0d70*/  HFMA2 R7, -RZ, RZ, 0, 0 ;  /* 0x00000000ff077431 */ /* 0x000fe200000001ff */
[----:B------:R-:W2:Y:S01]  /*0d80*/  LDCU.64 UR6, c[0x0][0x398] ;  /* 0x00007300ff0677ac */ /* 0x000ea20008000a00 */
[----:B------:R-:W-:Y:S01]  /*0d90*/  LOP3.LUT R20, R6, 0x7, RZ, 0xc0, !PT ;  /* 0x0000000706147812 */ /* 0x000fe200078ec0ff */
[----:B------:R-:W-:-:S04]  /*0da0*/  IMAD R2, R2, UR18, RZ ;  /* 0x0000001202027c24 */ /* 0x000fc8000f8e02ff */
[----:B------:R-:W-:-:S03]  /*0db0*/  IMAD.WIDE R4, R2, 0x4, RZ ;  /* 0x0000000402047825 */ /* 0x000fc600078e02ff */
[----:B0-----:R-:W-:-:S04]  /*0dc0*/  IADD3 R2, P0, PT, R4, UR4, RZ ;  /* 0x0000000404027c10 */ /* 0x001fc8000ff1e0ff */
[----:B------:R-:W-:Y:S02]  /*0dd0*/  IADD3.X R3, PT, PT, R5, UR5, RZ, P0, !PT ;  /* 0x0000000505037c10 */ /* 0x000fe400087fe4ff */
[----:B------:R-:W-:Y:S02]  /*0de0*/  ISETP.GE.U32.AND P0, PT, R6, 0x8, PT ;  /* 0x000000080600780c */ /* 0x000fe40003f06070 */
[----:B--2---:R-:W-:-:S04]  /*0df0*/  IADD3 R4, P1, PT, R4, UR6, RZ ;  /* 0x0000000604047c10 */ /* 0x004fc8000ff3e0ff */
[----:B------:R-:W-:-:S07]  /*0e00*/  IADD3.X R5, PT, PT, R5, UR7, RZ, P1, !PT ;  /* 0x0000000705057c10 */ /* 0x000fce0008ffe4ff */
[----:B-1----:R-:W-:Y:S05]  /*0e10*/  @!P0 BRA `(.L_x_39) ;  /* 0x0000000400208947 */ /* 0x002fea0003800000 */
[----:B------:R-:W-:Y:S02]  /*0e20*/  LOP3.LUT R7, R6, 0x7ffffff8, RZ, 0xc0, !PT ;  /* 0x7ffffff806077812 */ /* 0x000fe400078ec0ff */
[----:B------:R-:W-:-:S07]  /*0e30*/  MOV R6, RZ ;  /* 0x000000ff00067202 */ /* 0x000fce0000000f00 */
.L_x_42:
[----:B0-----:R-:W-:-:S04]  /*0e40*/  LEA R11, R6, R0, 0x7 ;  /* 0x00000000060b7211 */ /* 0x001fc800078e38ff */
[----:B------:R-:W-:-:S13]  /*0e50*/  ISETP.GE.AND P0, PT, R11, UR12, PT ;  /* 0x0000000c0b007c0c */ /* 0x000fda000bf06270 */
[----:B------:R-:W-:-:S04]  /*0e60*/  @!P0 IMAD.WIDE.U32 R16, R11, 0x4, R2 ;  /* 0x000000040b108825 */ /* 0x000fc800078e0002 */
[C-C-:B------:R-:W-:Y:S02]  /*0e70*/  @!P0 IMAD.WIDE.U32 R14, R11.reuse, 0x4, R4.reuse ;  /* 0x000000040b0e8825 */ /* 0x140fe400078e0004 */
[----:B------:R-:W2:Y:S04]  /*0e80*/  @!P0 LDG.E R16, desc[UR20][R16.64] ;  /* 0x0000001410108981 */ /* 0x000ea8000c1e1900 */
[----:B------:R-:W3:Y:S01]  /*0e90*/  @!P0 LDG.E R14, desc[UR20][R14.64] ;  /* 0x000000140e0e8981 */ /* 0x000ee2000c1e1900 */
[----:B------:R-:W-:Y:S02]  /*0ea0*/  IADD3 R23, PT, PT, R11, 0x80, RZ ;  /* 0x000000800b177810 */ /* 0x000fe40007ffe0ff */
[----:B------:R-:W-:Y:S02]  /*0eb0*/  MOV R18, 0x4 ;  /* 0x0000000400127802 */ /* 0x000fe40000000f00 */
[C---:B------:R-:W-:Y:S01]  /*0ec0*/  ISETP.GE.AND P1, PT, R23.reuse, UR12, PT ;  /* 0x0000000c17007c0c */ /* 0x040fe2000bf26270 */
[----:B------:R-:W-:-:S04]  /*0ed0*/  IMAD.WIDE R12, R23, 0x4, R4 ;  /* 0x00000004170c7825 */ /* 0x000fc800078e0204 */
[----:B------:R-:W-:-:S04]  /*0ee0*/  @!P0 IMAD.WIDE.U32 R18, R11, R18, UR16 ;  /* 0x000000100b128e25 */ /* 0x000fc8000f8e0012 */
[----:B--2---:R-:W-:-:S04]  /*0ef0*/  @!P0 FMUL R9, R16, R16 ;  /* 0x0000001010098220 */ /* 0x004fc80000400000 */
[----:B---3--:R-:W-:Y:S01]  /*0f00*/  @!P0 FFMA R21, R14, R14, R9 ;  /* 0x0000000e0e158223 */ /* 0x008fe20000000009 */
[----:B------:R-:W-:-:S04]  /*0f10*/  IMAD.WIDE R8, R23, 0x4, R2 ;  /* 0x0000000417087825 */ /* 0x000fc800078e0202 */
[----:B------:R0:W-:Y:S04]  /*0f20*/  @!P0 STG.E desc[UR20][R18.64], R21 ;  /* 0x0000001512008986 */ /* 0x0001e8000c101914 */
[----:B------:R-:W2:Y:S04]  /*0f30*/  @!P1 LDG.E R16, desc[UR20][R8.64] ;  /* 0x0000001408109981 */ /* 0x000ea8000c1e1900 */
[----:B------:R-:W3:Y:S01]  /*0f40*/  @!P1 LDG.E R10, desc[UR20][R12.64] ;  /* 0x000000140c0a9981 */ /* 0x000ee2000c1e1900 */
[----:B------:R-:W-:-:S04]  /*0f50*/  IADD3 R14, PT, PT, R11, 0x100, RZ ;  /* 0x000001000b0e7810 */ /* 0x000fc80007ffe0ff */
[----:B------:R-:W-:Y:S01]  /*0f60*/  ISETP.GE.AND P0, PT, R14, UR12, PT ;  /* 0x0000000c0e007c0c */ /* 0x000fe2000bf06270 */
[----:B------:R-:W-:-:S05]  /*0f70*/  HFMA2 R14, -RZ, RZ, 0, 2.384185791015625e-07 ;  /* 0x00000004ff0e7431 */ /* 0x000fca00000001ff */
[----:B------:R-:W-:-:S04]  /*0f80*/  IMAD.WIDE R14, R23, R14, UR16 ;  /* 0x00000010170e7e25 */ /* 0x000fc8000f8e020e */
[----:B--2---:R-:W-:-:S04]  /*0f90*/  @!P1 FMUL R17, R16, R16 ;  /* 0x0000001010119220 */ /* 0x004fc80000400000 */
[----:B---3--:R-:W-:-:S05]  /*0fa0*/  @!P1 FFMA R17, R10, R10, R17 ;  /* 0x0000000a0a119223 */ /* 0x008fca0000000011 */
[----:B------:R1:W-:Y:S04]  /*0fb0*/  @!P1 STG.E desc[UR20][R14.64], R17 ;  /* 0x000000110e009986 */ /* 0x0003e8000c101914 */
[----:B------:R-:W2:Y:S04]  /*0fc0*/  @!P0 LDG.E R16, desc[UR20][R8.64+0x200] ;  /* 0x0002001408108981 */ /* 0x000ea8000c1e1900 */
[----:B------:R-:W3:Y:S01]  /*0fd0*/  @!P0 LDG.E R10, desc[UR20][R12.64+0x200] ;  /* 0x000200140c0a8981 */ /* 0x000ee2000c1e1900 */
[----:B0-----:R-:W-:-:S04]  /*0fe0*/  IADD3 R18, PT, PT, R11, 0x180, RZ ;  /* 0x000001800b127810 */ /* 0x001fc80007ffe0ff */
[----:B------:R-:W-:Y:S01]  /*0ff0*/  ISETP.GE.AND P1, PT, R18, UR12, PT ;  /* 0x0000000c12007c0c */ /* 0x000fe2000bf26270 */
[----:B--2---:R-:W-:-:S04]  /*1000*/  @!P0 FMUL R19, R16, R16 ;  /* 0x0000001010138220 */ /* 0x004fc80000400000 */
[----:B---3--:R-:W-:-:S05]  /*1010*/  @!P0 FFMA R19, R10, R10, R19 ;  /* 0x0000000a0a138223 */ /* 0x008fca0000000013 */
[----:B------:R0:W-:Y:S04]  /*1020*/  @!P0 STG.E desc[UR20][R14.64+0x200], R19 ;  /* 0x000200130e008986 */ /* 0x0001e8000c101914 */
[----:B------:R-:W1:Y:S04]  /*1030*/  @!P1 LDG.E R16, desc[UR20][R8.64+0x400] ;  /* 0x0004001408109981 */ /* 0x000e68000c1e1900 */
[----:B------:R-:W2:Y:S01]  /*1040*/  @!P1 LDG.E R10, desc[UR20][R12.64+0x400] ;  /* 0x000400140c0a9981 */ /* 0x000ea2000c1e1900 */
[----:B------:R-:W-:-:S04]  /*1050*/  IADD3 R18, PT, PT, R11, 0x200, RZ ;  /* 0x000002000b127810 */ /* 0x000fc80007ffe0ff */
[----:B------:R-:W-:Y:S01]  /*1060*/  ISETP.GE.AND P0, PT, R18, UR12, PT ;  /* 0x0000000c12007c0c */ /* 0x000fe2000bf06270 */
[----:B-1----:R-:W-:-:S04]  /*1070*/  @!P1 FMUL R17, R16, R16 ;  /* 0x0000001010119220 */ /* 0x002fc80000400000 */
[----:B--2---:R-:W-:-:S05]  /*1080*/  @!P1 FFMA R17, R10, R10, R17 ;  /* 0x0000000a0a119223 */ /* 0x004fca0000000011 */
[----:B------:R1:W-:Y:S04]  /*1090*/  @!P1 STG.E desc[UR20][R14.64+0x400], R17 ;  /* 0x000400110e009986 */ /* 0x0003e8000c101914 */
[----:B------:R-:W0:Y:S04]  /*10a0*/  @!P0 LDG.E R16, desc[UR20][R8.64+0x600] ;  /* 0x0006001408108981 */ /* 0x000e28000c1e1900 */
[----:B------:R-:W2:Y:S01]  /*10b0*/  @!P0 LDG.E R10, desc[UR20][R12.64+0x600] ;  /* 0x000600140c0a8981 */ /* 0x000ea2000c1e1900 */
[----:B------:R-:W-:-:S04]  /*10c0*/  IADD3 R18, PT, PT, R11, 0x280, RZ ;  /* 0x000002800b127810 */ /* 0x000fc80007ffe0ff */
[----:B------:R-:W-:Y:S01]  /*10d0*/  ISETP.GE.AND P1, PT, R18, UR12, PT ;  /* 0x0000000c12007c0c */ /* 0x000fe2000bf26270 */
[----:B0-----:R-:W-:-:S04]  /*10e0*/  @!P0 FMUL R19, R16, R16 ;  /* 0x0000001010138220 */ /* 0x001fc80000400000 */
[----:B--2---:R-:W-:-:S05]  /*10f0*/  @!P0 FFMA R19, R10, R10, R19 ;  /* 0x0000000a0a138223 */ /* 0x004fca0000000013 */
        /* <DEDUP_REMOVED lines=17> */
[----:B------:R-:W-:-:S13]  /*1210*/  ISETP.GE.AND P0, PT, R11, UR12, PT ;  /* 0x0000000c0b007c0c */ /* 0x000fda000bf06270 */
[----:B0-----:R-:W-:Y:S05]  /*1220*/  @P0 BRA `(.L_x_41) ;  /* 0x0000000000140947 */ /* 0x001fea0003800000 */
[----:B------:R-:W2:Y:S04]  /*1230*/  LDG.E R8, desc[UR20][R8.64+0xc00] ;  /* 0x000c001408087981 */ /* 0x000ea8000c1e1900 */
[----:B------:R-:W3:Y:S01]  /*1240*/  LDG.E R12, desc[UR20][R12.64+0xc00] ;  /* 0x000c00140c0c7981 */ /* 0x000ee2000c1e1900 */
[----:B--2---:R-:W-:-:S04]  /*1250*/  FMUL R11, R8, R8 ;  /* 0x00000008080b7220 */ /* 0x004fc80000400000 */
[----:B---3--:R-:W-:-:S05]  /*1260*/  FFMA R11, R12, R12, R11 ;  /* 0x0000000c0c0b7223 */ /* 0x008fca000000000b */
[----:B------:R0:W-:Y:S02]  /*1270*/  STG.E desc[UR20][R14.64+0xc00], R11 ;  /* 0x000c000b0e007986 */ /* 0x0001e4000c101914 */
.L_x_41:
[----:B------:R-:W-:Y:S05]  /*1280*/  BSYNC.RECONVERGENT B0 ;  /* 0x0000000000007941 */ /* 0x000fea0003800200 */
.L_x_40:
[----:B------:R-:W-:Y:S05]  /*1290*/  @P1 BRA `(.L_x_42) ;  /* 0xfffffff800e81947 */ /* 0x000fea000383ffff */
.L_x_39:
[----:B------:R-:W-:-:S13]  /*12a0*/  ISETP.NE.AND P0, PT, R20, RZ, PT ;  /* 0x000000ff1400720c */ /* 0x000fda0003f05270 */
[----:B------:R-:W-:Y:S05]  /*12b0*/  @!P0 EXIT ;  /* 0x000000000000894d */ /* 0x000fea0003800000 */
[----:B------:R-:W1:Y:S01]  /*12c0*/  LDC R6, c[0x0][0x384] ;  /* 0x0000e100ff067b82 */ /* 0x000e620000000800 */
[----:B------:R-:W-:Y:S02]  /*12d0*/  ISETP.GE.U32.AND P1, PT, R20, 0x4, PT ;  /* 0x000000041400780c */ /* 0x000fe40003f26070 */
[----:B-1----:R-:W-:-:S04]  /*12e0*/  LOP3.LUT R22, R6, 0x3, RZ, 0xc0, !PT ;  /* 0x0000000306167812 */ /* 0x002fc800078ec0ff */
[----:B------:R-:W-:-:S07]  /*12f0*/  ISETP.NE.AND P0, PT, R22, RZ, PT ;  /* 0x000000ff1600720c */ /* 0x000fce0003f05270 */
[----:B------:R-:W-:Y:S06]  /*1300*/  @!P1 BRA `(.L_x_43) ;  /* 0x0000000000b49947 */ /* 0x000fec0003800000 */
[----:B------:R-:W-:-:S04]  /*1310*/  LEA R9, R7, R0, 0x7 ;  /* 0x0000000007097211 */ /* 0x000fc800078e38ff */
[----:B------:R-:W-:-:S13]  /*1320*/  ISETP.GE.AND P1, PT, R9, UR12, PT ;  /* 0x0000000c09007c0c */ /* 0x000fda000bf26270 */
[----:B------:R-:W-:-:S04]  /*1330*/  @!P1 IMAD.WIDE R12, R9, 0x4, R2 ;  /* 0x00000004090c9825 */ /* 0x000fc800078e0202 */
[C---:B0-----:R-:W-:Y:S02]  /*1340*/  @!P1 IMAD.WIDE R10, R9.reuse, 0x4, R4 ;  /* 0x00000004090a9825 */ /* 0x041fe400078e0204 */
[----:B------:R-:W2:Y:S04]  /*1350*/  @!P1 LDG.E R12, desc[UR20][R12.64] ;  /* 0x000000140c0c9981 */ /* 0x000ea8000c1e1900 */
[----:B------:R-:W3:Y:S01]  /*1360*/  @!P1 LDG.E R10, desc[UR20][R10.64] ;  /* 0x000000140a0a9981 */ /* 0x000ee2000c1e1900 */
[----:B------:R-:W-:Y:S02]  /*1370*/  IADD3 R21, PT, PT, R9, 0x80, RZ ;  /* 0x0000008009157810 */ /* 0x000fe40007ffe0ff */
[----:B------:R-:W-:Y:S02]  /*1380*/  MOV R14, 0x4 ;  /* 0x00000004000e7802 */ /* 0x000fe40000000f00 */
[----:B------:R-:W-:-:S03]  /*1390*/  ISETP.GE.AND P2, PT, R21, UR12, PT ;  /* 0x0000000c15007c0c */ /* 0x000fc6000bf46270 */
[----:B------:R-:W-:-:S10]  /*13a0*/  @!P1 IMAD.WIDE R14, R9, R14, UR16 ;  /* 0x00000010090e9e25 */ /* 0x000fd4000f8e020e */
        /* <DEDUP_REMOVED lines=8> */
[----:B------:R-:W-:-:S03]  /*1430*/  HFMA2 R10, -RZ, RZ, 0, 2.384185791015625e-07 ;  /* 0x00000004ff0a7431 */ /* 0x000fc600000001ff */
[----:B------:R-:W-:Y:S02]  /*1440*/  ISETP.GE.AND P1, PT, R27, UR12, PT ;  /* 0x0000000c1b007c0c */ /* 0x000fe4000bf26270 */
[----:B------:R-:W-:-:S11]  /*1450*/  @!P2 IMAD.WIDE R10, R21, R10, UR16 ;  /* 0x00000010150aae25 */ /* 0x000fd6000f8e020a */
[----:B------:R-:W-:-:S04]  /*1460*/  @!P1 IMAD.WIDE R20, R27, 0x4, R2 ;  /* 0x000000041b149825 */ /* 0x000fc800078e0202 */
[----:B--2---:R-:W-:-:S04]  /*1470*/  @!P2 FMUL R13, R18, R18 ;  /* 0x00000012120da220 */ /* 0x004fc80000400000 */
[----:B---3--:R-:W-:Y:S01]  /*1480*/  @!P2 FFMA R25, R16, R16, R13 ;  /* 0x000000101019a223 */ /* 0x008fe2000000000d */
[----:B------:R-:W-:-:S04]  /*1490*/  @!P1 IMAD.WIDE R12, R27, 0x4, R4 ;  /* 0x000000041b0c9825 */ /* 0x000fc800078e0204 */
[----:B------:R1:W-:Y:S04]  /*14a0*/  @!P2 STG.E desc[UR20][R10.64], R25 ;  /* 0x000000190a00a986 */ /* 0x0003e8000c101914 */
[----:B------:R-:W2:Y:S04]  /*14b0*/  @!P1 LDG.E R20, desc[UR20][R20.64] ;  /* 0x0000001414149981 */ /* 0x000ea8000c1e1900 */
[----:B------:R-:W3:Y:S01]  /*14c0*/  @!P1 LDG.E R12, desc[UR20][R12.64] ;  /* 0x000000140c0c9981 */ /* 0x000ee2000c1e1900 */
[----:B0-----:R-:W-:Y:S02]  /*14d0*/  IADD3 R23, PT, PT, R9, 0x180, RZ ;  /* 0x0000018009177810 */ /* 0x001fe40007ffe0ff */
[----:B------:R-:W-:-:S02]  /*14e0*/  MOV R8, 0x4 ;  /* 0x0000000400087802 */ /* 0x000fc40000000f00 */
[----:B------:R-:W-:-:S03]  /*14f0*/  ISETP.GE.AND P2, PT, R23, UR12, PT ;  /* 0x0000000c17007c0c */ /* 0x000fc6000bf46270 */
[----:B------:R-:W-:-:S10]  /*1500*/  @!P1 IMAD.WIDE R8, R27, R8, UR16 ;  /* 0x000000101b089e25 */ /* 0x000fd4000f8e0208 */
[----:B------:R-:W-:-:S04]  /*1510*/  @!P2 IMAD.WIDE R16, R23, 0x4, R2 ;  /* 0x000000041710a825 */ /* 0x000fc800078e0202 */
[----:B--2---:R-:W-:-:S04]  /*1520*/  @!P1 FMUL R15, R20, R20 ;  /* 0x00000014140f9220 */ /* 0x004fc80000400000 */
[----:B---3--:R-:W-:Y:S01]  /*1530*/  @!P1 FFMA R19, R12, R12, R15 ;  /* 0x0000000c0c139223 */ /* 0x008fe2000000000f */
[----:B------:R-:W-:-:S04]  /*1540*/  @!P2 IMAD.WIDE R14, R23, 0x4, R4 ;  /* 0x00000004170ea825 */ /* 0x000fc800078e0204 */
[----:B------:R2:W-:Y:S04]  /*1550*/  @!P1 STG.E desc[UR20][R8.64], R19 ;  /* 0x0000001308009986 */ /* 0x0005e8000c101914 */
[----:B------:R-:W3:Y:S04]  /*1560*/  @!P2 LDG.E R16, desc[UR20][R16.64] ;  /* 0x000000141010a981 */ /* 0x000ee8000c1e1900 */
[----:B------:R-:W4:Y:S01]  /*1570*/  @!P2 LDG.E R14, desc[UR20][R14.64] ;  /* 0x000000140e0ea981 */ /* 0x000f22000c1e1900 */
[----:B-1----:R-:W-:Y:S01]  /*1580*/  HFMA2 R10, -RZ, RZ, 0, 2.384185791015625e-07 ;  /* 0x00000004ff0a7431 */ /* 0x002fe200000001ff */
[----:B------:R-:W-:-:S04]  /*1590*/  IADD3 R7, PT, PT, R7, 0x4, RZ ;  /* 0x0000000407077810 */ /* 0x000fc80007ffe0ff */
[----:B------:R-:W-:-:S04]  /*15a0*/  @!P2 IMAD.WIDE R10, R23, R10, UR16 ;  /* 0x00000010170aae25 */ /* 0x000fc8000f8e020a */
[----:B---3--:R-:W-:-:S04]  /*15b0*/  @!P2 FMUL R13, R16, R16 ;  /* 0x00000010100da220 */ /* 0x008fc80000400000 */
[----:B----4-:R-:W-:-:S05]  /*15c0*/  @!P2 FFMA R13, R14, R14, R13 ;  /* 0x0000000e0e0da223 */ /* 0x010fca000000000d */
[----:B------:R2:W-:Y:S02]  /*15d0*/  @!P2 STG.E desc[UR20][R10.64], R13 ;  /* 0x0000000d0a00a986 */ /* 0x0005e4000c101914 */
.L_x_43:
[----:B------:R-:W-:Y:S05]  /*15e0*/  @!P0 EXIT ;  /* 0x000000000000894d */ /* 0x000fea0003800000 */
[----:B------:R-:W-:Y:S02]  /*15f0*/  ISETP.NE.AND P0, PT, R22, 0x1, PT ;  /* 0x000000011600780c */ /* 0x000fe40003f05270 */
[----:B------:R-:W-:-:S04]  /*1600*/  LOP3.LUT R6, R6, 0x1, RZ, 0xc0, !PT ;  /* 0x0000000106067812 */ /* 0x000fc800078ec0ff */
[----:B------:R-:W-:-:S07]  /*1610*/  ISETP.NE.U32.AND P2, PT, R6, 0x1, PT ;  /* 0x000000010600780c */ /* 0x000fce0003f45070 */
[----:B------:R-:W-:Y:S06]  /*1620*/  @!P0 BRA `(.L_x_44) ;  /* 0x00000000005c8947 */ /* 0x000fec0003800000 */
[----:B--2---:R-:W-:-:S04]  /*1630*/  LEA R13, R7, R0, 0x7 ;  /* 0x00000000070d7211 */ /* 0x004fc800078e38ff */
[----:B------:R-:W-:-:S13]  /*1640*/  ISETP.GE.AND P0, PT, R13, UR12, PT ;  /* 0x0000000c0d007c0c */ /* 0x000fda000bf06270 */
[----:B0-----:R-:W-:-:S04]  /*1650*/  @!P0 IMAD.WIDE R10, R13, 0x4, R2 ;  /* 0x000000040d0a8825 */ /* 0x001fc800078e0202 */
[C---:B------:R-:W-:Y:S02]  /*1660*/  @!P0 IMAD.WIDE R8, R13.reuse, 0x4, R4 ;  /* 0x000000040d088825 */ /* 0x040fe400078e0204 */
        /* <DEDUP_REMOVED lines=13> */
[----:B------:R-:W-:Y:S01]  /*1740*/  HFMA2 R8, -RZ, RZ, 0, 2.384185791015625e-07 ;  /* 0x00000004ff087431 */ /* 0x000fe200000001ff */
[----:B------:R-:W-:-:S04]  /*1750*/  IADD3 R7, PT, PT, R7, 0x2, RZ ;  /* 0x0000000207077810 */ /* 0x000fc80007ffe0ff */
[----:B------:R-:W-:-:S04]  /*1760*/  @!P1 IMAD.WIDE R8, R21, R8, UR16 ;  /* 0x0000001015089e25 */ /* 0x000fc8000f8e0208 */
[----:B--2---:R-:W-:-:S04]  /*1770*/  @!P1 FMUL R11, R16, R16 ;  /* 0x00000010100b9220 */ /* 0x004fc80000400000 */
[----:B---3--:R-:W-:-:S05]  /*1780*/  @!P1 FFMA R11, R14, R14, R11 ;  /* 0x0000000e0e0b9223 */ /* 0x008fca000000000b */
[----:B------:R1:W-:Y:S02]  /*1790*/  @!P1 STG.E desc[UR20][R8.64], R11 ;  /* 0x0000000b08009986 */ /* 0x0003e4000c101914 */
.L_x_44:
[----:B------:R-:W-:Y:S05]  /*17a0*/  @P2 EXIT ;  /* 0x000000000000294d */ /* 0x000fea0003800000 */
[----:B------:R-:W-:-:S04]  /*17b0*/  LEA R7, R7, R0, 0x7 ;  /* 0x0000000007077211 */ /* 0x000fc800078e38ff */
[----:B------:R-:W-:-:S13]  /*17c0*/  ISETP.GE.AND P0, PT, R7, UR12, PT ;  /* 0x0000000c07007c0c */ /* 0x000fda000bf06270 */
[----:B------:R-:W-:Y:S05]  /*17d0*/  @P0 EXIT ;  /* 0x000000000000094d */ /* 0x000fea0003800000 */
[----:B------:R-:W-:-:S04]  /*17e0*/  IMAD.WIDE R2, R7, 0x4, R2 ;  /* 0x0000000407027825 */ /* 0x000fc800078e0202 */
[----:B------:R-:W-:Y:S02]  /*17f0*/  IMAD.WIDE R4, R7, 0x4, R4 ;  /* 0x0000000407047825 */ /* 0x000fe400078e0204 */
[----:B------:R-:W1:Y:S04]  /*1800*/  LDG.E R2, desc[UR20][R2.64] ;  /* 0x0000001402027981 */ /* 0x000e68000c1e1900 */
[----:B------:R-:W3:Y:S01]  /*1810*/  LDG.E R4, desc[UR20][R4.64] ;  /* 0x0000001404047981 */ /* 0x000ee2000c1e1900 */
[----:B------:R-:W-:-:S05]  /*1820*/  MOV R6, 0x4 ;  /* 0x0000000400067802 */ /* 0x000fca0000000f00 */
[----:B------:R-:W-:-:S04]  /*1830*/  IMAD.WIDE R6, R7, R6, UR16 ;  /* 0x0000001007067e25 */ /* 0x000fc8000f8e0206 */
[----:B-12---:R-:W-:-:S04]  /*1840*/  FMUL R9, R2, R2 ;  /* 0x0000000202097220 */ /* 0x006fc80000400000 */
[----:B---3--:R-:W-:-:S05]  /*1850*/  FFMA R9, R4, R4, R9 ;  /* 0x0000000404097223 */ /* 0x008fca0000000009 */
[----:B------:R-:W-:Y:S01]  /*1860*/  STG.E desc[UR20][R6.64], R9 ;  /* 0x0000000906007986 */ /* 0x000fe2000c101914 */
[----:B------:R-:W-:Y:S05]  /*1870*/  EXIT ;  /* 0x000000000000794d */ /* 0x000fea0003800000 */
.L_x_45:
        /* <DEDUP_REMOVED lines=16> */
.L_x_739:


//--------------------- .text._ZN3cub18CUB_300001_SM_10006detail8for_each13static_kernelINS2_12policy_hub_t12policy_500_tEmN6thrust24THRUST_300001_SM_1000_NS8cuda_cub20__uninitialized_fill7functorINS7_10device_ptrIfEEfEEEEvT0_T1_ --------------------------
	.section	.text._ZN3cub18CUB_300001_SM_10006detail8for_each13static_kernelINS2_12policy_hub_t12policy_500_tEmN6thrust24THRUST_300001_SM_1000_NS8cuda_cub20__uninitialized_fill7functorINS7_10device_ptrIfEEfEEEEvT0_T1_,"ax",@progbits
	.align	128
        .global         _ZN3cub18CUB_300001_SM_10006detail8for_each13static_kernelINS2_12policy_hub_t12policy_500_tEmN6thrust24THRUST_300001_SM_1000_NS8cuda_cub20__uninitialized_fill7functorINS7_10device_ptrIfEEfEEEEvT0_T1_
        .type           _ZN3cub18CUB_300001_SM_10006detail8for_each13static_kernelINS2_12policy_hub_t12policy_500_tEmN6thrust24THRUST_300001_SM_1000_NS8cuda_cub20__uninitialized_fill7functorINS7_10device_ptrIfEEfEEEEvT0_T1_,@function
        .size           _ZN3cub18CUB_300001_SM_10006detail8for_each13static_kernelINS2_12policy_hub_t12policy_500_tEmN6thrust24THRUST_300001_SM_1000_NS8cuda_cub20__uninitialized_fill7functorINS7_10device_ptrIfEEfEEEEvT0_T1_,(.L_x_740 - _ZN3cub18CUB_300001_SM_10006detail8for_each13static_kernelINS2_12policy_hub_t12policy_500_tEmN6thrust24THRUST_300001_SM_1000_NS8cuda_cub20__uninitialized_fill7functorINS7_10device_ptrIfEEfEEEEvT0_T1_)
        .other          _ZN3cub18CUB_300001_SM_10006detail8for_each13static_kernelINS2_12policy_hub_t12policy_500_tEmN6thrust24THRUST_300001_SM_1000_NS8cuda_cub20__uninitialized_fill7functorINS7_10device_ptrIfEEfEEEEvT0_T1_,@"STO_CUDA_ENTRY STV_DEFAULT"
_ZN3cub18CUB_300001_SM_10006detail8for_each13static_kernelINS2_12policy_hub_t12policy_500_tEmN6thrust24THRUST_300001_SM_1000_NS8cuda_cub20__uninitialized_fill7functorINS7_10device_ptrIfEEfEEEEvT0_T1_:
.text._ZN3cub18CUB_300001_SM_10006detail8for_each13static_kernelINS2_12policy_hub_t12policy_500_tEmN6thrust24THRUST_300001_SM_1000_NS8cuda_cub20__uninitialized_fill7functorINS7_10device_ptrIfEEfEEEEvT0_T1_:
[----:B------:R-:W-:Y:S08]  /*0000*/  LDC R1, c[0x0][0x37c] ;  /* 0x0000df00ff017b82 */ /* 0x000ff00000000800 */
[----:B------:R-:W0:Y:S01]  /*0010*/  S2UR UR4, SR_CTAID.X ;  /* 0x00000000000479c3 */ /* 0x000e220000002500 */
[----:B------:R-:W1:Y:S01]  /*0020*/  LDCU.64 UR6, c[0x0][0x380] ;  /* 0x00007000ff0677ac */ /* 0x000e620008000a00 */
[----:B------:R-:W2:Y:S01]  /*0030*/  LDCU.64 UR8, c[0x0][0x358] ;  /* 0x00006b00ff0877ac */ /* 0x000ea20008000a00 */
[----:B0-----:R-:W-:-:S04]  /*0040*/  UIMAD.WIDE.U32 UR4, UR4, 0x200, URZ ;  /* 0x00000200040478a5 */ /* 0x001fc8000f8e00ff */
[----:B-1----:R-:W-:-:S04]  /*0050*/  UIADD3 UR6, UP0, UPT, -UR4, UR6, URZ ;  /* 0x0000000604067290 */ /* 0x002fc8000ff1e1ff */
[----:B------:R-:W-:Y:S02]  /*0060*/  UIADD3.X UR7, UPT, UPT, ~UR5, UR7, URZ, UP0, !UPT ;  /* 0x0000000705077290 */ /* 0x000fe400087fe5ff */
[----:B------:R-:W-:-:S04]  /*0070*/  UISETP.GE.U32.AND UP0, UPT, UR6, 0x200, UPT ;  /* 0x000002000600788c */ /* 0x000fc8000bf06070 */
[----:B------:R-:W-:-:S09]  /*0080*/  UISETP.GE.U32.AND.EX UP0, UPT, UR7, URZ, UPT, UP0 ;  /* 0x000000ff0700728c */ /* 0x000fd2000bf06100 */
[----:B--2---:R-:W-:Y:S05]  /*0090*/  BRA.U !UP0, `(.L_x_46) ;  /* 0x0000000108287547 */ /* 0x004fea000b800000 */
[----:B------:R-:W0:Y:S01]  /*00a0*/  S2R R0, SR_TID.X ;  /* 0x0000000000007919 */ /* 0x000e220000002100 */
[----:B------:R-:W1:Y:S01]  /*00b0*/  LDCU.64 UR6, c[0x0][0x388] ;  /* 0x00007100ff0677ac */ /* 0x000e620008000a00 */
[----:B------:R-:W2:Y:S01]  /*00c0*/  LDC R5, c[0x0][0x390] ;  /* 0x0000e400ff057b82 */ /* 0x000ea20000000800 */
[----:B0-----:R-:W-:-:S05]  /*00d0*/  IADD3 R0, P0, PT, R0, UR4, RZ ;  /* 0x0000000400007c10 */ /* 0x001fca000ff1e0ff */
[----:B------:R-:W-:Y:S01]  /*00e0*/  IMAD.X R3, RZ, RZ, UR5, P0 ;  /* 0x00000005ff037e24 */ /* 0x000fe200080e06ff */
[----:B-1----:R-:W-:-:S04]  /*00f0*/  LEA R2, P0, R0, UR6, 0x2 ;  /* 0x0000000600027c11 */ /* 0x002fc8000f8010ff */
[----:B------:R-:W-:-:S05]  /*0100*/  LEA.HI.X R3, R0, UR7, R3, 0x2, P0 ;  /* 0x0000000700037c11 */ /* 0x000fca00080f1403 */
[----:B--2---:R-:W-:Y:S04]  /*0110*/  STG.E desc[UR8][R2.64], R5 ;  /* 0x0000000502007986 */ /* 0x004fe8000c101908 */
[----:B------:R-:W-:Y:S01]  /*0120*/  STG.E desc[UR8][R2.64+0x400], R5 ;  /* 0x0004000502007986 */ /* 0x000fe2000c101908 */
[----:B------:R-:W-:Y:S05]  /*0130*/  EXIT ;  /* 0x000000000000794d */ /* 0x000fea0003800000 */
.L_x_46:
[----:B------:R-:W0:Y:S01]  /*0140*/  S2R R0, SR_TID.X ;  /* 0x0000000000007919 */ /* 0x000e220000002100 */
[----:B------:R-:W-:Y:S01]  /*0150*/  IMAD.U32 R2, RZ, RZ, UR7 ;  /* 0x00000007ff027e24 */ /* 0x000fe2000f8e00ff */
[----:B------:R-:W1:Y:S01]  /*0160*/  LDCU.64 UR10, c[0x0][0x388] ;  /* 0x00007100ff0a77ac */ /* 0x000e620008000a00 */
[----:B------:R-:W-:Y:S01]  /*0170*/  IMAD.U32 R4, RZ, RZ, UR7 ;  /* 0x00000007ff047e24 */ /* 0x000fe2000f8e00ff */
[----:B0-----:R-:W-:-:S04]  /*0180*/  ISETP.LT.U32.AND P0, PT, R0, UR6, PT ;  /* 0x0000000600007c0c */ /* 0x001fc8000bf01070 */
[----:B------:R-:W-:Y:S01]  /*0190*/  ISETP.GT.U32.AND.EX P0, PT, R2, RZ, PT, P0 ;  /* 0x000000ff0200720c */ /* 0x000fe20003f04100 */
[C---:B------:R-:W-:Y:S01]  /*01a0*/  VIADD R2, R0.reuse, 0x100 ;  /* 0x0000010000027836 */ /* 0x040fe20000000000 */
[----:B------:R-:W-:-:S04]  /*01b0*/  IADD3 R0, P2, PT, R0, UR4, RZ ;  /* 0x0000000400007c10 */ /* 0x000fc8000ff5e0ff */
[----:B------:R-:W-:Y:S01]  /*01c0*/  ISETP.LT.U32.AND P1, PT, R2, UR6, PT ;  /* 0x0000000602007c0c */ /* 0x000fe2000bf21070 */
[----:B------:R-:W-:Y:S01]  /*01d0*/  IMAD.X R3, RZ, RZ, UR5, P2 ;  /* 0x00000005ff037e24 */ /* 0x000fe200090e06ff */
[----:B-1----:R-:W-:Y:S02]  /*01e0*/  LEA R2, P2, R0, UR10, 0x2 ;  /* 0x0000000a00027c11 */ /* 0x002fe4000f8410ff */
[----:B------:R-:W-:Y:S02]  /*01f0*/  ISETP.GT.U32.AND.EX P1, PT, R4, RZ, PT, P1 ;  /* 0x000000ff0400720c */ /* 0x000fe40003f24110 */
[----:B------:R-:W-:Y:S01]  /*0200*/  LEA.HI.X R3, R0, UR11, R3, 0x2, P2 ;  /* 0x0000000b00037c11 */ /* 0x000fe200090f1403 */
[----:B------:R-:W0:Y:S04]  /*0210*/  @P0 LDC R5, c[0x0][0x390] ;  /* 0x0000e400ff050b82 */ /* 0x000e280000000800 */
[----:B0-----:R0:W-:Y:S06]  /*0220*/  @P0 STG.E desc[UR8][R2.64], R5 ;  /* 0x0000000502000986 */ /* 0x0011ec000c101908 */
[----:B------:R-:W-:Y:S05]  /*0230*/  @!P1 EXIT ;  /* 0x000000000000994d */ /* 0x000fea0003800000 */
[----:B0-----:R-:W0:Y:S02]  /*0240*/  LDC R5, c[0x0][0x390] ;  /* 0x0000e400ff057b82 */ /* 0x001e240000000800 */
[----:B0-----:R-:W-:Y:S01]  /*0250*/  STG.E desc[UR8][R2.64+0x400], R5 ;  /* 0x0004000502007986 */ /* 0x001fe2000c101908 */
[----:B------:R-:W-:Y:S05]  /*0260*/  EXIT ;  /* 0x000000000000794d */ /* 0x000fea0003800000 */
.L_x_47:
        /* <DEDUP_REMOVED lines=9> */
.L_x_740:


//--------------------- .text._ZN3cub18CUB_300001_SM_10006detail11EmptyKernelIvEEvv --------------------------
	.section	.text._ZN3cub18CUB_300001_SM_10006detail11EmptyKernelIvEEvv,"ax",@progbits
	.align	128
        .global         _ZN3cub18CUB_300001_SM_10006detail11EmptyKernelIvEEvv
        .type           _ZN3cub18CUB_300001_SM_10006detail11EmptyKernelIvEEvv,@function
        .size           _ZN3cub18CUB_300001_SM_10006detail11EmptyKernelIvEEvv,(.L_x_741 - _ZN3cub18CUB_300001_SM_10006detail11EmptyKernelIvEEvv)
        .other          _ZN3cub18CUB_300001_SM_10006detail11EmptyKernelIvEEvv,@"STO_CUDA_ENTRY STV_DEFAULT"
_ZN3cub18CUB_300001_SM_10006detail11EmptyKernelIvEEvv:
.text._ZN3cub18CUB_300001_SM_10006detail11EmptyKernelIvEEvv:
[----:B------:R-:W-:Y:S01]  /*0000*/  LDC R1, c[0x0][0x37c] ;  /* 0x0000df00ff017b82 */ /* 0x000fe20000000800 */
[----:B------:R-:W-:Y:S05]  /*0010*/  EXIT ;  /* 0x000000000000794d */ /* 0x000fea0003800000 */
.L_x_48:
        /* <DEDUP_REMOVED lines=14> */
.L_x_741:


//--------------------- .text._ZN6thrust24THRUST_300001_SM_1000_NS8cuda_cub4core6detail13_kernel_agentINS1_8__reduce11ReduceAgentIPN4cuda3std3__45tupleIJflEEESC_SB_lNS1_9__extrema9arg_max_fIflNS9_4lessIfEEEEEEJSC_SC_iSH_EEEvDpT0_ --------------------------
	.section	.text._ZN6thrust24THRUST_300001_SM_1000_NS8cuda_cub4core6detail13_kernel_agentINS1_8__reduce11ReduceAgentIPN4cuda3std3__45tupleIJflEEESC_SB_lNS1_9__extrema9arg_max_fIflNS9_4lessIfEEEEEEJSC_SC_iSH_EEEvDpT0_,"ax",@progbits
	.align	128
        .global         _ZN6thrust24THRUST_300001_SM_1000_NS8cuda_cub4core6detail13_kernel_agentINS1_8__reduce11ReduceAgentIPN4cuda3std3__45tupleIJflEEESC_SB_lNS1_9__extrema9arg_max_fIflNS9_4lessIfEEEEEEJSC_SC_iSH_EEEvDpT0_
        .type           _ZN6thrust24THRUST_300001_SM_1000_NS8cuda_cub4core6detail13_kernel_agentINS1_8__reduce11ReduceAgentIPN4cuda3std3__45tupleIJflEEESC_SB_lNS1_9__extrema9arg_max_fIflNS9_4lessIfEEEEEEJSC_SC_iSH_EEEvDpT0_,@function
        .size           _ZN6thrust24THRUST_300001_SM_1000_NS8cuda_cub4core6detail13_kernel_agentINS1_8__reduce11ReduceAgentIPN4cuda3std3__45tupleIJflEEESC_SB_lNS1_9__extrema9arg_max_fIflNS9_4lessIfEEEEEEJSC_SC_iSH_EEEvDpT0_,(.L_x_742 - _ZN6thrust24THRUST_300001_SM_1000_NS8cuda_cub4core6detail13_kernel_agentINS1_8__reduce11ReduceAgentIPN4cuda3std3__45tupleIJflEEESC_SB_lNS1_9__extrema9arg_max_fIflNS9_4lessIfEEEEEEJSC_SC_iSH_EEEvDpT0_)
        .other          _ZN6thrust24THRUST_300001_SM_1000_NS8cuda_cub4core6detail13_kernel_agentINS1_8__reduce11ReduceAgentIPN4cuda3std3__45tupleIJflEEESC_SB_lNS1_9__extrema9arg_max_fIflNS9_4lessIfEEEEEEJSC_SC_iSH_EEEvDpT0_,@"STO_CUDA_ENTRY STV_DEFAULT"
_ZN6thrust24THRUST_300001_SM_1000_NS8cuda_cub4core6detail13_kernel_agentINS1_8__reduce11ReduceAgentIPN4cuda3std3__45tupleIJflEEESC_SB_lNS1_9__extrema9arg_max_fIflNS9_4lessIfEEEEEEJSC_SC_iSH_EEEvDpT0_:
.text._ZN6thrust24THRUST_300001_SM_1000_NS8cuda_cub4core6detail13_kernel_agentINS1_8__reduce11ReduceAgentIPN4cuda3std3__45tupleIJflEEESC_SB_lNS1_9__extrema9arg_max_fIflNS9_4lessIfEEEEEEJSC_SC_iSH_EEEvDpT0_:
[----:B------:R-:W-:Y:S01]  /*0000*/  LDC R1, c[0x0][0x37c] ;  /* 0x0000df00ff017b82 */ /* 0x000fe20000000800 */
[----:B------:R-:W0:Y:S02]  /*0010*/  LDCU UR8, c[0x0][0x390] ;  /* 0x00007200ff0877ac */ /* 0x000e240008000800 */
[----:B0-----:R-:W-:-:S13]  /*0020*/  ISETP.NE.AND P0, PT, RZ, UR8, PT ;  /* 0x00000008ff007c0c */ /* 0x001fda000bf05270 */
[----:B------:R-:W-:Y:S05]  /*0030*/  @!P0 EXIT ;  /* 0x000000000000894d */ /* 0x000fea0003800000 */
[----:B------:R-:W-:Y:S01]  /*0040*/  UISETP.GT.AND UP0, UPT, UR8, 0x4ff, UPT ;  /* 0x000004ff0800788c */ /* 0x000fe2000bf04270 */
[----:B------:R-:W-:Y:S01]  /*0050*/  BSSY.RECONVERGENT B0, `(.L_x_49) ;  /* 0x00005bf000007945 */ /* 0x000fe20003800200 */
[----:B------:R-:W0:Y:S07]  /*0060*/  LDCU.64 UR10, c[0x0][0x358] ;  /* 0x00006b00ff0a77ac */ /* 0x000e2e0008000a00 */
[----:B------:R-:W-:Y:S05]  /*0070*/  BRA.U UP0, `(.L_x_50) ;  /* 0x0000003100807547 */ /* 0x000fea000b800000 */
[----:B------:R-:W1:Y:S01]  /*0080*/  S2R R0, SR_TID.X ;  /* 0x0000000000007919 */ /* 0x000e620000002100 */
[----:B------:R-:W2:Y:S01]  /*0090*/  LDCU UR4, c[0x0][0x390] ;  /* 0x00007200ff0477ac */ /* 0x000ea20008000800 */
[----:B------:R-:W-:Y:S01]  /*00a0*/  BSSY.RECONVERGENT B1, `(.L_x_51) ;  /* 0x000000b000017945 */ /* 0x000fe20003800200 */
[----:B------:R-:W-:Y:S01]  /*00b0*/  IMAD.MOV.U32 R4, RZ, RZ, RZ ;  /* 0x000000ffff047224 */ /* 0x000fe200078e00ff */
[----:B------:R-:W-:Y:S02]  /*00c0*/  CS2R R2, SRZ ;  /* 0x0000000000027805 */ /* 0x000fe4000001ff00 */
[----:B-1----:R-:W-:Y:S01]  /*00d0*/  ISETP.GE.AND P0, PT, R0, UR8, PT ;  /* 0x0000000800007c0c */ /* 0x002fe2000bf06270 */
[----:B------:R-:W-:-:S12]  /*00e0*/  IMAD.MOV.U32 R5, RZ, RZ, R0 ;  /* 0x000000ffff057224 */ /* 0x000fd800078e0000 */
[----:B--2---:R-:W-:Y:S05]  /*00f0*/  @P0 BRA `(.L_x_52) ;  /* 0x0000000000140947 */ /* 0x004fea0003800000 */
[----:B------:R-:W1:Y:S02]  /*0100*/  LDC.64 R6, c[0x0][0x380] ;  /* 0x0000e000ff067b82 */ /* 0x000e640000000a00 */
[----:B-1----:R-:W-:-:S05]  /*0110*/  IMAD.WIDE.U32 R6, R0, 0x10, R6 ;  /* 0x0000001000067825 */ /* 0x002fca00078e0006 */
[----:B0-----:R1:W5:Y:S04]  /*0120*/  LDG.E.CONSTANT R4, desc[UR10][R6.64] ;  /* 0x0000000a06047981 */ /* 0x001368000c1e9900 */
[----:B------:R1:W5:Y:S01]  /*0130*/  LDG.E.64.CONSTANT R2, desc[UR10][R6.64+0x8] ;  /* 0x0000080a06027981 */ /* 0x000362000c1e9b00 */
[----:B------:R-:W-:-:S07]  /*0140*/  VIADD R5, R0, 0x100 ;  /* 0x0000010000057836 */ /* 0x000fce0000000000 */
.L_x_52:
[----:B0-----:R-:W-:Y:S05]  /*0150*/  BSYNC.RECONVERGENT B1 ;  /* 0x0000000000017941 */ /* 0x001fea0003800200 */
.L_x_51:
[----:B------:R-:W-:Y:S01]  /*0160*/  ISETP.GE.AND P0, PT, R5, UR8, PT ;  /* 0x0000000805007c0c */ /* 0x000fe2000bf06270 */
[----:B------:R-:W-:-:S12]  /*0170*/  BSSY.RECONVERGENT B1, `(.L_x_53) ;  /* 0x0000088000017945 */ /* 0x000fd80003800200 */
[----:B------:R-:W-:Y:S05]  /*0180*/  @P0 BRA `(.L_x_54) ;  /* 0x0000000800180947 */ /* 0x000fea0003800000 */
[----:B-1----:R-:W-:Y:S01]  /*0190*/  LOP3.LUT R6, RZ, R5, RZ, 0x33, !PT ;  /* 0x00000005ff067212 */ /* 0x002fe200078e33ff */
[----:B------:R-:W-:Y:S04]  /*01a0*/  BSSY.RECONVERGENT B2, `(.L_x_55) ;  /* 0x000002b000027945 */ /* 0x000fe80003800200 */
[----:B------:R-:W-:-:S05]  /*01b0*/  VIADD R12, R6, UR8 ;  /* 0x00000008060c7c36 */ /* 0x000fca0008000000 */
[----:B------:R-:W-:-:S04]  /*01c0*/  LOP3.LUT R6, R12, 0x300, RZ, 0xc0, !PT ;  /* 0x000003000c067812 */ /* 0x000fc800078ec0ff */
[----:B------:R-:W-:-:S13]  /*01d0*/  ISETP.NE.AND P0, PT, R6, 0x300, PT ;  /* 0x000003000600780c */ /* 0x000fda0003f05270 */
[----:B------:R-:W-:Y:S05]  /*01e0*/  @!P0 BRA `(.L_x_56) ;  /* 0x0000000000988947 */ /* 0x000fea0003800000 */
[----:B------:R-:W0:Y:S01]  /*01f0*/  LDC.64 R6, c[0x0][0x380] ;  /* 0x0000e000ff067b82 */ /* 0x000e220000000a00 */
[----:B------:R-:W-:-:S04]  /*0200*/  LEA.HI R8, R12, 0x1, RZ, 0x18 ;  /* 0x000000010c087811 */ /* 0x000fc800078fc0ff */
[----:B------:R-:W-:-:S05]  /*0210*/  LOP3.LUT R8, R8, 0x3, RZ, 0xc0, !PT ;  /* 0x0000000308087812 */ /* 0x000fca00078ec0ff */
[----:B------:R-:W-:Y:S02]  /*0220*/  IMAD.MOV R10, RZ, RZ, -R8 ;  /* 0x000000ffff0a7224 */ /* 0x000fe400078e0a08 */
[----:B0-----:R-:W-:-:S04]  /*0230*/  IMAD.WIDE.U32 R6, R5, 0x10, R6 ;  /* 0x0000001005067825 */ /* 0x001fc800078e0006 */
[----:B------:R-:W-:-:S07]  /*0240*/  IMAD.MOV.U32 R11, RZ, RZ, R6 ;  /* 0x000000ffff0b7224 */ /* 0x000fce00078e0006 */
.L_x_59:
[----:B------:R-:W-:-:S05]  /*0250*/  IMAD.MOV.U32 R6, RZ, RZ, R11 ;  /* 0x000000ffff067224 */ /* 0x000fca00078e000b */
[----:B------:R-:W2:Y:S04]  /*0260*/  LDG.E.CONSTANT R14, desc[UR10][R6.64] ;  /* 0x0000000a060e7981 */ /* 0x000ea8000c1e9900 */
[----:B------:R-:W3:Y:S01]  /*0270*/  LDG.E.64.CONSTANT R8, desc[UR10][R6.64+0x8] ;  /* 0x0000080a06087981 */ /* 0x000ee2000c1e9b00 */
[----:B------:R-:W-:Y:S01]  /*0280*/  VIADD R10, R10, 0x1 ;  /* 0x000000010a0a7836 */ /* 0x000fe20000000000 */
[----:B------:R-:W-:Y:S01]  /*0290*/  BSSY.RECONVERGENT B3, `(.L_x_57) ;  /* 0x0000018000037945 */ /* 0x000fe20003800200 */
[----:B-----5:R-:W-:Y:S01]  /*02a0*/  IMAD.MOV.U32 R17, RZ, RZ, R3 ;  /* 0x000000ffff117224 */ /* 0x020fe200078e0003 */
[----:B------:R-:W-:Y:S01]  /*02b0*/  IADD3 R11, P3, PT, R6, 0x1000, RZ ;  /* 0x00001000060b7810 */ /* 0x000fe20007f7e0ff */
[----:B------:R-:W-:Y:S01]  /*02c0*/  IMAD.MOV.U32 R15, RZ, RZ, R2 ;  /* 0x000000ffff0f7224 */ /* 0x000fe200078e0002 */
[----:B------:R-:W-:Y:S01]  /*02d0*/  ISETP.NE.AND P2, PT, R10, RZ, PT ;  /* 0x000000ff0a00720c */ /* 0x000fe20003f45270 */
[----:B------:R-:W-:Y:S01]  /*02e0*/  IMAD.MOV.U32 R13, RZ, RZ, R4 ;  /* 0x000000ffff0d7224 */ /* 0x000fe200078e0004 */
[----:B--2---:R-:W-:Y:S01]  /*02f0*/  FSETP.GEU.AND P0, PT, R4, R14, PT ;  /* 0x0000000e0400720b */ /* 0x004fe20003f0e000 */
[----:B------:R-:W-:-:S02]  /*0300*/  IMAD.MOV.U32 R4, RZ, RZ, R14 ;  /* 0x000000ffff047224 */ /* 0x000fc400078e000e */
[----:B---3--:R-:W-:Y:S02]  /*0310*/  IMAD.MOV.U32 R2, RZ, RZ, R8 ;  /* 0x000000ffff027224 */ /* 0x008fe400078e0008 */
[----:B------:R-:W-:-:S08]  /*0320*/  IMAD.MOV.U32 R3, RZ, RZ, R9 ;  /* 0x000000ffff037224 */ /* 0x000fd000078e0009 */
[----:B------:R-:W-:Y:S05]  /*0330*/  @!P0 BRA `(.L_x_58) ;  /* 0x0000000000348947 */ /* 0x000fea0003800000 */
[----:B------:R-:W-:Y:S01]  /*0340*/  FSETP.GEU.AND P4, PT, R14, R13, PT ;  /* 0x0000000d0e00720b */ /* 0x000fe20003f8e000 */
[----:B------:R-:W-:Y:S02]  /*0350*/  IMAD.MOV.U32 R4, RZ, RZ, R13 ;  /* 0x000000ffff047224 */ /* 0x000fe400078e000d */
[----:B------:R-:W-:Y:S02]  /*0360*/  IMAD.MOV.U32 R2, RZ, RZ, R15 ;  /* 0x000000ffff027224 */ /* 0x000fe400078e000f */
[----:B------:R-:W-:-:S08]  /*0370*/  IMAD.MOV.U32 R3, RZ, RZ, R17 ;  /* 0x000000ffff037224 */ /* 0x000fd000078e0011 */
[CC--:B------:R-:W-:Y:S02]  /*0380*/  @P4 ISETP.LT.U32.AND P1, PT, R15.reuse, R8.reuse, PT ;  /* 0x000000080f00420c */ /* 0x0c0fe40003f21070 */
[-C--:B------:R-:W-:Y:S02]  /*0390*/  @P4 ISETP.GE.U32.AND P0, PT, R15, R8.reuse, PT ;  /* 0x000000080f00420c */ /* 0x080fe40003f06070 */
[CC--:B------:R-:W-:Y:S02]  /*03a0*/  @P4 ISETP.LT.AND.EX P1, PT, R17.reuse, R9.reuse, PT, P1 ;  /* 0x000000091100420c */ /* 0x0c0fe40003f21310 */
[-C--:B------:R-:W-:Y:S02]  /*03b0*/  @P4 ISETP.GE.AND.EX P0, PT, R17, R9.reuse, PT, P0 ;  /* 0x000000091100420c */ /* 0x080fe40003f06300 */
[----:B------:R-:W-:Y:S02]  /*03c0*/  @P4 SEL R8, R15, R8, P1 ;  /* 0x000000080f084207 */ /* 0x000fe40000800000 */
[----:B------:R-:W-:-:S02]  /*03d0*/  @P4 SEL R9, R17, R9, P1 ;  /* 0x0000000911094207 */ /* 0x000fc40000800000 */
[----:B------:R-:W-:Y:S01]  /*03e0*/  @P4 FSEL R4, R13, R14, !P0 ;  /* 0x0000000e0d044208 */ /* 0x000fe20004000000 */
[----:B------:R-:W-:Y:S02]  /*03f0*/  @P4 IMAD.MOV.U32 R2, RZ, RZ, R8 ;  /* 0x000000ffff024224 */ /* 0x000fe400078e0008 */
[----:B------:R-:W-:-:S07]  /*0400*/  @P4 IMAD.MOV.U32 R3, RZ, RZ, R9 ;  /* 0x000000ffff034224 */ /* 0x000fce00078e0009 */
.L_x_58:
[----:B------:R-:W-:Y:S05]  /*0410*/  BSYNC.RECONVERGENT B3 ;  /* 0x0000000000037941 */ /* 0x000fea0003800200 */
.L_x_57:
[----:B------:R-:W-:Y:S02]  /*0420*/  IMAD.X R7, RZ, RZ, R7, P3 ;  /* 0x000000ffff077224 */ /* 0x000fe400018e0607 */
[----:B------:R-:W-:Y:S01]  /*0430*/  VIADD R5, R5, 0x100 ;  /* 0x0000010005057836 */ /* 0x000fe20000000000 */
[----:B------:R-:W-:Y:S06]  /*0440*/  @P2 BRA `(.L_x_59) ;  /* 0xfffffffc00802947 */ /* 0x000fec000383ffff */
.L_x_56:
[----:B------:R-:W-:Y:S05]  /*0450*/  BSYNC.RECONVERGENT B2 ;  /* 0x0000000000027941 */ /* 0x000fea0003800200 */
.L_x_55:
[----:B------:R-:W0:Y:S01]  /*0460*/  LDC.64 R8, c[0x0][0x380] ;  /* 0x0000e000ff087b82 */ /* 0x000e220000000a00 */
[----:B------:R-:W-:-:S13]  /*0470*/  ISETP.GE.U32.AND P0, PT, R12, 0x300, PT ;  /* 0x000003000c00780c */ /* 0x000fda0003f06070 */
[----:B------:R-:W-:Y:S05]  /*0480*/  @!P0 BRA `(.L_x_54) ;  /* 0x0000000400588947 */ /* 0x000fea0003800000 */
.L_x_68:
[----:B0-----:R-:W-:-:S05]  /*0490*/  IMAD.WIDE R18, R5, 0x10, R8 ;  /* 0x0000001005127825 */ /* 0x001fca00078e0208 */
[----:B------:R-:W2:Y:S04]  /*04a0*/  LDG.E.CONSTANT R21, desc[UR10][R18.64] ;  /* 0x0000000a12157981 */ /* 0x000ea8000c1e9900 */
[----:B------:R-:W3:Y:S04]  /*04b0*/  LDG.E.64.CONSTANT R14, desc[UR10][R18.64+0x8] ;  /* 0x0000080a120e7981 */ /* 0x000ee8000c1e9b00 */
[----:B-----5:R0:W5:Y:S04]  /*04c0*/  LDG.E.CONSTANT R27, desc[UR10][R18.64+0x1000] ;  /* 0x0010000a121b7981 */ /* 0x020168000c1e9900 */
[----:B------:R0:W5:Y:S04]  /*04d0*/  LDG.E.CONSTANT R16, desc[UR10][R18.64+0x2000] ;  /* 0x0020000a12107981 */ /* 0x000168000c1e9900 */
[----:B------:R0:W5:Y:S04]  /*04e0*/  LDG.E.CONSTANT R17, desc[UR10][R18.64+0x3000] ;  /* 0x0030000a12117981 */ /* 0x000168000c1e9900 */
[----:B------:R0:W5:Y:S04]  /*04f0*/  LDG.E.64.CONSTANT R12, desc[UR10][R18.64+0x1008] ;  /* 0x0010080a120c7981 */ /* 0x000168000c1e9b00 */
[----:B------:R0:W5:Y:S04]  /*0500*/  LDG.E.64.CONSTANT R6, desc[UR10][R18.64+0x2008] ;  /* 0x0020080a12067981 */ /* 0x000168000c1e9b00 */
[----:B------:R0:W5:Y:S01]  /*0510*/  LDG.E.64.CONSTANT R10, desc[UR10][R18.64+0x3008] ;  /* 0x0030080a120a7981 */ /* 0x000162000c1e9b00 */
[----:B------:R-:W-:Y:S01]  /*0520*/  BSSY.RECONVERGENT B2, `(.L_x_60) ;  /* 0x0000011000027945 */ /* 0x000fe20003800200 */
[----:B--2---:R-:W-:Y:S01]  /*0530*/  FSETP.GEU.AND P0, PT, R4, R21, PT ;  /* 0x000000150400720b */ /* 0x004fe20003f0e000 */
[----:B------:R-:W-:-:S02]  /*0540*/  IMAD.MOV.U32 R20, RZ, RZ, R21 ;  /* 0x000000ffff147224 */ /* 0x000fc400078e0015 */
[----:B---3--:R-:W-:Y:S02]  /*0550*/  IMAD.MOV.U32 R23, RZ, RZ, R14 ;  /* 0x000000ffff177224 */ /* 0x008fe400078e000e */
[----:B------:R-:W-:-:S08]  /*0560*/  IMAD.MOV.U32 R25, RZ, RZ, R15 ;  /* 0x000000ffff197224 */ /* 0x000fd000078e000f */
[----:B0-----:R-:W-:Y:S05]  /*0570*/  @!P0 BRA `(.L_x_61) ;  /* 0x00000000002c8947 */ /* 0x001fea0003800000 */
[----:B------:R-:W-:Y:S01]  /*0580*/  FSETP.GEU.AND P2, PT, R21, R4, PT ;  /* 0x000000041500720b */ /* 0x000fe20003f4e000 */
[----:B------:R-:W-:Y:S02]  /*0590*/  IMAD.MOV.U32 R23, RZ, RZ, R2 ;  /* 0x000000ffff177224 */ /* 0x000fe400078e0002 */
[----:B------:R-:W-:Y:S02]  /*05a0*/  IMAD.MOV.U32 R25, RZ, RZ, R3 ;  /* 0x000000ffff197224 */ /* 0x000fe400078e0003 */
[----:B------:R-:W-:-:S08]  /*05b0*/  IMAD.MOV.U32 R20, RZ, RZ, R4 ;  /* 0x000000ffff147224 */ /* 0x000fd000078e0004 */
[CC--:B------:R-:W-:Y:S02]  /*05c0*/  @P2 ISETP.GE.U32.AND P0, PT, R2.reuse, R14.reuse, PT ;  /* 0x0000000e0200220c */ /* 0x0c0fe40003f06070 */
[-C--:B------:R-:W-:Y:S02]  /*05d0*/  @P2 ISETP.LT.U32.AND P1, PT, R2, R14.reuse, PT ;  /* 0x0000000e0200220c */ /* 0x080fe40003f21070 */
[CC--:B------:R-:W-:Y:S02]  /*05e0*/  @P2 ISETP.GE.AND.EX P0, PT, R3.reuse, R15.reuse, PT, P0 ;  /* 0x0000000f0300220c */ /* 0x0c0fe40003f06300 */
[----:B------:R-:W-:Y:S02]  /*05f0*/  @P2 ISETP.LT.AND.EX P1, PT, R3, R15, PT, P1 ;  /* 0x0000000f0300220c */ /* 0x000fe40003f21310 */
[----:B------:R-:W-:Y:S02]  /*0600*/  @P2 FSEL R20, R4, R21, !P0 ;  /* 0x0000001504142208 */ /* 0x000fe40004000000 */
[----:B------:R-:W-:-:S02]  /*0610*/  @P2 SEL R23, R2, R14, P1 ;  /* 0x0000000e02172207 */ /* 0x000fc40000800000 */
[----:B------:R-:W-:-:S07]  /*0620*/  @P2 SEL R25, R3, R15, P1 ;  /* 0x0000000f03192207 */ /* 0x000fce0000800000 */
.L_x_61:
[----:B------:R-:W-:Y:S05]  /*0630*/  BSYNC.RECONVERGENT B2 ;  /* 0x0000000000027941 */ /* 0x000fea0003800200 */
.L_x_60:
[----:B-----5:R-:W-:Y:S01]  /*0640*/  FSETP.GEU.AND P0, PT, R20, R27, PT ;  /* 0x0000001b1400720b */ /* 0x020fe20003f0e000 */
[----:B------:R-:W-:Y:S01]  /*0650*/  BSSY.RECONVERGENT B2, `(.L_x_62) ;  /* 0x0000010000027945 */ /* 0x000fe20003800200 */
[----:B------:R-:W-:Y:S02]  /*0660*/  IMAD.MOV.U32 R3, RZ, RZ, R27 ;  /* 0x000000ffff037224 */ /* 0x000fe400078e001b */
[----:B------:R-:W-:Y:S02]  /*0670*/  IMAD.MOV.U32 R19, RZ, RZ, R12 ;  /* 0x000000ffff137224 */ /* 0x000fe400078e000c */
[----:B------:R-:W-:-:S07]  /*0680*/  IMAD.MOV.U32 R21, RZ, RZ, R13 ;  /* 0x000000ffff157224 */ /* 0x000fce00078e000d */
[----:B------:R-:W-:Y:S05]  /*0690*/  @!P0 BRA `(.L_x_63) ;  /* 0x00000000002c8947 */ /* 0x000fea0003800000 */
        /* <DEDUP_REMOVED lines=11> */
.L_x_63:
[----:B------:R-:W-:Y:S05]  /*0750*/  BSYNC.RECONVERGENT B2 ;  /* 0x0000000000027941 */ /* 0x000fea0003800200 */
.L_x_62:
[----:B------:R-:W-:Y:S01]  /*0760*/  FSETP.GEU.AND P0, PT, R3, R16, PT ;  /* 0x000000100300720b */ /* 0x000fe20003f0e000 */
        /* <DEDUP_REMOVED lines=10> */
[----:B------:R-:W-:Y:S02]  /*0810*/  @P2 ISETP.LT.U32.AND P1, PT, R19, R6, PT ;  /* 0x000000061300220c */ /* 0x000fe40003f21070 */
[CC--:B------:R-:W-:Y:S02]  /*0820*/  @P2 ISETP.GE.AND.EX P0, PT, R21.reuse, R7.reuse, PT, P0 ;  /* 0x000000071500220c */ /* 0x0c0fe40003f06300 */
[----:B------:R-:W-:Y:S02]  /*0830*/  @P2 ISETP.LT.AND.EX P1, PT, R21, R7, PT, P1 ;  /* 0x000000071500220c */ /* 0x000fe40003f21310 */
[----:B------:R-:W-:Y:S02]  /*0840*/  @P2 FSEL R12, R3, R16, !P0 ;  /* 0x00000010030c2208 */ /* 0x000fe40004000000 */
[----:B------:R-:W-:-:S02]  /*0850*/  @P2 SEL R13, R19, R6, P1 ;  /* 0x00000006130d2207 */ /* 0x000fc40000800000 */
[----:B------:R-:W-:-:S07]  /*0860*/  @P2 SEL R15, R21, R7, P1 ;  /* 0x00000007150f2207 */ /* 0x000fce0000800000 */
.L_x_65:
[----:B------:R-:W-:Y:S05]  /*0870*/  BSYNC.RECONVERGENT B2 ;  /* 0x0000000000027941 */ /* 0x000fea0003800200 */
.L_x_64:
        /* <DEDUP_REMOVED lines=19> */
.L_x_67:
[----:B------:R-:W-:Y:S05]  /*09b0*/  BSYNC.RECONVERGENT B2 ;  /* 0x0000000000027941 */ /* 0x000fea0003800200 */
.L_x_66:
[----:B------:R-:W-:-:S05]  /*09c0*/  VIADD R5, R5, 0x400 ;  /* 0x0000040005057836 */ /* 0x000fca0000000000 */
[----:B------:R-:W-:-:S13]  /*09d0*/  ISETP.GE.AND P0, PT, R5, UR4, PT ;  /* 0x0000000405007c0c */ /* 0x000fda000bf06270 */
[----:B------:R-:W-:Y:S05]  /*09e0*/  @!P0 BRA `(.L_x_68) ;  /* 0xfffffff800a88947 */ /* 0x000fea000383ffff */
.L_x_54:
[----:B------:R-:W-:Y:S05]  /*09f0*/  BSYNC.RECONVERGENT B1 ;  /* 0x0000000000017941 */ /* 0x000fea0003800200 */
.L_x_53:
[----:B------:R-:W2:Y:S02]  /*0a00*/  LDCU UR6, c[0x0][0x390] ;  /* 0x00007200ff0677ac */ /* 0x000ea40008000800 */
[----:B--2---:R-:W-:-:S09]  /*0a10*/  UISETP.GE.AND UP0, UPT, UR6, 0x100, UPT ;  /* 0x000001000600788c */ /* 0x004fd2000bf06270 */
[----:B------:R-:W-:Y:S05]  /*0a20*/  BRA.U !UP0, `(.L_x_69) ;  /* 0x00000011088c7547 */ /* 0x000fea000b800000 */
[----:B0-----:R-:W0:Y:S01]  /*0a30*/  S2R R8, SR_LANEID ;  /* 0x0000000000087919 */ /* 0x001e220000000000 */
[----:B------:R-:W-:Y:S01]  /*0a40*/  BSSY.RECONVERGENT B1, `(.L_x_70) ;  /* 0x000001b000017945 */ /* 0x000fe20003800200 */
[----:B-1---5:R-:W-:Y:S01]  /*0a50*/  IMAD.MOV.U32 R6, RZ, RZ, R2 ;  /* 0x000000ffff067224 */ /* 0x022fe200078e0002 */
[----:B------:R1:W2:Y:S01]  /*0a60*/  SHFL.DOWN PT, R9, R4, 0x1, 0x1f ;  /* 0x08201f0004097f89 */ /* 0x0002a200000e0000 */
[----:B------:R-:W-:Y:S02]  /*0a70*/  IMAD.MOV.U32 R7, RZ, RZ, R3 ;  /* 0x000000ffff077224 */ /* 0x000fe400078e0003 */
[----:B------:R-:W-:Y:S01]  /*0a80*/  IMAD.MOV.U32 R5, RZ, RZ, R4 ;  /* 0x000000ffff057224 */ /* 0x000fe200078e0004 */
[----:B------:R1:W3:Y:S04]  /*0a90*/  SHFL.DOWN PT, R11, R2, 0x1, 0x1f ;  /* 0x08201f00020b7f89 */ /* 0x0002e800000e0000 */
[----:B------:R1:W4:Y:S01]  /*0aa0*/  SHFL.DOWN PT, R13, R3, 0x1, 0x1f ;  /* 0x08201f00030d7f89 */ /* 0x00032200000e0000 */
[----:B0-----:R-:W-:-:S02]  /*0ab0*/  ISETP.GT.AND P0, PT, R8, 0x1e, PT ;  /* 0x0000001e0800780c */ /* 0x001fc40003f04270 */
[C---:B------:R-:W-:Y:S02]  /*0ac0*/  ISETP.GT.AND P1, PT, R8.reuse, 0x1d, PT ;  /* 0x0000001d0800780c */ /* 0x040fe40003f24270 */
[----:B------:R-:W-:-:S09]  /*0ad0*/  ISETP.GT.AND P3, PT, R8, 0x1b, PT ;  /* 0x0000001b0800780c */ /* 0x000fd20003f64270 */
[----:B-1234-:R-:W-:Y:S05]  /*0ae0*/  @P0 BRA `(.L_x_71) ;  /* 0x0000000000400947 */ /* 0x01efea0003800000 */
[----:B------:R-:W-:Y:S01]  /*0af0*/  FSETP.GEU.AND P0, PT, R4, R9, PT ;  /* 0x000000090400720b */ /* 0x000fe20003f0e000 */
[----:B------:R-:W-:Y:S02]  /*0b00*/  IMAD.MOV.U32 R6, RZ, RZ, R11 ;  /* 0x000000ffff067224 */ /* 0x000fe400078e000b */
[----:B------:R-:W-:Y:S02]  /*0b10*/  IMAD.MOV.U32 R7, RZ, RZ, R13 ;  /* 0x000000ffff077224 */ /* 0x000fe400078e000d */
[----:B------:R-:W-:-:S08]  /*0b20*/  IMAD.MOV.U32 R5, RZ, RZ, R9 ;  /* 0x000000ffff057224 */ /* 0x000fd000078e0009 */
[----:B------:R-:W-:Y:S05]  /*0b30*/  @!P0 BRA `(.L_x_71) ;  /* 0x00000000002c8947 */ /* 0x000fea0003800000 */
[----:B------:R-:W-:Y:S01]  /*0b40*/  FSETP.GT.AND P4, PT, R4, R9, PT ;  /* 0x000000090400720b */ /* 0x000fe20003f84000 */
[----:B------:R-:W-:Y:S02]  /*0b50*/  IMAD.MOV.U32 R6, RZ, RZ, R2 ;  /* 0x000000ffff067224 */ /* 0x000fe400078e0002 */
[----:B------:R-:W-:Y:S02]  /*0b60*/  IMAD.MOV.U32 R7, RZ, RZ, R3 ;  /* 0x000000ffff077224 */ /* 0x000fe400078e0003 */
[----:B------:R-:W-:-:S08]  /*0b70*/  IMAD.MOV.U32 R5, RZ, RZ, R4 ;  /* 0x000000ffff057224 */ /* 0x000fd000078e0004 */
[CC--:B------:R-:W-:Y:S02]  /*0b80*/  @!P4 ISETP.GE.U32.AND P0, PT, R2.reuse, R11.reuse, PT ;  /* 0x0000000b0200c20c */ /* 0x0c0fe40003f06070 */
[----:B------:R-:W-:Y:S02]  /*0b90*/  @!P4 ISETP.LT.U32.AND P2, PT, R2, R11, PT ;  /* 0x0000000b0200c20c */ /* 0x000fe40003f41070 */
[CC--:B------:R-:W-:Y:S02]  /*0ba0*/  @!P4 ISETP.GE.AND.EX P0, PT, R3.reuse, R13.reuse, PT, P0 ;  /* 0x0000000d0300c20c */ /* 0x0c0fe40003f06300 */
[----:B------:R-:W-:Y:S02]  /*0bb0*/  @!P4 ISETP.LT.AND.EX P2, PT, R3, R13, PT, P2 ;  /* 0x0000000d0300c20c */ /* 0x000fe40003f41320 */
[----:B------:R-:W-:Y:S02]  /*0bc0*/  @!P4 FSEL R5, R4, R9, !P0 ;  /* 0x000000090405c208 */ /* 0x000fe40004000000 */
[----:B------:R-:W-:-:S02]  /*0bd0*/  @!P4 SEL R6, R2, R11, P2 ;  /* 0x0000000b0206c207 */ /* 0x000fc40001000000 */
[----:B------:R-:W-:-:S07]  /*0be0*/  @!P4 SEL R7, R3, R13, P2 ;  /* 0x0000000d0307c207 */ /* 0x000fce0001000000 */
.L_x_71:
[----:B------:R-:W-:Y:S05]  /*0bf0*/  BSYNC.RECONVERGENT B1 ;  /* 0x0000000000017941 */ /* 0x000fea0003800200 */
.L_x_70:
[----:B------:R0:W1:Y:S01]  /*0c00*/  SHFL.DOWN PT, R10, R5, 0x2, 0x1f ;  /* 0x08401f00050a7f89 */ /* 0x00006200000e0000 */
[----:B------:R-:W-:Y:S01]  /*0c10*/  BSSY.RECONVERGENT B1, `(.L_x_72) ;  /* 0x000001a000017945 */ /* 0x000fe20003800200 */
[C---:B------:R-:W-:Y:S01]  /*0c20*/  ISETP.GT.AND P5, PT, R8.reuse, 0x17, PT ;  /* 0x000000170800780c */ /* 0x040fe20003fa4270 */
[----:B------:R-:W-:Y:S01]  /*0c30*/  IMAD.MOV.U32 R4, RZ, RZ, R6 ;  /* 0x000000ffff047224 */ /* 0x000fe200078e0006 */
[----:B------:R0:W2:Y:S01]  /*0c40*/  SHFL.DOWN PT, R3, R6, 0x2, 0x1f ;  /* 0x08401f0006037f89 */ /* 0x0000a200000e0000 */
[C---:B------:R-:W-:Y:S01]  /*0c50*/  ISETP.GT.AND P4, PT, R8.reuse, 0xf, PT ;  /* 0x0000000f0800780c */ /* 0x040fe20003f84270 */
[----:B------:R-:W-:Y:S01]  /*0c60*/  IMAD.MOV.U32 R2, RZ, RZ, R5 ;  /* 0x000000ffff027224 */ /* 0x000fe200078e0005 */
[----:B------:R-:W-:Y:S01]  /*0c70*/  ISETP.NE.AND P2, PT, R8, RZ, PT ;  /* 0x000000ff0800720c */ /* 0x000fe20003f45270 */
[----:B------:R0:W3:Y:S01]  /*0c80*/  SHFL.DOWN PT, R12, R7, 0x2, 0x1f ;  /* 0x08401f00070c7f89 */ /* 0x0000e200000e0000 */
[----:B------:R-:W-:Y:S01]  /*0c90*/  IMAD.MOV.U32 R8, RZ, RZ, R7 ;  /* 0x000000ffff087224 */ /* 0x000fe200078e0007 */
[----:B------:R-:W-:Y:S10]  /*0ca0*/  @P1 BRA `(.L_x_73) ;  /* 0x0000000000401947 */ /* 0x000ff40003800000 */
[----:B-1----:R-:W-:Y:S01]  /*0cb0*/  FSETP.GEU.AND P0, PT, R5, R10, PT ;  /* 0x0000000a0500720b */ /* 0x002fe20003f0e000 */
[----:B--2---:R-:W-:Y:S02]  /*0cc0*/  IMAD.MOV.U32 R4, RZ, RZ, R3 ;  /* 0x000000ffff047224 */ /* 0x004fe400078e0003 */
[----:B---3--:R-:W-:Y:S02]  /*0cd0*/  IMAD.MOV.U32 R8, RZ, RZ, R12 ;  /* 0x000000ffff087224 */ /* 0x008fe400078e000c */
[----:B------:R-:W-:-:S08]  /*0ce0*/  IMAD.MOV.U32 R2, RZ, RZ, R10 ;  /* 0x000000ffff027224 */ /* 0x000fd000078e000a */
[----:B------:R-:W-:Y:S05]  /*0cf0*/  @!P0 BRA `(.L_x_73) ;  /* 0x00000000002c8947 */ /* 0x000fea0003800000 */
[----:B------:R-:W-:Y:S01]  /*0d00*/  FSETP.GT.AND P6, PT, R5, R10, PT ;  /* 0x0000000a0500720b */ /* 0x000fe20003fc4000 */
[----:B------:R-:W-:Y:S02]  /*0d10*/  IMAD.MOV.U32 R4, RZ, RZ, R6 ;  /* 0x000000ffff047224 */ /* 0x000fe400078e0006 */
[----:B------:R-:W-:Y:S02]  /*0d20*/  IMAD.MOV.U32 R8, RZ, RZ, R7 ;  /* 0x000000ffff087224 */ /* 0x000fe400078e0007 */
[----:B------:R-:W-:-:S08]  /*0d30*/  IMAD.MOV.U32 R2, RZ, RZ, R5 ;  /* 0x000000ffff027224 */ /* 0x000fd000078e0005 */
[CC--:B------:R-:W-:Y:S02]  /*0d40*/  @!P6 ISETP.GE.U32.AND P1, PT, R6.reuse, R3.reuse, PT ;  /* 0x000000030600e20c */ /* 0x0c0fe40003f26070 */
[CC--:B------:R-:W-:Y:S02]  /*0d50*/  @!P6 ISETP.LT.U32.AND P0, PT, R6.reuse, R3.reuse, PT ;  /* 0x000000030600e20c */ /* 0x0c0fe40003f01070 */
[CC--:B------:R-:W-:Y:S02]  /*0d60*/  @!P6 ISETP.GE.AND.EX P1, PT, R7.reuse, R12.reuse, PT, P1 ;  /* 0x0000000c0700e20c */ /* 0x0c0fe40003f26310 */
[----:B------:R-:W-:Y:S02]  /*0d70*/  @!P6 ISETP.LT.AND.EX P0, PT, R7, R12, PT, P0 ;  /* 0x0000000c0700e20c */ /* 0x000fe40003f01300 */
[----:B------:R-:W-:Y:S02]  /*0d80*/  @!P6 FSEL R2, R5, R10, !P1 ;  /* 0x0000000a0502e208 */ /* 0x000fe40004800000 */
[----:B------:R-:W-:-:S02]  /*0d90*/  @!P6 SEL R4, R6, R3, P0 ;  /* 0x000000030604e207 */ /* 0x000fc40000000000 */
[----:B------:R-:W-:-:S07]  /*0da0*/  @!P6 SEL R8, R7, R12, P0 ;  /* 0x0000000c0708e207 */ /* 0x000fce0000000000 */
.L_x_73:
[----:B------:R-:W-:Y:S05]  /*0db0*/  BSYNC.RECONVERGENT B1 ;  /* 0x0000000000017941 */ /* 0x000fea0003800200 */
.L_x_72:
[----:B0-----:R0:W4:Y:S01]  /*0dc0*/  SHFL.DOWN PT, R5, R2, 0x4, 0x1f ;  /* 0x08801f0002057f89 */ /* 0x00112200000e0000 */
[----:B------:R-:W-:Y:S01]  /*0dd0*/  BSSY.RECONVERGENT B1, `(.L_x_74) ;  /* 0x0000017000017945 */ /* 0x000fe20003800200 */
[----:B------:R-:W-:Y:S02]  /*0de0*/  IMAD.MOV.U32 R6, RZ, RZ, R4 ;  /* 0x000000ffff067224 */ /* 0x000fe400078e0004 */
[----:B------:R0:W0:Y:S01]  /*0df0*/  SHFL.DOWN PT, R9, R4, 0x4, 0x1f ;  /* 0x08801f0004097f89 */ /* 0x00002200000e0000 */
[----:B------:R-:W-:Y:S02]  /*0e00*/  IMAD.MOV.U32 R7, RZ, RZ, R8 ;  /* 0x000000ffff077224 */ /* 0x000fe400078e0008 */
[----:B--2---:R-:W-:Y:S01]  /*0e10*/  IMAD.MOV.U32 R3, RZ, RZ, R2 ;  /* 0x000000ffff037224 */ /* 0x004fe200078e0002 */
[----:B------:R2:W0:Y:S01]  /*0e20*/  SHFL.DOWN PT, R11, R8, 0x4, 0x1f ;  /* 0x08801f00080b7f89 */ /* 0x00042200000e0000 */
[----:B------:R-:W-:Y:S05]  /*0e30*/  @P3 BRA `(.L_x_75) ;  /* 0x0000000000403947 */ /* 0x000fea0003800000 */
[----:B----4-:R-:W-:Y:S01]  /*0e40*/  FSETP.GEU.AND P0, PT, R2, R5, PT ;  /* 0x000000050200720b */ /* 0x010fe20003f0e000 */
[----:B0-----:R-:W-:Y:S02]  /*0e50*/  IMAD.MOV.U32 R6, RZ, RZ, R9 ;  /* 0x000000ffff067224 */ /* 0x001fe400078e0009 */
        /* <DEDUP_REMOVED lines=14> */
.L_x_75:
[----:B------:R-:W-:Y:S05]  /*0f40*/  BSYNC.RECONVERGENT B1 ;  /* 0x0000000000017941 */ /* 0x000fea0003800200 */
.L_x_74:
[----:B--2---:R2:W2:Y:S01]  /*0f50*/  SHFL.DOWN PT, R8, R3, 0x8, 0x1f ;  /* 0x09001f0003087f89 */ /* 0x0044a200000e0000 */
[----:B------:R-:W-:Y:S01]  /*0f60*/  BSSY.RECONVERGENT B1, `(.L_x_76) ;  /* 0x0000017000017945 */ /* 0x000fe20003800200 */
[----:B0-----:R-:W-:Y:S02]  /*0f70*/  IMAD.MOV.U32 R4, RZ, RZ, R6 ;  /* 0x000000ffff047224 */ /* 0x001fe400078e0006 */
[----:B------:R0:W0:Y:S01]  /*0f80*/  SHFL.DOWN PT, R9, R6, 0x8, 0x1f ;  /* 0x09001f0006097f89 */ /* 0x00002200000e0000 */
[----:B----4-:R-:W-:Y:S02]  /*0f90*/  IMAD.MOV.U32 R5, RZ, RZ, R7 ;  /* 0x000000ffff057224 */ /* 0x010fe400078e0007 */
[----:B------:R-:W-:Y:S01]  /*0fa0*/  IMAD.MOV.U32 R2, RZ, RZ, R3 ;  /* 0x000000ffff027224 */ /* 0x000fe200078e0003 */
[----:B-1----:R1:W4:Y:S01]  /*0fb0*/  SHFL.DOWN PT, R10, R7, 0x8, 0x1f ;  /* 0x09001f00070a7f89 */ /* 0x00232200000e0000 */
[----:B------:R-:W-:Y:S05]  /*0fc0*/  @P5 BRA `(.L_x_77) ;  /* 0x0000000000405947 */ /* 0x000fea0003800000 */
[----:B--2---:R-:W-:Y:S01]  /*0fd0*/  FSETP.GEU.AND P0, PT, R3, R8, PT ;  /* 0x000000080300720b */ /* 0x004fe20003f0e000 */
[----:B0-----:R-:W-:Y:S02]  /*0fe0*/  IMAD.MOV.U32 R4, RZ, RZ, R9 ;  /* 0x000000ffff047224 */ /* 0x001fe400078e0009 */
[----:B----4-:R-:W-:Y:S02]  /*0ff0*/  IMAD.MOV.U32 R5, RZ, RZ, R10 ;  /* 0x000000ffff057224 */ /* 0x010fe400078e000a */
        /* <DEDUP_REMOVED lines=13> */
.L_x_77:
[----:B------:R-:W-:Y:S05]  /*10d0*/  BSYNC.RECONVERGENT B1 ;  /* 0x0000000000017941 */ /* 0x000fea0003800200 */
.L_x_76:
[----:B--2---:R2:W2:Y:S01]  /*10e0*/  SHFL.DOWN PT, R3, R2, 0x10, 0x1f ;  /* 0x0a001f0002037f89 */ /* 0x0044a200000e0000 */
[----:B------:R-:W-:Y:S01]  /*10f0*/  BSSY.RECONVERGENT B1, `(.L_x_78) ;  /* 0x0000017000017945 */ /* 0x000fe20003800200 */
[----:B-1----:R-:W-:Y:S02]  /*1100*/  IMAD.MOV.U32 R7, RZ, RZ, R4 ;  /* 0x000000ffff077224 */ /* 0x002fe400078e0004 */
[----:B0-----:R0:W1:Y:S01]  /*1110*/  SHFL.DOWN PT, R9, R4, 0x10, 0x1f ;  /* 0x0a001f0004097f89 */ /* 0x00106200000e0000 */
[----:B------:R-:W-:Y:S02]  /*1120*/  IMAD.MOV.U32 R6, RZ, RZ, R5 ;  /* 0x000000ffff067224 */ /* 0x000fe400078e0005 */
[----:B------:R-:W-:Y:S01]  /*1130*/  IMAD.MOV.U32 R8, RZ, RZ, R2 ;  /* 0x000000ffff087224 */ /* 0x000fe200078e0002 */
[----:B----4-:R0:W4:Y:S01]  /*1140*/  SHFL.DOWN PT, R10, R5, 0x10, 0x1f ;  /* 0x0a001f00050a7f89 */ /* 0x01012200000e0000 */
[----:B------:R-:W-:Y:S05]  /*1150*/  @P4 BRA `(.L_x_79) ;  /* 0x0000000000404947 */ /* 0x000fea0003800000 */
[----:B--2---:R-:W-:Y:S01]  /*1160*/  FSETP.GEU.AND P0, PT, R2, R3, PT ;  /* 0x000000030200720b */ /* 0x004fe20003f0e000 */
[----:B-1----:R-:W-:Y:S02]  /*1170*/  IMAD.MOV.U32 R7, RZ, RZ, R9 ;  /* 0x000000ffff077224 */ /* 0x002fe400078e0009 */
        /* <DEDUP_REMOVED lines=14> */
.L_x_79:
[----:B------:R-:W-:Y:S05]  /*1260*/  BSYNC.RECONVERGENT B1 ;  /* 0x0000000000017941 */ /* 0x000fea0003800200 */
.L_x_78:
[----:B------:R-:W-:Y:S04]  /*1270*/  BSSY.RECONVERGENT B1, `(.L_x_80) ;  /* 0x000000c000017945 */ /* 0x000fe80003800200 */
[----:B------:R-:W-:Y:S05]  /*1280*/  @P2 BRA `(.L_x_81) ;  /* 0x0000000000282947 */ /* 0x000fea0003800000 */
[----:B0-----:R-:W0:Y:S01]  /*1290*/  S2R R4, SR_CgaCtaId ;  /* 0x0000000000047919 */ /* 0x001e220000008800 */
[----:B--2---:R-:W-:Y:S02]  /*12a0*/  MOV R3, 0x400 ;  /* 0x0000040000037802 */ /* 0x004fe40000000f00 */
[----:B------:R-:W-:-:S04]  /*12b0*/  SHF.R.U32.HI R2, RZ, 0x1, R0 ;  /* 0x00000001ff027819 */ /* 0x000fc80000011600 */
[----:B------:R-:W-:Y:S02]  /*12c0*/  LOP3.LUT R2, R2, 0x1f0, RZ, 0xc0, !PT ;  /* 0x000001f002027812 */ /* 0x000fe400078ec0ff */
[----:B0-----:R-:W-:-:S05]  /*12d0*/  LEA R3, R4, R3, 0x18 ;  /* 0x0000000304037211 */ /* 0x001fca00078ec0ff */
[----:B------:R-:W-:Y:S02]  /*12e0*/  IMAD.IADD R5, R2, 0x1, R3 ;  /* 0x0000000102057824 */ /* 0x000fe400078e0203 */
[----:B------:R-:W-:Y:S02]  /*12f0*/  IMAD.MOV.U32 R2, RZ, RZ, R7 ;  /* 0x000000ffff027224 */ /* 0x000fe400078e0007 */
[----:B------:R-:W-:Y:S01]  /*1300*/  IMAD.MOV.U32 R3, RZ, RZ, R6 ;  /* 0x000000ffff037224 */ /* 0x000fe200078e0006 */
[----:B------:R0:W-:Y:S04]  /*1310*/  STS [R5+0x8], R8 ;  /* 0x0000080805007388 */ /* 0x0001e80000000800 */
[----:B------:R0:W-:Y:S02]  /*1320*/  STS.64 [R5+0x10], R2 ;  /* 0x0000100205007388 */ /* 0x0001e40000000a00 */
.L_x_81:
[----:B------:R-:W-:Y:S05]  /*1330*/  BSYNC.RECONVERGENT B1 ;  /* 0x0000000000017941 */ /* 0x000fea0003800200 */
.L_x_80:
[----:B------:R-:W-:Y:S01]  /*1340*/  BAR.SYNC.DEFER_BLOCKING 0x0 ;  /* 0x0000000000007b1d */ /* 0x000fe20000010000 */
[----:B------:R-:W-:-:S13]  /*1350*/  ISETP.NE.AND P1, PT, R0, RZ, PT ;  /* 0x000000ff0000720c */ /* 0x000fda0003f25270 */
[----:B------:R-:W-:Y:S05]  /*1360*/  @P1 BRA `(.L_x_82) ;  /* 0x0000004800341947 */ /* 0x000fea0003800000 */
[----:B0-2---:R-:W0:Y:S01]  /*1370*/  S2R R3, SR_CgaCtaId ;  /* 0x0000000000037919 */ /* 0x005e220000008800 */
[----:B------:R-:W-:Y:S01]  /*1380*/  MOV R0, 0x400 ;  /* 0x0000040000007802 */ /* 0x000fe20000000f00 */
[----:B------:R-:W-:Y:S03]  /*1390*/  BSSY.RECONVERGENT B1, `(.L_x_83) ;  /* 0x0000016000017945 */ /* 0x000fe60003800200 */
[----:B0-----:R-:W-:-:S05]  /*13a0*/  LEA R24, R3, R0, 0x18 ;  /* 0x0000000003187211 */ /* 0x001fca00078ec0ff */
[----:B------:R-:W0:Y:S04]  /*13b0*/  LDS R5, [R24+0x18] ;  /* 0x0000180018057984 */ /* 0x000e280000000800 */
[----:B------:R2:W1:Y:S04]  /*13c0*/  LDS.64 R2, [R24+0x20] ;  /* 0x0000200018027984 */ /* 0x0004680000000a00 */
[----:B------:R2:W1:Y:S04]  /*13d0*/  LDS R21, [R24+0x28] ;  /* 0x0000280018157984 */ /* 0x0004680000000800 */
[----:B------:R2:W1:Y:S01]  /*13e0*/  LDS R18, [R24+0x38] ;  /* 0x0000380018127984 */ /* 0x0004620000000800 */
[----:B0-----:R-:W-:Y:S01]  /*13f0*/  FSETP.GEU.AND P0, PT, R8, R5, PT ;  /* 0x000000050800720b */ /* 0x001fe20003f0e000 */
[----:B------:R-:W-:-:S12]  /*1400*/  IMAD.MOV.U32 R20, RZ, RZ, R5 ;  /* 0x000000ffff147224 */ /* 0x000fd800078e0005 */
[----:B-12---:R-:W-:Y:S05]  /*1410*/  @!P0 BRA `(.L_x_84) ;  /* 0x0000000000348947 */ /* 0x006fea0003800000 */
[----:B------:R-:W-:Y:S01]  /*1420*/  FSETP.GEU.AND P3, PT, R5, R8, PT ;  /* 0x000000080500720b */ /* 0x000fe20003f6e000 */
[----:B------:R-:W-:-:S12]  /*1430*/  IMAD.MOV.U32 R20, RZ, RZ, R8 ;  /* 0x000000ffff147224 */ /* 0x000fd800078e0008 */
[CC--:B------:R-:W-:Y:S02]  /*1440*/  @P3 ISETP.GE.U32.AND P0, PT, R7.reuse, R2.reuse, PT ;  /* 0x000000020700320c */ /* 0x0c0fe40003f06070 */
[CC--:B------:R-:W-:Y:S02]  /*1450*/  @P3 ISETP.LT.U32.AND P2, PT, R7.reuse, R2.reuse, PT ;  /* 0x000000020700320c */ /* 0x0c0fe40003f41070 */
[CC--:B------:R-:W-:Y:S02]  /*1460*/  @P3 ISETP.GE.AND.EX P0, PT, R6.reuse, R3.reuse, PT, P0 ;  /* 0x000000030600320c */ /* 0x0c0fe40003f06300 */
[----:B------:R-:W-:Y:S02]  /*1470*/  @P3 ISETP.LT.AND.EX P2, PT, R6, R3, PT, P2 ;  /* 0x000000030600320c */ /* 0x000fe40003f41320 */
[----:B------:R-:W-:Y:S02]  /*1480*/  @P3 FSEL R20, R8, R5, !P0 ;  /* 0x0000000508143208 */ /* 0x000fe40004000000 */
[----:B------:R-:W-:Y:S01]  /*1490*/  @P3 SEL R0, R7, R2, P2 ;  /* 0x0000000207003207 */ /* 0x000fe20001000000 */
[----:B------:R-:W-:Y:S01]  /*14a0*/  IMAD.MOV.U32 R2, RZ, RZ, R7 ;  /* 0x000000ffff027224 */ /* 0x000fe200078e0007 */
[----:B------:R-:W-:Y:S01]  /*14b0*/  @P3 SEL R5, R6, R3, P2 ;  /* 0x0000000306053207 */ /* 0x000fe20001000000 */
[----:B------:R-:W-:-:S02]  /*14c0*/  IMAD.MOV.U32 R3, RZ, RZ, R6 ;  /* 0x000000ffff037224 */ /* 0x000fc400078e0006 */
[----:B------:R-:W-:Y:S02]  /*14d0*/  @P3 IMAD.MOV.U32 R2, RZ, RZ, R0 ;  /* 0x000000ffff023224 */ /* 0x000fe400078e0000 */
[----:B------:R-:W-:-:S07]  /*14e0*/  @P3 IMAD.MOV.U32 R3, RZ, RZ, R5 ;  /* 0x000000ffff033224 */ /* 0x000fce00078e0005 */
.L_x_84:
[----:B------:R-:W-:Y:S05]  /*14f0*/  BSYNC.RECONVERGENT B1 ;  /* 0x0000000000017941 */ /* 0x000fea0003800200 */
.L_x_83:
[----:B------:R-:W0:Y:S01]  /*1500*/  LDS.64 R14, [R24+0x30] ;  /* 0x00003000180e7984 */ /* 0x000e220000000a00 */
[----:B------:R-:W-:Y:S01]  /*1510*/  FSETP.GEU.AND P0, PT, R20, R21, PT ;  /* 0x000000151400720b */ /* 0x000fe20003f0e000 */
[----:B------:R-:W-:Y:S01]  /*1520*/  BSSY.RECONVERGENT B1, `(.L_x_85) ;  /* 0x0000019000017945 */ /* 0x000fe20003800200 */
[----:B------:R-:W-:Y:S01]  /*1530*/  IMAD.MOV.U32 R23, RZ, RZ, R21 ;  /* 0x000000ffff177224 */ /* 0x000fe200078e0015 */
[----:B------:R1:W2:Y:S04]  /*1540*/  LDS R19, [R24+0x48] ;  /* 0x0000480018137984 */ /* 0x0002a80000000800 */
[----:B------:R1:W1:Y:S04]  /*1550*/  LDS R17, [R24+0x58] ;  /* 0x0000580018117984 */ /* 0x0002680000000800 */
[----:B------:R0:W1:Y:S04]  /*1560*/  LDS R16, [R24+0x68] ;  /* 0x0000680018107984 */ /* 0x0000680000000800 */
[----:B------:R0:W1:Y:S04]  /*1570*/  LDS R0, [R24+0x78] ;  /* 0x0000780018007984 */ /* 0x0000680000000800 */
[----:B---3--:R3:W1:Y:S04]  /*1580*/  LDS.64 R12, [R24+0x40] ;  /* 0x00004000180c7984 */ /* 0x0086680000000a00 */
[----:B----4-:R3:W4:Y:S04]  /*1590*/  LDS.64 R10, [R24+0x50] ;  /* 0x00005000180a7984 */ /* 0x0107280000000a00 */
[----:B------:R3:W1:Y:S04]  /*15a0*/  LDS.64 R8, [R24+0x60] ;  /* 0x0000600018087984 */ /* 0x0006680000000a00 */
[----:B------:R3:W1:Y:S04]  /*15b0*/  LDS.64 R6, [R24+0x70] ;  /* 0x0000700018067984 */ /* 0x0006680000000a00 */
[----:B------:R3:W1:Y:S01]  /*15c0*/  LDS.64 R4, [R24+0x80] ;  /* 0x0000800018047984 */ /* 0x0006620000000a00 */
[----:B0-----:R-:W-:-:S02]  /*15d0*/  IMAD.MOV.U32 R25, RZ, RZ, R14 ;  /* 0x000000ffff197224 */ /* 0x001fc400078e000e */
[----:B------:R-:W-:Y:S01]  /*15e0*/  IMAD.MOV.U32 R22, RZ, RZ, R15 ;  /* 0x000000ffff167224 */ /* 0x000fe200078e000f */
[----:B------:R-:W-:Y:S06]  /*15f0*/  @!P0 BRA `(.L_x_86) ;  /* 0x00000000002c8947 */ /* 0x000fec0003800000 */
        /* <DEDUP_REMOVED lines=11> */
.L_x_86:
[----:B------:R-:W-:Y:S05]  /*16b0*/  BSYNC.RECONVERGENT B1 ;  /* 0x0000000000017941 */ /* 0x000fea0003800200 */
.L_x_85:
[----:B------:R-:W-:Y:S01]  /*16c0*/  FSETP.GEU.AND P0, PT, R23, R18, PT ;  /* 0x000000121700720b */ /* 0x000fe20003f0e000 */
[----:B------:R-:W-:Y:S01]  /*16d0*/  BSSY.RECONVERGENT B1, `(.L_x_87) ;  /* 0x0000010000017945 */ /* 0x000fe20003800200 */
[----:B------:R-:W-:Y:S02]  /*16e0*/  IMAD.MOV.U32 R2, RZ, RZ, R18 ;  /* 0x000000ffff027224 */ /* 0x000fe400078e0012 */
[----:B-1----:R-:W-:Y:S02]  /*16f0*/  IMAD.MOV.U32 R3, RZ, RZ, R12 ;  /* 0x000000ffff037224 */ /* 0x002fe400078e000c */
        /* <DEDUP_REMOVED lines=13> */
.L_x_88:
[----:B------:R-:W-:Y:S05]  /*17d0*/  BSYNC.RECONVERGENT B1 ;  /* 0x0000000000017941 */ /* 0x000fea0003800200 */
.L_x_87:
[----:B--2---:R-:W-:Y:S01]  /*17e0*/  FSETP.GEU.AND P0, PT, R2, R19, PT ;  /* 0x000000130200720b */ /* 0x004fe20003f0e000 */
[----:B------:R-:W-:Y:S01]  /*17f0*/  BSSY.RECONVERGENT B1, `(.L_x_89) ;  /* 0x0000010000017945 */ /* 0x000fe20003800200 */
[----:B------:R-:W-:Y:S02]  /*1800*/  IMAD.MOV.U32 R12, RZ, RZ, R19 ;  /* 0x000000ffff0c7224 */ /* 0x000fe400078e0013 */
[----:B----4-:R-:W-:Y:S02]  /*1810*/  IMAD.MOV.U32 R15, RZ, RZ, R10 ;  /* 0x000000ffff0f7224 */ /* 0x010fe400078e000a */
[----:B------:R-:W-:-:S07]  /*1820*/  IMAD.MOV.U32 R14, RZ, RZ, R11 ;  /* 0x000000ffff0e7224 */ /* 0x000fce00078e000b */
[----:B------:R-:W-:Y:S05]  /*1830*/  @!P0 BRA `(.L_x_90) ;  /* 0x00000000002c8947 */ /* 0x000fea0003800000 */
[----:B------:R-:W-:Y:S01]  /*1840*/  FSETP.GEU.AND P3, PT, R19, R2, PT ;  /* 0x000000021300720b */ /* 0x000fe20003f6e000 */
[----:B------:R-:W-:Y:S02]  /*1850*/  IMAD.MOV.U32 R15, RZ, RZ, R3 ;  /* 0x000000ffff0f7224 */ /* 0x000fe400078e0003 */
[----:B------:R-:W-:Y:S02]  /*1860*/  IMAD.MOV.U32 R14, RZ, RZ, R20 ;  /* 0x000000ffff0e7224 */ /* 0x000fe400078e0014 */
[----:B------:R-:W-:-:S08]  /*1870*/  IMAD.MOV.U32 R12, RZ, RZ, R2 ;  /* 0x000000ffff0c7224 */ /* 0x000fd000078e0002 */
[CC--:B------:R-:W-:Y:S02]  /*1880*/  @P3 ISETP.GE.U32.AND P0, PT, R3.reuse, R10.reuse, PT ;  /* 0x0000000a0300320c */ /* 0x0c0fe40003f06070 */
[CC--:B------:R-:W-:Y:S02]  /*1890*/  @P3 ISETP.LT.U32.AND P2, PT, R3.reuse, R10.reuse, PT ;  /* 0x0000000a0300320c */ /* 0x0c0fe40003f41070 */
[CC--:B------:R-:W-:Y:S02]  /*18a0*/  @P3 ISETP.GE.AND.EX P0, PT, R20.reuse, R11.reuse, PT, P0 ;  /* 0x0000000b1400320c */ /* 0x0c0fe40003f06300 */
[----:B------:R-:W-:Y:S02]  /*18b0*/  @P3 ISETP.LT.AND.EX P2, PT, R20, R11, PT, P2 ;  /* 0x0000000b1400320c */ /* 0x000fe40003f41320 */
[----:B------:R-:W-:Y:S02]  /*18c0*/  @P3 FSEL R12, R2, R19, !P0 ;  /* 0x00000013020c3208 */ /* 0x000fe40004000000 */
[----:B------:R-:W-:-:S02]  /*18d0*/  @P3 SEL R15, R3, R10, P2 ;  /* 0x0000000a030f3207 */ /* 0x000fc40001000000 */
[----:B------:R-:W-:-:S07]  /*18e0*/  @P3 SEL R14, R20, R11, P2 ;  /* 0x0000000b140e3207 */ /* 0x000fce0001000000 */
.L_x_90:
[----:B------:R-:W-:Y:S05]  /*18f0*/  BSYNC.RECONVERGENT B1 ;  /* 0x0000000000017941 */ /* 0x000fea0003800200 */
.L_x_89:
        /* <DEDUP_REMOVED lines=17> */
.L_x_92:
[----:B------:R-:W-:Y:S05]  /*1a10*/  BSYNC.RECONVERGENT B1 ;  /* 0x0000000000017941 */ /* 0x000fea0003800200 */
.L_x_91:
        /* <DEDUP_REMOVED lines=17> */
.L_x_94:
[----:B------:R-:W-:Y:S05]  /*1b30*/  BSYNC.RECONVERGENT B1 ;  /* 0x0000000000017941 */ /* 0x000fea0003800200 */
.L_x_93:
[----:B------:R-:W-:Y:S01]  /*1b40*/  FSETP.GEU.AND P0, PT, R9, R0, PT ;  /* 0x000000000900720b */ /* 0x000fe20003f0e000 */
[----:B------:R-:W-:Y:S02]  /*1b50*/  IMAD.MOV.U32 R8, RZ, RZ, R0 ;  /* 0x000000ffff087224 */ /* 0x000fe400078e0000 */
[----:B------:R-:W-:Y:S02]  /*1b60*/  IMAD.MOV.U32 R7, RZ, RZ, R4 ;  /* 0x000000ffff077224 */ /* 0x000fe400078e0004 */
[----:B------:R-:W-:-:S08]  /*1b70*/  IMAD.MOV.U32 R6, RZ, RZ, R5 ;  /* 0x000000ffff067224 */ /* 0x000fd000078e0005 */
[----:B------:R-:W-:Y:S05]  /*1b80*/  @!P0 BRA `(.L_x_82) ;  /* 0x00000040002c8947 */ /* 0x000fea0003800000 */
[----:B------:R-:W-:Y:S01]  /*1b90*/  FSETP.GEU.AND P0, PT, R0, R9, PT ;  /* 0x000000090000720b */ /* 0x000fe20003f0e000 */
[----:B------:R-:W-:Y:S02]  /*1ba0*/  IMAD.MOV.U32 R8, RZ, RZ, R9 ;  /* 0x000000ffff087224 */ /* 0x000fe400078e0009 */
[----:B------:R-:W-:Y:S02]  /*1bb0*/  IMAD.MOV.U32 R7, RZ, RZ, R11 ;  /* 0x000000ffff077224 */ /* 0x000fe400078e000b */
[----:B------:R-:W-:-:S08]  /*1bc0*/  IMAD.MOV.U32 R6, RZ, RZ, R2 ;  /* 0x000000ffff067224 */ /* 0x000fd000078e0002 */
[----:B------:R-:W-:Y:S05]  /*1bd0*/  @!P0 BRA `(.L_x_82) ;  /* 0x0000004000188947 */ /* 0x000fea0003800000 */
[CC--:B------:R-:W-:Y:S02]  /*1be0*/  ISETP.GE.U32.AND P0, PT, R11.reuse, R4.reuse, PT ;  /* 0x000000040b00720c */ /* 0x0c0fe40003f06070 */
[----:B------:R-:W-:Y:S02]  /*1bf0*/  ISETP.LT.U32.AND P2, PT, R11, R4, PT ;  /* 0x000000040b00720c */ /* 0x000fe40003f41070 */
[CC--:B------:R-:W-:Y:S02]  /*1c00*/  ISETP.GE.AND.EX P0, PT, R2.reuse, R5.reuse, PT, P0 ;  /* 0x000000050200720c */ /* 0x0c0fe40003f06300 */
[----:B------:R-:W-:Y:S02]  /*1c10*/  ISETP.LT.AND.EX P2, PT, R2, R5, PT, P2 ;  /* 0x000000050200720c */ /* 0x000fe40003f41320 */
[----:B------:R-:W-:Y:S02]  /*1c20*/  FSEL R8, R9, R0, !P0 ;  /* 0x0000000009087208 */ /* 0x000fe40004000000 */
[----:B------:R-:W-:-:S02]  /*1c30*/  SEL R7, R11, R4, P2 ;  /* 0x000000040b077207 */ /* 0x000fc40001000000 */
[----:B------:R-:W-:Y:S01]  /*1c40*/  SEL R6, R2, R5, P2 ;  /* 0x0000000502067207 */ /* 0x000fe20001000000 */
[----:B------:R-:W-:Y:S06]  /*1c50*/  BRA `(.L_x_82) ;  /* 0x0000003c00f87947 */ /* 0x000fec0003800000 */
.L_x_69:
[----:B------:R-:W2:Y:S01]  /*1c60*/  S2R R12, SR_LANEID ;  /* 0x00000000000c7919 */ /* 0x000ea20000000000 */
[----:B------:R-:W-:Y:S01]  /*1c70*/  LOP3.LUT R5, R0, 0x3e0, RZ, 0xc0, !PT ;  /* 0x000003e000057812 */ /* 0x000fe200078ec0ff */
[----:B------:R-:W-:Y:S01]  /*1c80*/  BSSY.RECONVERGENT B1, `(.L_x_95) ;  /* 0x0000026000017945 */ /* 0x000fe20003800200 */
[----:B-----5:R-:W-:Y:S02]  /*1c90*/  IMAD.MOV.U32 R14, RZ, RZ, R2 ;  /* 0x000000ffff0e7224 */ /* 0x020fe400078e0002 */
[----:B------:R-:W-:Y:S02]  /*1ca0*/  IMAD.MOV.U32 R16, RZ, RZ, R3 ;  /* 0x000000ffff107224 */ /* 0x000fe400078e0003 */
[----:B-1----:R-:W-:Y:S01]  /*1cb0*/  VIADD R6, R5, 0x20 ;  /* 0x0000002005067836 */ /* 0x002fe20000000000 */
[----:B------:R-:W-:-:S04]  /*1cc0*/  LOP3.LUT R5, RZ, R5, RZ, 0x33, !PT ;  /* 0x00000005ff057212 */ /* 0x000fc800078e33ff */
[----:B------:R-:W-:Y:S01]  /*1cd0*/  ISETP.GT.AND P0, PT, R6, UR6, PT ;  /* 0x0000000606007c0c */ /* 0x000fe2000bf04270 */
[----:B------:R-:W-:-:S05]  /*1ce0*/  VIADD R5, R5, UR6 ;  /* 0x0000000605057c36 */ /* 0x000fca0008000000 */
[----:B------:R-:W-:-:S05]  /*1cf0*/  SEL R5, R5, 0x1f, P0 ;  /* 0x0000001f05057807 */ /* 0x000fca0000000000 */
[----:B------:R1:W3:Y:S04]  /*1d00*/  SHFL.DOWN PT, R7, R4, 0x1, R5 ;  /* 0x0820000004077989 */ /* 0x0002e800000e0005 */
[----:B0-----:R1:W0:Y:S04]  /*1d10*/  SHFL.DOWN PT, R9, R2, 0x1, R5 ;  /* 0x0820000002097989 */ /* 0x00122800000e0005 */
[----:B------:R1:W4:Y:S01]  /*1d20*/  SHFL.DOWN PT, R11, R3, 0x1, R5 ;  /* 0x08200000030b7989 */ /* 0x00032200000e0005 */
[C---:B--2---:R-:W-:Y:S01]  /*1d30*/  ISETP.GE.AND P0, PT, R12.reuse, R5, PT ;  /* 0x000000050c00720c */ /* 0x044fe20003f06270 */
[C---:B------:R-:W-:Y:S01]  /*1d40*/  VIADD R6, R12.reuse, 0x2 ;  /* 0x000000020c067836 */ /* 0x040fe20000000000 */
[C---:B------:R-:W-:Y:S01]  /*1d50*/  ISETP.NE.AND P3, PT, R12.reuse, RZ, PT ;  /* 0x000000ff0c00720c */ /* 0x040fe20003f65270 */
[----:B------:R-:W-:-:S02]  /*1d60*/  VIADD R8, R12, 0x4 ;  /* 0x000000040c087836 */ /* 0x000fc40000000000 */
[----:B------:R-:W-:Y:S01]  /*1d70*/  VIADD R10, R12, 0x8 ;  /* 0x000000080c0a7836 */ /* 0x000fe20000000000 */
[-C--:B------:R-:W-:Y:S01]  /*1d80*/  ISETP.GT.AND P6, PT, R6, R5.reuse, PT ;  /* 0x000000050600720c */ /* 0x080fe20003fc4270 */
[----:B------:R-:W-:Y:S01]  /*1d90*/  IMAD.MOV.U32 R6, RZ, RZ, R4 ;  /* 0x000000ffff067224 */ /* 0x000fe200078e0004 */
[-C--:B------:R-:W-:Y:S01]  /*1da0*/  ISETP.GT.AND P4, PT, R8, R5.reuse, PT ;  /* 0x000000050800720c */ /* 0x080fe20003f84270 */
[----:B------:R-:W-:Y:S01]  /*1db0*/  VIADD R8, R12, 0x10 ;  /* 0x000000100c087836 */ /* 0x000fe20000000000 */
[----:B------:R-:W-:-:S03]  /*1dc0*/  ISETP.GT.AND P2, PT, R10, R5, PT ;  /* 0x000000050a00720c */ /* 0x000fc60003f44270 */
[----:B-1----:R-:W-:Y:S10]  /*1dd0*/  @P0 BRA `(.L_x_96) ;  /* 0x0000000000400947 */ /* 0x002ff40003800000 */
[----:B---3--:R-:W-:Y:S01]  /*1de0*/  FSETP.GEU.AND P0, PT, R4, R7, PT ;  /* 0x000000070400720b */ /* 0x008fe20003f0e000 */
        /* <DEDUP_REMOVED lines=15> */
.L_x_96:
[----:B------:R-:W-:Y:S05]  /*1ee0*/  BSYNC.RECONVERGENT B1 ;  /* 0x0000000000017941 */ /* 0x000fea0003800200 */
.L_x_95:
[----:B------:R1:W2:Y:S01]  /*1ef0*/  SHFL.DOWN PT, R3, R6, 0x2, R5 ;  /* 0x0840000006037989 */ /* 0x0002a200000e0005 */
[----:B------:R-:W-:Y:S01]  /*1f00*/  BSSY.RECONVERGENT B1, `(.L_x_97) ;  /* 0x0000018000017945 */ /* 0x000fe20003800200 */
[----:B------:R-:W-:Y:S01]  /*1f10*/  ISETP.GT.AND P5, PT, R8, R5, PT ;  /* 0x000000050800720c */ /* 0x000fe20003fa4270 */
[----:B------:R-:W-:Y:S01]  /*1f20*/  IMAD.MOV.U32 R10, RZ, RZ, R14 ;  /* 0x000000ffff0a7224 */ /* 0x000fe200078e000e */
[----:B---3--:R1:W3:Y:S01]  /*1f30*/  SHFL.DOWN PT, R7, R14, 0x2, R5 ;  /* 0x084000000e077989 */ /* 0x0082e200000e0005 */
[----:B------:R-:W-:Y:S02]  /*1f40*/  IMAD.MOV.U32 R12, RZ, RZ, R16 ;  /* 0x000000ffff0c7224 */ /* 0x000fe400078e0010 */
[----:B------:R-:W-:Y:S01]  /*1f50*/  IMAD.MOV.U32 R2, RZ, RZ, R6 ;  /* 0x000000ffff027224 */ /* 0x000fe200078e0006 */
[----:B0-----:R1:W0:Y:S01]  /*1f60*/  SHFL.DOWN PT, R9, R16, 0x2, R5 ;  /* 0x0840000010097989 */ /* 0x00122200000e0005 */
[----:B------:R-:W-:Y:S06]  /*1f70*/  @P6 BRA `(.L_x_98) ;  /* 0x0000000000406947 */ /* 0x000fec0003800000 */
[----:B--2---:R-:W-:Y:S01]  /*1f80*/  FSETP.GEU.AND P0, PT, R6, R3, PT ;  /* 0x000000030600720b */ /* 0x004fe20003f0e000 */
[----:B---3--:R-:W-:Y:S02]  /*1f90*/  IMAD.MOV.U32 R10, RZ, RZ, R7 ;  /* 0x000000ffff0a7224 */ /* 0x008fe400078e0007 */
[----:B0-----:R-:W-:Y:S02]  /*1fa0*/  IMAD.MOV.U32 R12, RZ, RZ, R9 ;  /* 0x000000ffff0c7224 */ /* 0x001fe400078e0009 */
        /* <DEDUP_REMOVED lines=13> */
.L_x_98:
[----:B------:R-:W-:Y:S05]  /*2080*/  BSYNC.RECONVERGENT B1 ;  /* 0x0000000000017941 */ /* 0x000fea0003800200 */
.L_x_97:
[----:B--2---:R2:W2:Y:S01]  /*2090*/  SHFL.DOWN PT, R3, R2, 0x4, R5 ;  /* 0x0880000002037989 */ /* 0x0044a200000e0005 */
[----:B------:R-:W-:Y:S01]  /*20a0*/  BSSY.RECONVERGENT B1, `(.L_x_99) ;  /* 0x0000017000017945 */ /* 0x000fe20003800200 */
[----:B------:R-:W-:Y:S02]  /*20b0*/  IMAD.MOV.U32 R4, RZ, RZ, R2 ;  /* 0x000000ffff047224 */ /* 0x000fe400078e0002 */
[----:B---3--:R3:W2:Y:S01]  /*20c0*/  SHFL.DOWN PT, R7, R10, 0x4, R5 ;  /* 0x088000000a077989 */ /* 0x0086a200000e0005 */
[----:B-1----:R-:W-:Y:S02]  /*20d0*/  IMAD.MOV.U32 R6, RZ, RZ, R10 ;  /* 0x000000ffff067224 */ /* 0x002fe400078e000a */
[----:B------:R-:W-:Y:S01]  /*20e0*/  IMAD.MOV.U32 R8, RZ, RZ, R12 ;  /* 0x000000ffff087224 */ /* 0x000fe200078e000c */
[----:B0-----:R3:W0:Y:S01]  /*20f0*/  SHFL.DOWN PT, R9, R12, 0x4, R5 ;  /* 0x088000000c097989 */ /* 0x00162200000e0005 */
[----:B------:R-:W-:Y:S05]  /*2100*/  @P4 BRA `(.L_x_100) ;  /* 0x0000000000404947 */ /* 0x000fea0003800000 */
[----:B--2---:R-:W-:Y:S01]  /*2110*/  FSETP.GEU.AND P0, PT, R2, R3, PT ;  /* 0x000000030200720b */ /* 0x004fe20003f0e000 */
[----:B------:R-:W-:Y:S02]  /*2120*/  IMAD.MOV.U32 R4, RZ, RZ, R3 ;  /* 0x000000ffff047224 */ /* 0x000fe400078e0003 */
[----:B------:R-:W-:Y:S02]  /*2130*/  IMAD.MOV.U32 R6, RZ, RZ, R7 ;  /* 0x000000ffff067224 */ /* 0x000fe400078e0007 */
[----:B0-----:R-:W-:-:S08]  /*2140*/  IMAD.MOV.U32 R8, RZ, RZ, R9 ;  /* 0x000000ffff087224 */ /* 0x001fd000078e0009 */
        /* <DEDUP_REMOVED lines=12> */
.L_x_100:
[----:B------:R-:W-:Y:S05]  /*2210*/  BSYNC.RECONVERGENT B1 ;  /* 0x0000000000017941 */ /* 0x000fea0003800200 */
.L_x_99:
[----:B--2---:R1:W2:Y:S01]  /*2220*/  SHFL.DOWN PT, R3, R4, 0x8, R5 ;  /* 0x0900000004037989 */ /* 0x0042a200000e0005 */
[----:B------:R-:W-:Y:S01]  /*2230*/  BSSY.RECONVERGENT B1, `(.L_x_101) ;  /* 0x0000017000017945 */ /* 0x000fe20003800200 */
[----:B------:R-:W-:Y:S02]  /*2240*/  IMAD.MOV.U32 R2, RZ, RZ, R4 ;  /* 0x000000ffff027224 */ /* 0x000fe400078e0004 */
[----:B------:R1:W1:Y:S01]  /*2250*/  SHFL.DOWN PT, R7, R6, 0x8, R5 ;  /* 0x0900000006077989 */ /* 0x00026200000e0005 */
[----:B---3--:R-:W-:Y:S02]  /*2260*/  IMAD.MOV.U32 R10, RZ, RZ, R6 ;  /* 0x000000ffff0a7224 */ /* 0x008fe400078e0006 */
[----:B------:R-:W-:Y:S01]  /*2270*/  IMAD.MOV.U32 R12, RZ, RZ, R8 ;  /* 0x000000ffff0c7224 */ /* 0x000fe200078e0008 */
[----:B0-----:R0:W3:Y:S01]  /*2280*/  SHFL.DOWN PT, R9, R8, 0x8, R5 ;  /* 0x0900000008097989 */ /* 0x0010e200000e0005 */
[----:B------:R-:W-:Y:S05]  /*2290*/  @P2 BRA `(.L_x_102) ;  /* 0x0000000000402947 */ /* 0x000fea0003800000 */
[----:B--2---:R-:W-:Y:S01]  /*22a0*/  FSETP.GEU.AND P0, PT, R4, R3, PT ;  /* 0x000000030400720b */ /* 0x004fe20003f0e000 */
[----:B------:R-:W-:Y:S02]  /*22b0*/  IMAD.MOV.U32 R2, RZ, RZ, R3 ;  /* 0x000000ffff027224 */ /* 0x000fe400078e0003 */
[----:B-1----:R-:W-:Y:S02]  /*22c0*/  IMAD.MOV.U32 R10, RZ, RZ, R7 ;  /* 0x000000ffff0a7224 */ /* 0x002fe400078e0007 */
[----:B---3--:R-:W-:-:S08]  /*22d0*/  IMAD.MOV.U32 R12, RZ, RZ, R9 ;  /* 0x000000ffff0c7224 */ /* 0x008fd000078e0009 */
        /* <DEDUP_REMOVED lines=12> */
.L_x_102:
[----:B------:R-:W-:Y:S05]  /*23a0*/  BSYNC.RECONVERGENT B1 ;  /* 0x0000000000017941 */ /* 0x000fea0003800200 */
.L_x_101:
[----:B--2---:R2:W2:Y:S01]  /*23b0*/  SHFL.DOWN PT, R3, R2, 0x10, R5 ;  /* 0x0a00000002037989 */ /* 0x0044a200000e0005 */
[----:B------:R-:W-:Y:S01]  /*23c0*/  BSSY.RECONVERGENT B1, `(.L_x_103) ;  /* 0x0000017000017945 */ /* 0x000fe20003800200 */
[----:B0-----:R-:W-:Y:S02]  /*23d0*/  IMAD.MOV.U32 R8, RZ, RZ, R2 ;  /* 0x000000ffff087224 */ /* 0x001fe400078e0002 */
[----:B---3--:R0:W3:Y:S01]  /*23e0*/  SHFL.DOWN PT, R9, R10, 0x10, R5 ;  /* 0x0a0000000a097989 */ /* 0x0080e200000e0005 */
[----:B-1----:R-:W-:Y:S02]  /*23f0*/  IMAD.MOV.U32 R7, RZ, RZ, R10 ;  /* 0x000000ffff077224 */ /* 0x002fe400078e000a */
[----:B------:R-:W-:Y:S01]  /*2400*/  IMAD.MOV.U32 R6, RZ, RZ, R12 ;  /* 0x000000ffff067224 */ /* 0x000fe200078e000c */
[----:B----4-:R0:W1:Y:S01]  /*2410*/  SHFL.DOWN PT, R11, R12, 0x10, R5 ;  /* 0x0a0000000c0b7989 */ /* 0x01006200000e0005 */
[----:B------:R-:W-:Y:S05]  /*2420*/  @P5 BRA `(.L_x_104) ;  /* 0x0000000000405947 */ /* 0x000fea0003800000 */
[----:B--2---:R-:W-:Y:S01]  /*2430*/  FSETP.GEU.AND P0, PT, R2, R3, PT ;  /* 0x000000030200720b */ /* 0x004fe20003f0e000 */
[----:B------:R-:W-:Y:S02]  /*2440*/  IMAD.MOV.U32 R8, RZ, RZ, R3 ;  /* 0x000000ffff087224 */ /* 0x000fe400078e0003 */
[----:B---3--:R-:W-:Y:S02]  /*2450*/  IMAD.MOV.U32 R7, RZ, RZ, R9 ;  /* 0x000000ffff077224 */ /* 0x008fe400078e0009 */
[----:B-1----:R-:W-:-:S08]  /*2460*/  IMAD.MOV.U32 R6, RZ, RZ, R11 ;  /* 0x000000ffff067224 */ /* 0x002fd000078e000b */
        /* <DEDUP_REMOVED lines=12> */
.L_x_104:
[----:B------:R-:W-:Y:S05]  /*2530*/  BSYNC.RECONVERGENT B1 ;  /* 0x0000000000017941 */ /* 0x000fea0003800200 */
.L_x_103:
[----:B------:R-:W-:Y:S04]  /*2540*/  BSSY.RECONVERGENT B1, `(.L_x_105) ;  /* 0x000000c000017945 */ /* 0x000fe80003800200 */
[----:B------:R-:W-:Y:S05]  /*2550*/  @P3 BRA `(.L_x_106) ;  /* 0x0000000000283947 */ /* 0x000fea0003800000 */
[----:B------:R-:W4:Y:S01]  /*2560*/  S2R R4, SR_CgaCtaId ;  /* 0x0000000000047919 */ /* 0x000f220000008800 */
[----:B--2---:R-:W-:Y:S02]  /*2570*/  MOV R3, 0x400 ;  /* 0x0000040000037802 */ /* 0x004fe40000000f00 */
[----:B------:R-:W-:-:S04]  /*2580*/  SHF.R.U32.HI R2, RZ, 0x1, R0 ;  /* 0x00000001ff027819 */ /* 0x000fc80000011600 */
[----:B------:R-:W-:Y:S02]  /*2590*/  LOP3.LUT R2, R2, 0x1f0, RZ, 0xc0, !PT ;  /* 0x000001f002027812 */ /* 0x000fe400078ec0ff */
[----:B----4-:R-:W-:-:S05]  /*25a0*/  LEA R3, R4, R3, 0x18 ;  /* 0x0000000304037211 */ /* 0x010fca00078ec0ff */
[----:B0-----:R-:W-:Y:S02]  /*25b0*/  IMAD.IADD R5, R2, 0x1, R3 ;  /* 0x0000000102057824 */ /* 0x001fe400078e0203 */
[----:B------:R-:W-:Y:S02]  /*25c0*/  IMAD.MOV.U32 R2, RZ, RZ, R7 ;  /* 0x000000ffff027224 */ /* 0x000fe400078e0007 */
[----:B------:R-:W-:Y:S01]  /*25d0*/  IMAD.MOV.U32 R3, RZ, RZ, R6 ;  /* 0x000000ffff037224 */ /* 0x000fe200078e0006 */
[----:B------:R4:W-:Y:S04]  /*25e0*/  STS [R5+0x8], R8 ;  /* 0x0000080805007388 */ /* 0x0009e80000000800 */
[----:B------:R4:W-:Y:S02]  /*25f0*/  STS.64 [R5+0x10], R2 ;  /* 0x0000100205007388 */ /* 0x0009e40000000a00 */
.L_x_106:
[----:B------:R-:W-:Y:S05]  /*2600*/  BSYNC.RECONVERGENT B1 ;  /* 0x0000000000017941 */ /* 0x000fea0003800200 */
.L_x_105:
[----:B------:R-:W-:Y:S01]  /*2610*/  BAR.SYNC.DEFER_BLOCKING 0x0 ;  /* 0x0000000000007b1d */ /* 0x000fe20000010000 */
[----:B------:R-:W-:-:S13]  /*2620*/  ISETP.NE.AND P1, PT, R0, RZ, PT ;  /* 0x000000ff0000720c */ /* 0x000fda0003f25270 */
[----:B------:R-:W-:Y:S05]  /*2630*/  @P1 BRA `(.L_x_82) ;  /* 0x0000003400801947 */ /* 0x000fea0003800000 */
[----:B------:R-:W-:Y:S01]  /*2640*/  UISETP.GE.AND UP0, UPT, UR6, 0x21, UPT ;  /* 0x000000210600788c */ /* 0x000fe2000bf06270 */
[----:B------:R-:W-:Y:S02]  /*2650*/  IMAD.MOV.U32 R0, RZ, RZ, R8 ;  /* 0x000000ffff007224 */ /* 0x000fe400078e0008 */
[----:B---3--:R-:W-:Y:S02]  /*2660*/  IMAD.MOV.U32 R9, RZ, RZ, R7 ;  /* 0x000000ffff097224 */ /* 0x008fe400078e0007 */
[----:B0-----:R-:W-:-:S04]  /*2670*/  IMAD.MOV.U32 R10, RZ, RZ, R6 ;  /* 0x000000ffff0a7224 */ /* 0x001fc800078e0006 */
[----:B------:R-:W-:Y:S05]  /*2680*/  BRA.U !UP0, `(.L_x_107) ;  /* 0x00000001085c7547 */ /* 0x000fea000b800000 */
[----:B------:R-:W0:Y:S01]  /*2690*/  S2UR UR5, SR_CgaCtaId ;  /* 0x00000000000579c3 */ /* 0x000e220000008800 */
[----:B------:R-:W-:Y:S01]  /*26a0*/  UMOV UR4, 0x400 ;  /* 0x0000040000047882 */ /* 0x000fe20000000000 */
[----:B------:R-:W-:Y:S01]  /*26b0*/  BSSY.RECONVERGENT B1, `(.L_x_107) ;  /* 0x0000014000017945 */ /* 0x000fe20003800200 */
[----:B0-----:R-:W-:-:S09]  /*26c0*/  ULEA UR4, UR5, UR4, 0x18 ;  /* 0x0000000405047291 */ /* 0x001fd2000f8ec0ff */
[----:B--2-4-:R-:W0:Y:S04]  /*26d0*/  LDS R3, [UR4+0x18] ;  /* 0x00001804ff037984 */ /* 0x014e280008000800 */
[----:B------:R-:W2:Y:S01]  /*26e0*/  LDS.64 R4, [UR4+0x20] ;  /* 0x00002004ff047984 */ /* 0x000ea20008000a00 */
[----:B0-----:R-:W-:Y:S01]  /*26f0*/  FSETP.GEU.AND P0, PT, R8, R3, PT ;  /* 0x000000030800720b */ /* 0x001fe20003f0e000 */
[----:B------:R-:W-:Y:S02]  /*2700*/  IMAD.MOV.U32 R0, RZ, RZ, R3 ;  /* 0x000000ffff007224 */ /* 0x000fe400078e0003 */
[----:B--2---:R-:W-:Y:S02]  /*2710*/  IMAD.MOV.U32 R9, RZ, RZ, R4 ;  /* 0x000000ffff097224 */ /* 0x004fe400078e0004 */
[----:B------:R-:W-:-:S08]  /*2720*/  IMAD.MOV.U32 R10, RZ, RZ, R5 ;  /* 0x000000ffff0a7224 */ /* 0x000fd000078e0005 */
        /* <DEDUP_REMOVED lines=12> */
.L_x_108:
[----:B------:R-:W-:Y:S05]  /*27f0*/  BSYNC.RECONVERGENT B1 ;  /* 0x0000000000017941 */ /* 0x000fea0003800200 */
.L_x_107:
[----:B------:R-:W-:Y:S01]  /*2800*/  UISETP.GE.AND UP0, UPT, UR6, 0x41, UPT ;  /* 0x000000410600788c */ /* 0x000fe2000bf06270 */
[----:B--2-4-:R-:W-:Y:S02]  /*2810*/  IMAD.MOV.U32 R2, RZ, RZ, R0 ;  /* 0x000000ffff027224 */ /* 0x014fe400078e0000 */
[----:B------:R-:W-:Y:S02]  /*2820*/  IMAD.MOV.U32 R5, RZ, RZ, R9 ;  /* 0x000000ffff057224 */ /* 0x000fe400078e0009 */
[----:B------:R-:W-:-:S04]  /*2830*/  IMAD.MOV.U32 R4, RZ, RZ, R10 ;  /* 0x000000ffff047224 */ /* 0x000fc800078e000a */
[----:B------:R-:W-:Y:S05]  /*2840*/  BRA.U !UP0, `(.L_x_109) ;  /* 0x00000001085c7547 */ /* 0x000fea000b800000 */
[----:B------:R-:W0:Y:S01]  /*2850*/  S2UR UR5, SR_CgaCtaId ;  /* 0x00000000000579c3 */ /* 0x000e220000008800 */
[----:B------:R-:W-:Y:S01]  /*2860*/  UMOV UR4, 0x400 ;  /* 0x0000040000047882 */ /* 0x000fe20000000000 */
[----:B------:R-:W-:Y:S01]  /*2870*/  BSSY.RECONVERGENT B1, `(.L_x_109) ;  /* 0x0000014000017945 */ /* 0x000fe20003800200 */
[----:B0-----:R-:W-:-:S09]  /*2880*/  ULEA UR4, UR5, UR4, 0x18 ;  /* 0x0000000405047291 */ /* 0x001fd2000f8ec0ff */
[----:B------:R-:W0:Y:S04]  /*2890*/  LDS R3, [UR4+0x28] ;  /* 0x00002804ff037984 */ /* 0x000e280008000800 */
        /* <DEDUP_REMOVED lines=17> */
.L_x_110:
[----:B------:R-:W-:Y:S05]  /*29b0*/  BSYNC.RECONVERGENT B1 ;  /* 0x0000000000017941 */ /* 0x000fea0003800200 */
.L_x_109:
[----:B------:R-:W-:Y:S01]  /*29c0*/  UISETP.GE.AND UP0, UPT, UR6, 0x61, UPT ;  /* 0x000000610600788c */ /* 0x000fe2000bf06270 */
[----:B------:R-:W-:Y:S02]  /*29d0*/  IMAD.MOV.U32 R0, RZ, RZ, R2 ;  /* 0x000000ffff007224 */ /* 0x000fe400078e0002 */
        /* <DEDUP_REMOVED lines=25> */
.L_x_112:
[----:B------:R-:W-:Y:S05]  /*2b70*/  BSYNC.RECONVERGENT B1 ;  /* 0x0000000000017941 */ /* 0x000fea0003800200 */
.L_x_111:
        /* <DEDUP_REMOVED lines=27> */
.L_x_114:
[----:B------:R-:W-:Y:S05]  /*2d30*/  BSYNC.RECONVERGENT B1 ;  /* 0x0000000000017941 */ /* 0x000fea0003800200 */
.L_x_113:
        /* <DEDUP_REMOVED lines=27> */
.L_x_116:
[----:B------:R-:W-:Y:S05]  /*2ef0*/  BSYNC.RECONVERGENT B1 ;  /* 0x0000000000017941 */ /* 0x000fea0003800200 */
.L_x_115:
        /* <DEDUP_REMOVED lines=27> */
.L_x_118:
[----:B------:R-:W-:Y:S05]  /*30b0*/  BSYNC.RECONVERGENT B1 ;  /* 0x0000000000017941 */ /* 0x000fea0003800200 */
.L_x_117:
[----:B------:R-:W-:Y:S01]  /*30c0*/  UISETP.GE.AND UP0, UPT, UR6, 0xe1, UPT ;  /* 0x000000e10600788c */ /* 0x000fe2000bf06270 */
[----:B------:R-:W-:Y:S02]  /*30d0*/  IMAD.MOV.U32 R8, RZ, RZ, R2 ;  /* 0x000000ffff087224 */ /* 0x000fe400078e0002 */
[----:B------:R-:W-:Y:S02]  /*30e0*/  IMAD.MOV.U32 R7, RZ, RZ, R5 ;  /* 0x000000ffff077224 */ /* 0x000fe400078e0005 */
[----:B------:R-:W-:-:S04]  /*30f0*/  IMAD.MOV.U32 R6, RZ, RZ, R4 ;  /* 0x000000ffff067224 */ /* 0x000fc800078e0004 */
[----:B------:R-:W-:Y:S05]  /*3100*/  BRA.U !UP0, `(.L_x_82) ;  /* 0x0000002908cc7547 */ /* 0x000fea000b800000 */
[----:B------:R-:W0:Y:S01]  /*3110*/  S2UR UR5, SR_CgaCtaId ;  /* 0x00000000000579c3 */ /* 0x000e220000008800 */
[----:B------:R-:W-:Y:S02]  /*3120*/  UMOV UR4, 0x400 ;  /* 0x0000040000047882 */ /* 0x000fe40000000000 */
[----:B0-----:R-:W-:-:S09]  /*3130*/  ULEA UR4, UR5, UR4, 0x18 ;  /* 0x0000000405047291 */ /* 0x001fd2000f8ec0ff */
[----:B------:R-:W0:Y:S04]  /*3140*/  LDS R3, [UR4+0x78] ;  /* 0x00007804ff037984 */ /* 0x000e280008000800 */
[----:B-1----:R-:W1:Y:S01]  /*3150*/  LDS.64 R10, [UR4+0x80] ;  /* 0x00008004ff0a7984 */ /* 0x002e620008000a00 */
[----:B0-----:R-:W-:Y:S01]  /*3160*/  FSETP.GEU.AND P0, PT, R2, R3, PT ;  /* 0x000000030200720b */ /* 0x001fe20003f0e000 */
[----:B------:R-:W-:Y:S02]  /*3170*/  IMAD.MOV.U32 R8, RZ, RZ, R3 ;  /* 0x000000ffff087224 */ /* 0x000fe400078e0003 */
[----:B-1----:R-:W-:Y:S02]  /*3180*/  IMAD.MOV.U32 R7, RZ, RZ, R10 ;  /* 0x000000ffff077224 */ /* 0x002fe400078e000a */
        /* <DEDUP_REMOVED lines=8> */
[CC--:B------:R-:W-:Y:S02]  /*3210*/  ISETP.LT.U32.AND P2, PT, R5.reuse, R10.reuse, PT ;  /* 0x0000000a0500720c */ /* 0x0c0fe40003f41070 */
[CC--:B------:R-:W-:Y:S02]  /*3220*/  ISETP.GE.AND.EX P0, PT, R4.reuse, R11.reuse, PT, P0 ;  /* 0x0000000b0400720c */ /* 0x0c0fe40003f06300 */
[----:B------:R-:W-:Y:S02]  /*3230*/  ISETP.LT.AND.EX P2, PT, R4, R11, PT, P2 ;  /* 0x0000000b0400720c */ /* 0x000fe40003f41320 */
[----:B------:R-:W-:Y:S02]  /*3240*/  FSEL R8, R2, R3, !P0 ;  /* 0x0000000302087208 */ /* 0x000fe40004000000 */
[----:B------:R-:W-:-:S02]  /*3250*/  SEL R7, R5, R10, P2 ;  /* 0x0000000a05077207 */ /* 0x000fc40001000000 */
[----:B------:R-:W-:Y:S01]  /*3260*/  SEL R6, R4, R11, P2 ;  /* 0x0000000b04067207 */ /* 0x000fe20001000000 */
[----:B------:R-:W-:Y:S06]  /*3270*/  BRA `(.L_x_82) ;  /* 0x0000002800707947 */ /* 0x000fec0003800000 */
.L_x_50:
[----:B------:R-:W1:Y:S01]  /*3280*/  S2R R0, SR_TID.X ;  /* 0x0000000000007919 */ /* 0x000e620000002100 */
[----:B------:R-:W1:Y:S02]  /*3290*/  LDC.64 R2, c[0x0][0x380] ;  /* 0x0000e000ff027b82 */ /* 0x000e640000000a00 */
[----:B-1----:R-:W-:-:S05]  /*32a0*/  IMAD.WIDE.U32 R2, R0, 0x10, R2 ;  /* 0x0000001000027825 */ /* 0x002fca00078e0002 */
[----:B0-----:R-:W2:Y:S04]  /*32b0*/  LDG.E.CONSTANT R11, desc[UR10][R2.64] ;  /* 0x0000000a020b7981 */ /* 0x001ea8000c1e9900 */
[----:B------:R-:W2:Y:S04]  /*32c0*/  LDG.E.CONSTANT R6, desc[UR10][R2.64+0x1000] ;  /* 0x0010000a02067981 */ /* 0x000ea8000c1e9900 */
[----:B------:R-:W3:Y:S04]  /*32d0*/  LDG.E.64.CONSTANT R4, desc[UR10][R2.64+0x8] ;  /* 0x0000080a02047981 */ /* 0x000ee8000c1e9b00 */
[----:B------:R-:W3:Y:S04]  /*32e0*/  LDG.E.64.CONSTANT R16, desc[UR10][R2.64+0x1008] ;  /* 0x0010080a02107981 */ /* 0x000ee8000c1e9b00 */
[----:B------:R-:W4:Y:S04]  /*32f0*/  LDG.E.CONSTANT R7, desc[UR10][R2.64+0x2000] ;  /* 0x0020000a02077981 */ /* 0x000f28000c1e9900 */
[----:B------:R-:W5:Y:S04]  /*3300*/  LDG.E.64.CONSTANT R14, desc[UR10][R2.64+0x2008] ;  /* 0x0020080a020e7981 */ /* 0x000f68000c1e9b00 */
[----:B------:R-:W5:Y:S04]  /*3310*/  LDG.E.CONSTANT R10, desc[UR10][R2.64+0x3000] ;  /* 0x0030000a020a7981 */ /* 0x000f68000c1e9900 */
[----:B------:R-:W5:Y:S04]  /*3320*/  LDG.E.64.CONSTANT R12, desc[UR10][R2.64+0x3008] ;  /* 0x0030080a020c7981 */ /* 0x000f68000c1e9b00 */
[----:B------:R-:W5:Y:S04]  /*3330*/  LDG.E.CONSTANT R26, desc[UR10][R2.64+0x4000] ;  /* 0x0040000a021a7981 */ /* 0x000f68000c1e9900 */
[----:B------:R0:W5:Y:S01]  /*3340*/  LDG.E.64.CONSTANT R8, desc[UR10][R2.64+0x4008] ;  /* 0x0040080a02087981 */ /* 0x000162000c1e9b00 */
[----:B------:R-:W-:Y:S01]  /*3350*/  UISETP.GE.U32.AND UP0, UPT, UR8, 0xa00, UPT ;  /* 0x00000a000800788c */ /* 0x000fe2000bf06070 */
[----:B0-----:R-:W-:-:S02]  /*3360*/  IMAD.MOV.U32 R3, RZ, RZ, 0x500 ;  /* 0x00000500ff037424 */ /* 0x001fc400078e00ff */
[----:B------:R-:W-:Y:S01]  /*3370*/  IMAD.MOV.U32 R2, RZ, RZ, RZ ;  /* 0x000000ffff027224 */ /* 0x000fe200078e00ff */
[----:B--2---:R-:W-:-:S13]  /*3380*/  FSETP.GEU.AND P1, PT, R11, R6, PT ;  /* 0x000000060b00720b */ /* 0x004fda0003f2e000 */
[----:B---3--:R-:W-:-:S04]  /*3390*/  @P1 ISETP.GE.U32.AND P0, PT, R4, R16, PT ;  /* 0x000000100400120c */ /* 0x008fc80003f06070 */
[----:B------:R-:W-:-:S04]  /*33a0*/  @P1 ISETP.GE.AND.EX P0, PT, R5, R17, PT, P0 ;  /* 0x000000110500120c */ /* 0x000fc80003f06300 */
[----:B------:R-:W-:-:S04]  /*33b0*/  @P1 FSETP.LT.OR P0, PT, R6, R11, !P0 ;  /* 0x0000000b0600120b */ /* 0x000fc80004701400 */
[----:B------:R-:W-:Y:S02]  /*33c0*/  @P1 FSEL R6, R11, R6, P0 ;  /* 0x000000060b061208 */ /* 0x000fe40000000000 */
[----:B------:R-:W-:Y:S02]  /*33d0*/  @P1 SEL R16, R4, R16, P0 ;  /* 0x0000001004101207 */ /* 0x000fe40000000000 */
[----:B----4-:R-:W-:Y:S02]  /*33e0*/  FSETP.GEU.AND P2, PT, R6, R7, PT ;  /* 0x000000070600720b */ /* 0x010fe40003f4e000 */
[----:B------:R-:W-:-:S11]  /*33f0*/  @P1 SEL R17, R5, R17, P0 ;  /* 0x0000001105111207 */ /* 0x000fd60000000000 */
[----:B-----5:R-:W-:-:S04]  /*3400*/  @P2 ISETP.GE.U32.AND P0, PT, R16, R14, PT ;  /* 0x0000000e1000220c */ /* 0x020fc80003f06070 */
[----:B------:R-:W-:-:S04]  /*3410*/  @P2 ISETP.GE.AND.EX P0, PT, R17, R15, PT, P0 ;  /* 0x0000000f1100220c */ /* 0x000fc80003f06300 */
[----:B------:R-:W-:-:S04]  /*3420*/  @P2 FSETP.LT.OR P0, PT, R7, R6, !P0 ;  /* 0x000000060700220b */ /* 0x000fc80004701400 */
[----:B------:R-:W-:Y:S02]  /*3430*/  @P2 FSEL R7, R6, R7, P0 ;  /* 0x0000000706072208 */ /* 0x000fe40000000000 */
[----:B------:R-:W-:Y:S02]  /*3440*/  @P2 SEL R14, R16, R14, P0 ;  /* 0x0000000e100e2207 */ /* 0x000fe40000000000 */
[----:B------:R-:W-:Y:S02]  /*3450*/  FSETP.GEU.AND P1, PT, R7, R10, PT ;  /* 0x0000000a0700720b */ /* 0x000fe40003f2e000 */
[----:B------:R-:W-:-:S11]  /*3460*/  @P2 SEL R15, R17, R15, P0 ;  /* 0x0000000f110f2207 */ /* 0x000fd60000000000 */
[----:B------:R-:W-:-:S04]  /*3470*/  @P1 ISETP.GE.U32.AND P0, PT, R14, R12, PT ;  /* 0x0000000c0e00120c */ /* 0x000fc80003f06070 */
        /* <DEDUP_REMOVED lines=11> */
[----:B------:R-:W-:Y:S01]  /*3530*/  @P2 SEL R9, R13, R9, P0 ;  /* 0x000000090d092207 */ /* 0x000fe20000000000 */
[----:B------:R-:W-:Y:S06]  /*3540*/  BRA.U !UP0, `(.L_x_119) ;  /* 0x0000000908dc7547 */ /* 0x000fec000b800000 */
[----:B------:R-:W-:Y:S01]  /*3550*/  UIADD3 UR9, UP0, UPT, UR8, -0xa00, URZ ;  /* 0xfffff60008097890 */ /* 0x000fe2000ff1e0ff */
[----:B------:R-:W-:Y:S02]  /*3560*/  IMAD.MOV.U32 R3, RZ, RZ, 0x500 ;  /* 0x00000500ff037424 */ /* 0x000fe400078e00ff */
[----:B------:R-:W-:Y:S01]  /*3570*/  IMAD.MOV.U32 R2, RZ, RZ, RZ ;  /* 0x000000ffff027224 */ /* 0x000fe200078e00ff */
[----:B------:R-:W-:Y:S02]  /*3580*/  ULEA.HI.X.SX32 UR8, UR8, 0xffffffff, 0x1, UP0 ;  /* 0xffffffff08087891 */ /* 0x000fe400080f0eff */
[----:B------:R-:W-:Y:S02]  /*3590*/  UIMAD.WIDE.U32 UR12, UR9, -0x33333333, URZ ;  /* 0xcccccccd090c78a5 */ /* 0x000fe4000f8e00ff */
[----:B------:R-:W-:Y:S02]  /*35a0*/  UIMAD.WIDE.U32 UR4, UR8, -0x33333333, URZ ;  /* 0xcccccccd080478a5 */ /* 0x000fe4000f8e00ff */
[----:B------:R-:W-:-:S02]  /*35b0*/  UISETP.GE.U32.AND UP1, UPT, UR9, 0x500, UPT ;  /* 0x000005000900788c */ /* 0x000fc4000bf26070 */
[----:B------:R-:W-:Y:S02]  /*35c0*/  UIMAD.WIDE.U32 UR4, UP0, UR9, -0x33333334, UR4 ;  /* 0xcccccccc090478a5 */ /* 0x000fe4000f800004 */
[----:B------:R-:W-:Y:S02]  /*35d0*/  UISETP.GE.U32.AND.EX UP1, UPT, UR8, URZ, UPT, UP1 ;  /* 0x000000ff0800728c */ /* 0x000fe4000bf26110 */
[----:B------:R-:W-:Y:S02]  /*35e0*/  UIADD3.X UR7, UPT, UPT, URZ, URZ, URZ, UP0, !UPT ;  /* 0x000000ffff077290 */ /* 0x000fe400087fe4ff */
[----:B------:R-:W-:Y:S01]  /*35f0*/  UIADD3 URZ, UP0, UPT, UR13, UR4, URZ ;  /* 0x000000040dff7290 */ /* 0x000fe2000ff1e0ff */
[----:B------:R-:W-:-:S03]  /*3600*/  UMOV UR6, UR5 ;  /* 0x0000000500067c82 */ /* 0x000fc60008000000 */
[----:B------:R-:W-:-:S04]  /*3610*/  UIMAD.WIDE.U32.X UR4, UR8, -0x33333334, UR6, UP0 ;  /* 0xcccccccc080478a5 */ /* 0x000fc800080e0406 */
[----:B------:R-:W-:-:S04]  /*3620*/  USHF.R.U64 UR6, UR4, 0xa, UR5 ;  /* 0x0000000a04067899 */ /* 0x000fc80008001205 */
[----:B------:R-:W-:-:S04]  /*3630*/  ULOP3.LUT UR7, UR6, 0x1, URZ, 0xc0, !UPT ;  /* 0x0000000106077892 */ /* 0x000fc8000f8ec0ff */
[----:B------:R-:W-:-:S04]  /*3640*/  UISETP.NE.U32.AND UP0, UPT, UR7, 0x1, UPT ;  /* 0x000000010700788c */ /* 0x000fc8000bf05070 */
[----:B------:R-:W-:Y:S01]  /*3650*/  UISETP.NE.U32.AND.EX UP0, UPT, URZ, URZ, UPT, UP0 ;  /* 0x000000ffff00728c */ /* 0x000fe2000bf05100 */
[----:B------:R-:W-:Y:S10]  /*3660*/  BRA.U !UP1, `(.L_x_120) ;  /* 0x0000000509b87547 */ /* 0x000ff4000b800000 */
[----:B------:R-:W0:Y:S01]  /*3670*/  LDCU.64 UR8, c[0x0][0x380] ;  /* 0x00007000ff0877ac */ /* 0x000e220008000a00 */
[----:B------:R-:W-:Y:S02]  /*3680*/  IMAD.MOV.U32 R3, RZ, RZ, 0x500 ;  /* 0x00000500ff037424 */ /* 0x000fe400078e00ff */
[----:B------:R-:W-:Y:S01]  /*3690*/  IMAD.MOV.U32 R2, RZ, RZ, RZ ;  /* 0x000000ffff027224 */ /* 0x000fe200078e00ff */
[----:B------:R-:W-:-:S04]  /*36a0*/  UIADD3 UR4, UP1, UPT, UR6, 0x1, URZ ;  /* 0x0000000106047890 */ /* 0x000fc8000ff3e0ff */
[----:B------:R-:W-:Y:S02]  /*36b0*/  ULEA.HI.X UR5, UR5, URZ, URZ, 0x16, UP1 ;  /* 0x000000ff05057291 */ /* 0x000fe400088fb4ff */
[----:B------:R-:W-:Y:S02]  /*36c0*/  ULOP3.LUT UR4, UR4, 0xfffffffe, URZ, 0xc0, !UPT ;  /* 0xfffffffe04047892 */ /* 0x000fe4000f8ec0ff */
[----:B------:R-:W-:Y:S01]  /*36d0*/  ULOP3.LUT UR5, UR5, 0x7fffff, URZ, 0xc0, !UPT ;  /* 0x007fffff05057892 */ /* 0x000fe2000f8ec0ff */
[----:B0-----:R-:W-:-:S04]  /*36e0*/  LEA R28, P0, R0, UR8, 0x4 ;  /* 0x00000008001c7c11 */ /* 0x001fc8000f8020ff */
[----:B------:R-:W-:Y:S02]  /*36f0*/  IADD3 R28, P1, PT, R28, 0xe008, RZ ;  /* 0x0000e0081c1c7810 */ /* 0x000fe40007f3e0ff */
[----:B------:R-:W-:-:S05]  /*3700*/  LEA.HI.X R29, R0, UR9, RZ, 0x4, P0 ;  /* 0x00000009001d7c11 */ /* 0x000fca00080f24ff */
[----:B------:R-:W-:-:S07]  /*3710*/  IMAD.X R29, RZ, RZ, R29, P1 ;  /* 0x000000ffff1d7224 */ /* 0x000fce00008e061d */
.L_x_121:
[----:B------:R-:W2:Y:S04]  /*3720*/  LDG.E.CONSTANT R25, desc[UR10][R28.64+-0x9008] ;  /* 0xff6ff80a1c197981 */ /* 0x000ea8000c1e9900 */
[----:B------:R-:W3:Y:S04]  /*3730*/  LDG.E.64.CONSTANT R22, desc[UR10][R28.64+-0x9000] ;  /* 0xff70000a1c167981 */ /* 0x000ee8000c1e9b00 */
[----:B------:R-:W4:Y:S04]  /*3740*/  LDG.E.CONSTANT R27, desc[UR10][R28.64+-0x8008] ;  /* 0xff7ff80a1c1b7981 */ /* 0x000f28000c1e9900 */
[----:B------:R-:W5:Y:S04]  /*3750*/  LDG.E.64.CONSTANT R10, desc[UR10][R28.64+-0x8000] ;  /* 0xff80000a1c0a7981 */ /* 0x000f68000c1e9b00 */
[----:B------:R-:W5:Y:S04]  /*3760*/  LDG.E.CONSTANT R4, desc[UR10][R28.64+-0x7008] ;  /* 0xff8ff80a1c047981 */ /* 0x000f68000c1e9900 */
        /* <DEDUP_REMOVED lines=8> */
[----:B------:R-:W5:Y:S01]  /*37f0*/  LDG.E.64.CONSTANT R20, desc[UR10][R28.64+-0x3000] ;  /* 0xffd0000a1c147981 */ /* 0x000f62000c1e9b00 */
[----:B--2---:R-:W-:-:S13]  /*3800*/  FSETP.GEU.AND P1, PT, R26, R25, PT ;  /* 0x000000191a00720b */ /* 0x004fda0003f2e000 */
[----:B---3--:R-:W-:-:S04]  /*3810*/  @P1 ISETP.GE.U32.AND P0, PT, R8, R22, PT ;  /* 0x000000160800120c */ /* 0x008fc80003f06070 */
[----:B------:R-:W-:-:S04]  /*3820*/  @P1 ISETP.GE.AND.EX P0, PT, R9, R23, PT, P0 ;  /* 0x000000170900120c */ /* 0x000fc80003f06300 */
[----:B------:R-:W-:-:S04]  /*3830*/  @P1 FSETP.LT.OR P0, PT, R25, R26, !P0 ;  /* 0x0000001a1900120b */ /* 0x000fc80004701400 */
[----:B------:R-:W-:Y:S02]  /*3840*/  @P1 FSEL R25, R26, R25, P0 ;  /* 0x000000191a191208 */ /* 0x000fe40000000000 */
[----:B------:R-:W-:Y:S01]  /*3850*/  @P1 SEL R22, R8, R22, P0 ;  /* 0x0000001608161207 */ /* 0x000fe20000000000 */
[----:B------:R-:W2:Y:S01]  /*3860*/  LDG.E.CONSTANT R26, desc[UR10][R28.64+-0x8] ;  /* 0xfffff80a1c1a7981 */ /* 0x000ea2000c1e9900 */
[----:B----4-:R-:W-:Y:S02]  /*3870*/  FSETP.GEU.AND P2, PT, R25, R27, PT ;  /* 0x0000001b1900720b */ /* 0x010fe40003f4e000 */
[----:B------:R-:W-:Y:S02]  /*3880*/  @P1 SEL R23, R9, R23, P0 ;  /* 0x0000001709171207 */ /* 0x000fe40000000000 */
[----:B------:R0:W3:Y:S09]  /*3890*/  LDG.E.64.CONSTANT R8, desc[UR10][R28.64] ;  /* 0x0000000a1c087981 */ /* 0x0000f2000c1e9b00 */
[----:B-----5:R-:W-:-:S04]  /*38a0*/  @P2 ISETP.GE.U32.AND P0, PT, R22, R10, PT ;  /* 0x0000000a1600220c */ /* 0x020fc80003f06070 */
[----:B------:R-:W-:-:S04]  /*38b0*/  @P2 ISETP.GE.AND.EX P0, PT, R23, R11, PT, P0 ;  /* 0x0000000b1700220c */ /* 0x000fc80003f06300 */
[----:B------:R-:W-:-:S04]  /*38c0*/  @P2 FSETP.LT.OR P0, PT, R27, R25, !P0 ;  /* 0x000000191b00220b */ /* 0x000fc80004701400 */
[----:B------:R-:W-:Y:S02]  /*38d0*/  @P2 FSEL R27, R25, R27, P0 ;  /* 0x0000001b191b2208 */ /* 0x000fe40000000000 */
[----:B------:R-:W4:Y:S02]  /*38e0*/  LDG.E.CONSTANT R25, desc[UR10][R28.64+-0x2008] ;  /* 0xffdff80a1c197981 */ /* 0x000f24000c1e9900 */
[----:B------:R-:W-:Y:S02]  /*38f0*/  FSETP.GEU.AND P1, PT, R27, R4, PT ;  /* 0x000000041b00720b */ /* 0x000fe40003f2e000 */
[----:B------:R-:W-:Y:S02]  /*3900*/  @P2 SEL R10, R22, R10, P0 ;  /* 0x0000000a160a2207 */ /* 0x000fe40000000000 */
[----:B------:R-:W-:Y:S02]  /*3910*/  @P2 SEL R11, R23, R11, P0 ;  /* 0x0000000b170b2207 */ /* 0x000fe40000000000 */
[----:B------:R-:W5:Y:S07]  /*3920*/  LDG.E.64.CONSTANT R22, desc[UR10][R28.64+-0x2000] ;  /* 0xffe0000a1c167981 */ /* 0x000f6e000c1e9b00 */
[----:B------:R-:W-:-:S04]  /*3930*/  @P1 ISETP.GE.U32.AND P0, PT, R10, R12, PT ;  /* 0x0000000c0a00120c */ /* 0x000fc80003f06070 */
[----:B------:R-:W-:-:S04]  /*3940*/  @P1 ISETP.GE.AND.EX P0, PT, R11, R13, PT, P0 ;  /* 0x0000000d0b00120c */ /* 0x000fc80003f06300 */
[----:B------:R-:W-:-:S04]  /*3950*/  @P1 FSETP.LT.OR P0, PT, R4, R27, !P0 ;  /* 0x0000001b0400120b */ /* 0x000fc80004701400 */
[----:B------:R-:W-:Y:S02]  /*3960*/  @P1 FSEL R4, R27, R4, P0 ;  /* 0x000000041b041208 */ /* 0x000fe40000000000 */
[----:B------:R-:W2:Y:S01]  /*3970*/  LDG.E.CONSTANT R27, desc[UR10][R28.64+-0x1008] ;  /* 0xffeff80a1c1b7981 */ /* 0x000ea2000c1e9900 */
[----:B------:R-:W-:Y:S02]  /*3980*/  @P1 SEL R12, R10, R12, P0 ;  /* 0x0000000c0a0c1207 */ /* 0x000fe40000000000 */
[----:B------:R-:W-:Y:S02]  /*3990*/  @P1 SEL R13, R11, R13, P0 ;  /* 0x0000000d0b0d1207 */ /* 0x000fe40000000000 */
[----:B------:R-:W3:Y:S01]  /*39a0*/  LDG.E.64.CONSTANT R10, desc[UR10][R28.64+-0x1000] ;  /* 0xfff0000a1c0a7981 */ /* 0x000ee2000c1e9b00 */
[----:B------:R-:W-:-:S13]  /*39b0*/  FSETP.GEU.AND P2, PT, R4, R5, PT ;  /* 0x000000050400720b */ /* 0x000fda0003f4e000 */
[----:B------:R-:W-:-:S04]  /*39c0*/  @P2 ISETP.GE.U32.AND P0, PT, R12, R14, PT ;  /* 0x0000000e0c00220c */ /* 0x000fc80003f06070 */
[----:B------:R-:W-:-:S04]  /*39d0*/  @P2 ISETP.GE.AND.EX P0, PT, R13, R15, PT, P0 ;  /* 0x0000000f0d00220c */ /* 0x000fc80003f06300 */
[----:B------:R-:W-:-:S04]  /*39e0*/  @P2 FSETP.LT.OR P0, PT, R5, R4, !P0 ;  /* 0x000000040500220b */ /* 0x000fc80004701400 */
[----:B------:R-:W-:-:S04]  /*39f0*/  @P2 FSEL R5, R4, R5, P0 ;  /* 0x0000000504052208 */ /* 0x000fc80000000000 */
[----:B------:R-:W-:Y:S02]  /*3a00*/  FSETP.GEU.AND P1, PT, R5, R6, PT ;  /* 0x000000060500720b */ /* 0x000fe40003f2e000 */
[----:B------:R-:W-:Y:S02]  /*3a10*/  @P2 SEL R14, R12, R14, P0 ;  /* 0x0000000e0c0e2207 */ /* 0x000fe40000000000 */
[----:B------:R-:W-:-:S09]  /*3a20*/  @P2 SEL R15, R13, R15, P0 ;  /* 0x0000000f0d0f2207 */ /* 0x000fd20000000000 */
        /* <DEDUP_REMOVED lines=17> */
[----:B------:R-:W-:Y:S02]  /*3b40*/  @P1 FSEL R24, R7, R24, P0 ;  /* 0x0000001807181208 */ /* 0x000fe40000000000 */
[----:B------:R-:W-:Y:S02]  /*3b50*/  @P1 SEL R20, R18, R20, P0 ;  /* 0x0000001412141207 */ /* 0x000fe40000000000 */
[----:B------:R-:W-:Y:S01]  /*3b60*/  @P1 SEL R21, R19, R21, P0 ;  /* 0x0000001513151207 */ /* 0x000fe20000000000 */
[----:B------:R-:W-:-:S04]  /*3b70*/  UIADD3 UR4, UP1, UPT, UR4, -0x2, URZ ;  /* 0xfffffffe04047890 */ /* 0x000fc8000ff3e0ff */
[----:B------:R-:W-:Y:S02]  /*3b80*/  UIADD3.X UR5, UPT, UPT, UR5, -0x1, URZ, UP1, !UPT ;  /* 0xffffffff05057890 */ /* 0x000fe40008ffe4ff */
[----:B------:R-:W-:-:S04]  /*3b90*/  UISETP.NE.U32.AND UP1, UPT, UR4, URZ, UPT ;  /* 0x000000ff0400728c */ /* 0x000fc8000bf25070 */
[----:B------:R-:W-:Y:S01]  /*3ba0*/  UISETP.NE.AND.EX UP1, UPT, UR5, URZ, UPT, UP1 ;  /* 0x000000ff0500728c */ /* 0x000fe2000bf25310 */
[----:B----4-:R-:W-:-:S13]  /*3bb0*/  FSETP.GEU.AND P2, PT, R24, R25, PT ;  /* 0x000000191800720b */ /* 0x010fda0003f4e000 */
[----:B-----5:R-:W-:-:S04]  /*3bc0*/  @P2 ISETP.GE.U32.AND P0, PT, R20, R22, PT ;  /* 0x000000161400220c */ /* 0x020fc80003f06070 */
[----:B------:R-:W-:-:S04]  /*3bd0*/  @P2 ISETP.GE.AND.EX P0, PT, R21, R23, PT, P0 ;  /* 0x000000171500220c */ /* 0x000fc80003f06300 */
[----:B------:R-:W-:-:S04]  /*3be0*/  @P2 FSETP.LT.OR P0, PT, R25, R24, !P0 ;  /* 0x000000181900220b */ /* 0x000fc80004701400 */
[----:B------:R-:W-:-:S04]  /*3bf0*/  @P2 FSEL R25, R24, R25, P0 ;  /* 0x0000001918192208 */ /* 0x000fc80000000000 */
[----:B--2---:R-:W-:Y:S02]  /*3c00*/  FSETP.GEU.AND P3, PT, R25, R27, PT ;  /* 0x0000001b1900720b */ /* 0x004fe40003f6e000 */
[----:B------:R-:W-:Y:S02]  /*3c10*/  @P2 SEL R22, R20, R22, P0 ;  /* 0x0000001614162207 */ /* 0x000fe40000000000 */
[----:B------:R-:W-:-:S09]  /*3c20*/  @P2 SEL R23, R21, R23, P0 ;  /* 0x0000001715172207 */ /* 0x000fd20000000000 */
[----:B---3--:R-:W-:-:S04]  /*3c30*/  @P3 ISETP.GE.U32.AND P0, PT, R22, R10, PT ;  /* 0x0000000a1600320c */ /* 0x008fc80003f06070 */
[----:B------:R-:W-:-:S04]  /*3c40*/  @P3 ISETP.GE.AND.EX P0, PT, R23, R11, PT, P0 ;  /* 0x0000000b1700320c */ /* 0x000fc80003f06300 */
[----:B------:R-:W-:-:S04]  /*3c50*/  @P3 FSETP.LT.OR P0, PT, R27, R25, !P0 ;  /* 0x000000191b00320b */ /* 0x000fc80004701400 */
[----:B------:R-:W-:-:S04]  /*3c60*/  @P3 FSEL R27, R25, R27, P0 ;  /* 0x0000001b191b3208 */ /* 0x000fc80000000000 */
[----:B------:R-:W-:Y:S02]  /*3c70*/  FSETP.GEU.AND P1, PT, R27, R26, PT ;  /* 0x0000001a1b00720b */ /* 0x000fe40003f2e000 */
[----:B------:R-:W-:Y:S02]  /*3c80*/  @P3 SEL R10, R22, R10, P0 ;  /* 0x0000000a160a3207 */ /* 0x000fe40000000000 */
[----:B------:R-:W-:Y:S02]  /*3c90*/  @P3 SEL R11, R23, R11, P0 ;  /* 0x0000000b170b3207 */ /* 0x000fe40000000000 */
[----:B0-----:R-:W-:-:S07]  /*3ca0*/  IADD3 R28, P3, PT, R28, 0xa000, RZ ;  /* 0x0000a0001c1c7810 */ /* 0x001fce0007f7e0ff */
[----:B------:R-:W-:-:S04]  /*3cb0*/  @P1 ISETP.GE.U32.AND P0, PT, R10, R8, PT ;  /* 0x000000080a00120c */ /* 0x000fc80003f06070 */
[----:B------:R-:W-:Y:S02]  /*3cc0*/  @P1 ISETP.GE.AND.EX P0, PT, R11, R9, PT, P0 ;  /* 0x000000090b00120c */ /* 0x000fe40003f06300 */
[----:B------:R-:W-:Y:S02]  /*3cd0*/  IADD3 R3, P2, PT, R3, 0xa00, RZ ;  /* 0x00000a0003037810 */ /* 0x000fe40007f5e0ff */
[----:B------:R-:W-:Y:S01]  /*3ce0*/  @P1 FSETP.LT.OR P0, PT, R26, R27, !P0 ;  /* 0x0000001b1a00120b */ /* 0x000fe20004701400 */
[----:B------:R-:W-:Y:S02]  /*3cf0*/  IMAD.X R29, RZ, RZ, R29, P3 ;  /* 0x000000ffff1d7224 */ /* 0x000fe400018e061d */
[----:B------:R-:W-:Y:S01]  /*3d00*/  IMAD.X R2, RZ, RZ, R2, P2 ;  /* 0x000000ffff027224 */ /* 0x000fe200010e0602 */
[----:B------:R-:W-:Y:S02]  /*3d10*/  @P1 FSEL R26, R27, R26, P0 ;  /* 0x0000001a1b1a1208 */ /* 0x000fe40000000000 */
[----:B------:R-:W-:-:S02]  /*3d20*/  @P1 SEL R8, R10, R8, P0 ;  /* 0x000000080a081207 */ /* 0x000fc40000000000 */
[----:B------:R-:W-:Y:S01]  /*3d30*/  @P1 SEL R9, R11, R9, P0 ;  /* 0x000000090b091207 */ /* 0x000fe20000000000 */
[----:B------:R-:W-:Y:S06]  /*3d40*/  BRA.U UP1, `(.L_x_121) ;  /* 0xfffffff901747547 */ /* 0x000fec000b83ffff */
.L_x_120:
[----:B------:R-:W-:Y:S05]  /*3d50*/  BRA.U !UP0, `(.L_x_119) ;  /* 0x0000000108d87547 */ /* 0x000fea000b800000 */
[----:B------:R-:W0:Y:S02]  /*3d60*/  LDC.64 R4, c[0x0][0x380] ;  /* 0x0000e000ff047b82 */ /* 0x000e240000000a00 */
[----:B0-----:R-:W-:-:S03]  /*3d70*/  IMAD.WIDE.U32 R4, R0, 0x10, R4 ;  /* 0x0000001000047825 */ /* 0x001fc600078e0004 */
[----:B------:R-:W-:-:S04]  /*3d80*/  LEA R14, P0, R3, R4, 0x4 ;  /* 0x00000004030e7211 */ /* 0x000fc800078020ff */
[----:B------:R-:W-:-:S05]  /*3d90*/  LEA.HI.X R15, R3, R5, R2, 0x4, P0 ;  /* 0x00000005030f7211 */ /* 0x000fca00000f2402 */
        /* <DEDUP_REMOVED lines=38> */
[----:B------:R-:W-:Y:S02]  /*4000*/  @P2 SEL R13, R5, R13, P0 ;  /* 0x0000000d050d2207 */ /* 0x000fe40000000000 */
[----:B------:R-:W-:-:S05]  /*4010*/  IADD3 R3, P2, PT, R3, 0x500, RZ ;  /* 0x0000050003037810 */ /* 0x000fca0007f5e0ff */
[----:B------:R-:W-:-:S04]  /*4020*/  IMAD.X R2, RZ, RZ, R2, P2 ;  /* 0x000000ffff027224 */ /* 0x000fc800010e0602 */
[----:B------:R-:W-:-:S04]  /*4030*/  @P1 ISETP.GE.U32.AND P0, PT, R12, R16, PT ;  /* 0x000000100c00120c */ /* 0x000fc80003f06070 */
[----:B------:R-:W-:-:S04]  /*4040*/  @P1 ISETP.GE.AND.EX P0, PT, R13, R17, PT, P0 ;  /* 0x000000110d00120c */ /* 0x000fc80003f06300 */
[----:B------:R-:W-:-:S04]  /*4050*/  @P1 FSETP.LT.OR P0, PT, R23, R20, !P0 ;  /* 0x000000141700120b */ /* 0x000fc80004701400 */
[----:B------:R-:W-:Y:S02]  /*4060*/  @P1 SEL R16, R12, R16, P0 ;  /* 0x000000100c101207 */ /* 0x000fe40000000000 */
[----:B------:R-:W-:Y:S02]  /*4070*/  @P1 SEL R17, R13, R17, P0 ;  /* 0x000000110d111207 */ /* 0x000fe40000000000 */
[----:B------:R-:W-:Y:S01]  /*4080*/  @P1 FSEL R23, R20, R23, P0 ;  /* 0x0000001714171208 */ /* 0x000fe20000000000 */
[----:B------:R-:W-:Y:S02]  /*4090*/  IMAD.MOV.U32 R8, RZ, RZ, R16 ;  /* 0x000000ffff087224 */ /* 0x000fe400078e0010 */
[----:B------:R-:W-:Y:S02]  /*40a0*/  IMAD.MOV.U32 R9, RZ, RZ, R17 ;  /* 0x000000ffff097224 */ /* 0x000fe400078e0011 */
[----:B------:R-:W-:-:S07]  /*40b0*/  IMAD.MOV.U32 R26, RZ, RZ, R23 ;  /* 0x000000ffff1a7224 */ /* 0x000fce00078e0017 */
.L_x_119:
[----:B------:R-:W0:Y:S02]  /*40c0*/  LDCU UR4, c[0x0][0x390] ;  /* 0x00007200ff0477ac */ /* 0x000e240008000800 */
[----:B0-----:R-:W-:Y:S02]  /*40d0*/  USHF.R.S32.HI UR5, URZ, 0x1f, UR4 ;  /* 0x0000001fff057899 */ /* 0x001fe40008011404 */
[----:B------:R-:W-:-:S04]  /*40e0*/  ISETP.GE.U32.AND P0, PT, R3, UR4, PT ;  /* 0x0000000403007c0c */ /* 0x000fc8000bf06070 */
[----:B------:R-:W-:-:S13]  /*40f0*/  ISETP.GE.AND.EX P0, PT, R2, UR5, PT, P0 ;  /* 0x0000000502007c0c */ /* 0x000fda000bf06300 */
[----:B------:R-:W-:Y:S05]  /*4100*/  @P0 BRA `(.L_x_122) ;  /* 0x0000000800480947 */ /* 0x000fea0003800000 */
[----:B------:R-:W-:Y:S01]  /*4110*/  IADD3 R5, PT, PT, -R3, UR4, RZ ;  /* 0x0000000403057c10 */ /* 0x000fe2000fffe1ff */
[----:B------:R-:W-:Y:S03]  /*4120*/  BSSY.RECONVERGENT B1, `(.L_x_122) ;  /* 0x0000090000017945 */ /* 0x000fe60003800200 */
[----:B------:R-:W-:-:S13]  /*4130*/  ISETP.GE.AND P0, PT, R0, R5, PT ;  /* 0x000000050000720c */ /* 0x000fda0003f06270 */
[----:B------:R-:W-:Y:S05]  /*4140*/  @P0 BRA `(.L_x_123) ;  /* 0x0000000800340947 */ /* 0x000fea0003800000 */
[----:B------:R-:W-:Y:S01]  /*4150*/  LOP3.LUT R4, RZ, R0, RZ, 0x33, !PT ;  /* 0x00000000ff047212 */ /* 0x000fe200078e33ff */
[----:B------:R-:W-:Y:S03]  /*4160*/  BSSY.RECONVERGENT B2, `(.L_x_124) ;  /* 0x000002d000027945 */ /* 0x000fe60003800200 */
[----:B------:R-:W-:-:S04]  /*4170*/  IADD3 R14, PT, PT, -R3, UR4, R4 ;  /* 0x00000004030e7c10 */ /* 0x000fc8000fffe104 */
[----:B------:R-:W-:-:S04]  /*4180*/  LOP3.LUT R4, R14, 0x300, RZ, 0xc0, !PT ;  /* 0x000003000e047812 */ /* 0x000fc800078ec0ff */
[----:B------:R-:W-:Y:S01]  /*4190*/  ISETP.NE.AND P0, PT, R4, 0x300, PT ;  /* 0x000003000400780c */ /* 0x000fe20003f05270 */
[----:B------:R-:W-:-:S12]  /*41a0*/  IMAD.MOV.U32 R4, RZ, RZ, R0 ;  /* 0x000000ffff047224 */ /* 0x000fd800078e0000 */
[----:B------:R-:W-:Y:S05]  /*41b0*/  @!P0 BRA `(.L_x_125) ;  /* 0x00000000009c8947 */ /* 0x000fea0003800000 */
[----:B------:R-:W0:Y:S01]  /*41c0*/  LDCU.64 UR6, c[0x0][0x380] ;  /* 0x00007000ff0677ac */ /* 0x000e220008000a00 */
[----:B------:R-:W-:Y:S02]  /*41d0*/  IADD3 R11, P0, PT, R0, R3, RZ ;  /* 0x00000003000b7210 */ /* 0x000fe40007f1e0ff */
[----:B------:R-:W-:-:S03]  /*41e0*/  LEA.HI R4, R14, 0x1, RZ, 0x18 ;  /* 0x000000010e047811 */ /* 0x000fc600078fc0ff */
[----:B------:R-:W-:Y:S01]  /*41f0*/  IMAD.X R10, RZ, RZ, R2, P0 ;  /* 0x000000ffff0a7224 */ /* 0x000fe200000e0602 */
[----:B------:R-:W-:Y:S01]  /*4200*/  LOP3.LUT R6, R4, 0x3, RZ, 0xc0, !PT ;  /* 0x0000000304067812 */ /* 0x000fe200078ec0ff */
[----:B------:R-:W-:-:S04]  /*4210*/  IMAD.MOV.U32 R4, RZ, RZ, R0 ;  /* 0x000000ffff047224 */ /* 0x000fc800078e0000 */
[----:B------:R-:W-:Y:S01]  /*4220*/  IMAD.MOV R12, RZ, RZ, -R6 ;  /* 0x000000ffff0c7224 */ /* 0x000fe200078e0a06 */
[----:B0-----:R-:W-:-:S04]  /*4230*/  LEA R13, P1, R11, UR6, 0x4 ;  /* 0x000000060b0d7c11 */ /* 0x001fc8000f8220ff */
[----:B------:R-:W-:-:S09]  /*4240*/  LEA.HI.X R11, R11, UR7, R10, 0x4, P1 ;  /* 0x000000070b0b7c11 */ /* 0x000fd200088f240a */
.L_x_128:
[----:B------:R-:W-:-:S05]  /*4250*/  IMAD.MOV.U32 R10, RZ, RZ, R13 ;  /* 0x000000ffff0a7224 */ /* 0x000fca00078e000d */
[----:B------:R-:W2:Y:S04]  /*4260*/  LDG.E.CONSTANT R16, desc[UR10][R10.64] ;  /* 0x0000000a0a107981 */ /* 0x000ea8000c1e9900 */
[----:B------:R-:W3:Y:S01]  /*4270*/  LDG.E.64.CONSTANT R6, desc[UR10][R10.64+0x8] ;  /* 0x0000080a0a067981 */ /* 0x000ee2000c1e9b00 */
[----:B------:R-:W-:Y:S01]  /*4280*/  VIADD R12, R12, 0x1 ;  /* 0x000000010c0c7836 */ /* 0x000fe20000000000 */
[----:B------:R-:W-:Y:S01]  /*4290*/  BSSY.RECONVERGENT B3, `(.L_x_126) ;  /* 0x0000016000037945 */ /* 0x000fe20003800200 */
[----:B------:R-:W-:Y:S01]  /*42a0*/  IMAD.MOV.U32 R17, RZ, RZ, R8 ;  /* 0x000000ffff117224 */ /* 0x000fe200078e0008 */
        /* <DEDUP_REMOVED lines=20> */
.L_x_127:
[----:B------:R-:W-:Y:S05]  /*43f0*/  BSYNC.RECONVERGENT B3 ;  /* 0x0000000000037941 */ /* 0x000fea0003800200 */
.L_x_126:
[----:B------:R-:W-:Y:S02]  /*4400*/  IMAD.X R11, RZ, RZ, R11, P3 ;  /* 0x000000ffff0b7224 */ /* 0x000fe400018e060b */
[----:B------:R-:W-:Y:S01]  /*4410*/  VIADD R4, R4, 0x100 ;  /* 0x0000010004047836 */ /* 0x000fe20000000000 */
[----:B------:R-:W-:Y:S06]  /*4420*/  @P2 BRA `(.L_x_128) ;  /* 0xfffffffc00882947 */ /* 0x000fec000383ffff */
.L_x_125:
[----:B------:R-:W-:Y:S05]  /*4430*/  BSYNC.RECONVERGENT B2 ;  /* 0x0000000000027941 */ /* 0x000fea0003800200 */
.L_x_124:
[----:B------:R-:W-:-:S13]  /*4440*/  ISETP.GE.U32.AND P0, PT, R14, 0x300, PT ;  /* 0x000003000e00780c */ /* 0x000fda0003f06070 */
[----:B------:R-:W-:Y:S05]  /*4450*/  @!P0 BRA `(.L_x_123) ;  /* 0x0000000400708947 */ /* 0x000fea0003800000 */
[----:B------:R-:W0:Y:S01]  /*4460*/  LDCU.64 UR6, c[0x0][0x380] ;  /* 0x00007000ff0677ac */ /* 0x000e220008000a00 */
[----:B------:R-:W-:-:S05]  /*4470*/  IADD3 R3, P0, PT, R4, R3, RZ ;  /* 0x0000000304037210 */ /* 0x000fca0007f1e0ff */
[----:B------:R-:W-:Y:S01]  /*4480*/  IMAD.X R2, RZ, RZ, R2, P0 ;  /* 0x000000ffff027224 */ /* 0x000fe200000e0602 */
[----:B0-----:R-:W-:-:S04]  /*4490*/  LEA R10, P1, R3, UR6, 0x4 ;  /* 0x00000006030a7c11 */ /* 0x001fc8000f8220ff */
[----:B------:R-:W-:Y:S02]  /*44a0*/  IADD3 R10, P0, PT, R10, 0x3008, RZ ;  /* 0x000030080a0a7810 */ /* 0x000fe40007f1e0ff */
[----:B------:R-:W-:-:S05]  /*44b0*/  LEA.HI.X R11, R3, UR7, R2, 0x4, P1 ;  /* 0x00000007030b7c11 */ /* 0x000fca00088f2402 */
[----:B------:R-:W-:-:S07]  /*44c0*/  IMAD.X R11, RZ, RZ, R11, P0 ;  /* 0x000000ffff0b7224 */ /* 0x000fce00000e060b */
.L_x_137:
[----:B------:R-:W2:Y:S04]  /*44d0*/  LDG.E.CONSTANT R17, desc[UR10][R10.64+-0x3008] ;  /* 0xffcff80a0a117981 */ /* 0x000ea8000c1e9900 */
[----:B------:R-:W3:Y:S04]  /*44e0*/  LDG.E.64.CONSTANT R14, desc[UR10][R10.64+-0x3000] ;  /* 0xffd0000a0a0e7981 */ /* 0x000ee8000c1e9b00 */
[----:B------:R0:W5:Y:S04]  /*44f0*/  LDG.E.CONSTANT R23, desc[UR10][R10.64+-0x2008] ;  /* 0xffdff80a0a177981 */ /* 0x000168000c1e9900 */
        /* <DEDUP_REMOVED lines=22> */
.L_x_130:
[----:B------:R-:W-:Y:S05]  /*4660*/  BSYNC.RECONVERGENT B2 ;  /* 0x0000000000027941 */ /* 0x000fea0003800200 */
.L_x_129:
        /* <DEDUP_REMOVED lines=17> */
.L_x_132:
[----:B------:R-:W-:Y:S05]  /*4780*/  BSYNC.RECONVERGENT B2 ;  /* 0x0000000000027941 */ /* 0x000fea0003800200 */
.L_x_131:
        /* <DEDUP_REMOVED lines=17> */
.L_x_134:
[----:B------:R-:W-:Y:S05]  /*48a0*/  BSYNC.RECONVERGENT B2 ;  /* 0x0000000000027941 */ /* 0x000fea0003800200 */
.L_x_133:
        /* <DEDUP_REMOVED lines=17> */
.L_x_136:
[----:B------:R-:W-:Y:S05]  /*49c0*/  BSYNC.RECONVERGENT B2 ;  /* 0x0000000000027941 */ /* 0x000fea0003800200 */
.L_x_135:
[----:B------:R-:W-:Y:S01]  /*49d0*/  VIADD R4, R4, 0x400 ;  /* 0x0000040004047836 */ /* 0x000fe20000000000 */
[----:B------:R-:W-:-:S04]  /*49e0*/  IADD3 R10, P1, PT, R10, 0x4000, RZ ;  /* 0x000040000a0a7810 */ /* 0x000fc80007f3e0ff */
[----:B------:R-:W-:Y:S01]  /*49f0*/  ISETP.GE.AND P0, PT, R4, R5, PT ;  /* 0x000000050400720c */ /* 0x000fe20003f06270 */
[----:B------:R-:W-:-:S12]  /*4a00*/  IMAD.X R11, RZ, RZ, R11, P1 ;  /* 0x000000ffff0b7224 */ /* 0x000fd800008e060b */
[----:B------:R-:W-:Y:S05]  /*4a10*/  @!P0 BRA `(.L_x_137) ;  /* 0xfffffff800ac8947 */ /* 0x000fea000383ffff */
.L_x_123:
[----:B------:R-:W-:Y:S05]  /*4a20*/  BSYNC.RECONVERGENT B1 ;  /* 0x0000000000017941 */ /* 0x000fea0003800200 */
.L_x_122:
[----:B------:R-:W0:Y:S01]  /*4a30*/  S2R R2, SR_LANEID ;  /* 0x0000000000027919 */ /* 0x000e220000000000 */
[----:B------:R-:W-:Y:S01]  /*4a40*/  BSSY.RECONVERGENT B1, `(.L_x_138) ;  /* 0x000001e000017945 */ /* 0x000fe20003800200 */
[----:B------:R-:W-:Y:S01]  /*4a50*/  IMAD.MOV.U32 R6, RZ, RZ, R8 ;  /* 0x000000ffff067224 */ /* 0x000fe200078e0008 */
[----:B------:R1:W2:Y:S01]  /*4a60*/  SHFL.DOWN PT, R3, R26, 0x1, 0x1f ;  /* 0x08201f001a037f89 */ /* 0x0002a200000e0000 */
[----:B------:R-:W-:-:S03]  /*4a70*/  IMAD.MOV.U32 R7, RZ, RZ, R9 ;  /* 0x000000ffff077224 */ /* 0x000fc600078e0009 */
[----:B------:R1:W3:Y:S04]  /*4a80*/  SHFL.DOWN PT, R5, R8, 0x1, 0x1f ;  /* 0x08201f0008057f89 */ /* 0x0002e800000e0000 */
[----:B------:R1:W4:Y:S01]  /*4a90*/  SHFL.DOWN PT, R4, R9, 0x1, 0x1f ;  /* 0x08201f0009047f89 */ /* 0x00032200000e0000 */
[C---:B0-----:R-:W-:Y:S02]  /*4aa0*/  ISETP.GT.AND P0, PT, R2.reuse, 0x1e, PT ;  /* 0x0000001e0200780c */ /* 0x041fe40003f04270 */
[C---:B------:R-:W-:Y:S02]  /*4ab0*/  ISETP.GT.AND P1, PT, R2.reuse, 0x1d, PT ;  /* 0x0000001d0200780c */ /* 0x040fe40003f24270 */
[C---:B------:R-:W-:Y:S02]  /*4ac0*/  ISETP.GT.AND P5, PT, R2.reuse, 0x1b, PT ;  /* 0x0000001b0200780c */ /* 0x040fe40003fa4270 */
[----:B------:R-:W-:-:S02]  /*4ad0*/  ISETP.GT.AND P4, PT, R2, 0x17, PT ;  /* 0x000000170200780c */ /* 0x000fc40003f84270 */
[C---:B------:R-:W-:Y:S02]  /*4ae0*/  ISETP.GT.AND P3, PT, R2.reuse, 0xf, PT ;  /* 0x0000000f0200780c */ /* 0x040fe40003f64270 */
[----:B------:R-:W-:Y:S01]  /*4af0*/  ISETP.NE.AND P2, PT, R2, RZ, PT ;  /* 0x000000ff0200720c */ /* 0x000fe20003f45270 */
[----:B------:R-:W-:Y:S02]  /*4b00*/  IMAD.MOV.U32 R2, RZ, RZ, R26 ;  /* 0x000000ffff027224 */ /* 0x000fe400078e001a */
[----:B-1234-:R-:W-:Y:S10]  /*4b10*/  @P0 BRA `(.L_x_139) ;  /* 0x0000000000400947 */ /* 0x01eff40003800000 */
        /* <DEDUP_REMOVED lines=9> */
[----:B------:R-:W-:-:S04]  /*4bb0*/  @!P6 ISETP.GE.U32.AND P0, PT, R8, R5, PT ;  /* 0x000000050800e20c */ /* 0x000fc80003f06070 */
[----:B------:R-:W-:-:S04]  /*4bc0*/  @!P6 ISETP.GE.AND.EX P0, PT, R9, R4, PT, P0 ;  /* 0x000000040900e20c */ /* 0x000fc80003f06300 */
[----:B------:R-:W-:Y:S02]  /*4bd0*/  @!P6 FSEL R2, R26, R3, !P0 ;  /* 0x000000031a02e208 */ /* 0x000fe40004000000 */
[----:B------:R-:W-:-:S04]  /*4be0*/  @!P6 ISETP.LT.U32.AND P0, PT, R8, R5, PT ;  /* 0x000000050800e20c */ /* 0x000fc80003f01070 */
[----:B------:R-:W-:-:S04]  /*4bf0*/  @!P6 ISETP.LT.AND.EX P0, PT, R9, R4, PT, P0 ;  /* 0x000000040900e20c */ /* 0x000fc80003f01300 */
[----:B------:R-:W-:Y:S02]  /*4c00*/  @!P6 SEL R6, R8, R5, P0 ;  /* 0x000000050806e207 */ /* 0x000fe40000000000 */
[----:B------:R-:W-:-:S07]  /*4c10*/  @!P6 SEL R7, R9, R4, P0 ;  /* 0x000000040907e207 */ /* 0x000fce0000000000 */
.L_x_139:
[----:B------:R-:W-:Y:S05]  /*4c20*/  BSYNC.RECONVERGENT B1 ;  /* 0x0000000000017941 */ /* 0x000fea0003800200 */
.L_x_138:
[----:B------:R0:W1:Y:S01]  /*4c30*/  SHFL.DOWN PT, R9, R2, 0x2, 0x1f ;  /* 0x08401f0002097f89 */ /* 0x00006200000e0000 */
[----:B------:R-:W-:Y:S01]  /*4c40*/  BSSY.RECONVERGENT B1, `(.L_x_140) ;  /* 0x0000017000017945 */ /* 0x000fe20003800200 */
[----:B------:R-:W-:Y:S02]  /*4c50*/  IMAD.MOV.U32 R3, RZ, RZ, R2 ;  /* 0x000000ffff037224 */ /* 0x000fe400078e0002 */
[----:B------:R0:W2:Y:S01]  /*4c60*/  SHFL.DOWN PT, R11, R6, 0x2, 0x1f ;  /* 0x08401f00060b7f89 */ /* 0x0000a200000e0000 */
[----:B------:R-:W-:Y:S02]  /*4c70*/  IMAD.MOV.U32 R4, RZ, RZ, R6 ;  /* 0x000000ffff047224 */ /* 0x000fe400078e0006 */
[----:B------:R-:W-:Y:S01]  /*4c80*/  IMAD.MOV.U32 R5, RZ, RZ, R7 ;  /* 0x000000ffff057224 */ /* 0x000fe200078e0007 */
[----:B------:R0:W3:Y:S01]  /*4c90*/  SHFL.DOWN PT, R8, R7, 0x2, 0x1f ;  /* 0x08401f0007087f89 */ /* 0x0000e200000e0000 */
[----:B------:R-:W-:Y:S05]  /*4ca0*/  @P1 BRA `(.L_x_141) ;  /* 0x0000000000401947 */ /* 0x000fea0003800000 */
[----:B-1----:R-:W-:Y:S01]  /*4cb0*/  FSETP.GEU.AND P0, PT, R2, R9, PT ;  /* 0x000000090200720b */ /* 0x002fe20003f0e000 */
[----:B------:R-:W-:Y:S02]  /*4cc0*/  IMAD.MOV.U32 R3, RZ, RZ, R9 ;  /* 0x000000ffff037224 */ /* 0x000fe400078e0009 */
[----:B--2---:R-:W-:Y:S02]  /*4cd0*/  IMAD.MOV.U32 R4, RZ, RZ, R11 ;  /* 0x000000ffff047224 */ /* 0x004fe400078e000b */
        /* <DEDUP_REMOVED lines=13> */
.L_x_141:
[----:B------:R-:W-:Y:S05]  /*4db0*/  BSYNC.RECONVERGENT B1 ;  /* 0x0000000000017941 */ /* 0x000fea0003800200 */
.L_x_140:
[----:B---3--:R3:W4:Y:S01]  /*4dc0*/  SHFL.DOWN PT, R8, R3, 0x4, 0x1f ;  /* 0x08801f0003087f89 */ /* 0x00872200000e0000 */
[----:B------:R-:W-:Y:S01]  /*4dd0*/  BSSY.RECONVERGENT B1, `(.L_x_142) ;  /* 0x0000017000017945 */ /* 0x000fe20003800200 */
[----:B0-----:R-:W-:Y:S02]  /*4de0*/  IMAD.MOV.U32 R2, RZ, RZ, R3 ;  /* 0x000000ffff027224 */ /* 0x001fe400078e0003 */
[----:B-1----:R3:W0:Y:S01]  /*4df0*/  SHFL.DOWN PT, R9, R4, 0x4, 0x1f ;  /* 0x08801f0004097f89 */ /* 0x00262200000e0000 */
[----:B------:R-:W-:Y:S02]  /*4e00*/  IMAD.MOV.U32 R6, RZ, RZ, R4 ;  /* 0x000000ffff067224 */ /* 0x000fe400078e0004 */
[----:B------:R-:W-:Y:S01]  /*4e10*/  IMAD.MOV.U32 R7, RZ, RZ, R5 ;  /* 0x000000ffff077224 */ /* 0x000fe200078e0005 */
[----:B------:R3:W1:Y:S01]  /*4e20*/  SHFL.DOWN PT, R10, R5, 0x4, 0x1f ;  /* 0x08801f00050a7f89 */ /* 0x00066200000e0000 */
[----:B------:R-:W-:Y:S05]  /*4e30*/  @P5 BRA `(.L_x_143) ;  /* 0x0000000000405947 */ /* 0x000fea0003800000 */
[----:B----4-:R-:W-:Y:S01]  /*4e40*/  FSETP.GEU.AND P0, PT, R3, R8, PT ;  /* 0x000000080300720b */ /* 0x010fe20003f0e000 */
[----:B------:R-:W-:Y:S02]  /*4e50*/  IMAD.MOV.U32 R2, RZ, RZ, R8 ;  /* 0x000000ffff027224 */ /* 0x000fe400078e0008 */
[----:B0-----:R-:W-:Y:S02]  /*4e60*/  IMAD.MOV.U32 R6, RZ, RZ, R9 ;  /* 0x000000ffff067224 */ /* 0x001fe400078e0009 */
[----:B-1----:R-:W-:-:S08]  /*4e70*/  IMAD.MOV.U32 R7, RZ, RZ, R10 ;  /* 0x000000ffff077224 */ /* 0x002fd000078e000a */
        /* <DEDUP_REMOVED lines=12> */
.L_x_143:
[----:B------:R-:W-:Y:S05]  /*4f40*/  BSYNC.RECONVERGENT B1 ;  /* 0x0000000000017941 */ /* 0x000fea0003800200 */
.L_x_142:
[----:B0-----:R0:W0:Y:S01]  /*4f50*/  SHFL.DOWN PT, R9, R2, 0x8, 0x1f ;  /* 0x09001f0002097f89 */ /* 0x00102200000e0000 */
[----:B------:R-:W-:Y:S01]  /*4f60*/  BSSY.RECONVERGENT B1, `(.L_x_144) ;  /* 0x0000017000017945 */ /* 0x000fe20003800200 */
[----:B---3--:R-:W-:Y:S02]  /*4f70*/  IMAD.MOV.U32 R3, RZ, RZ, R2 ;  /* 0x000000ffff037224 */ /* 0x008fe400078e0002 */
[----:B--2---:R2:W3:Y:S01]  /*4f80*/  SHFL.DOWN PT, R11, R6, 0x8, 0x1f ;  /* 0x09001f00060b7f89 */ /* 0x0044e200000e0000 */
[----:B------:R-:W-:Y:S02]  /*4f90*/  IMAD.MOV.U32 R4, RZ, RZ, R6 ;  /* 0x000000ffff047224 */ /* 0x000fe400078e0006 */
[----:B------:R-:W-:Y:S01]  /*4fa0*/  IMAD.MOV.U32 R5, RZ, RZ, R7 ;  /* 0x000000ffff057224 */ /* 0x000fe200078e0007 */
[----:B----4-:R2:W4:Y:S01]  /*4fb0*/  SHFL.DOWN PT, R8, R7, 0x8, 0x1f ;  /* 0x09001f0007087f89 */ /* 0x01052200000e0000 */
[----:B------:R-:W-:Y:S05]  /*4fc0*/  @P4 BRA `(.L_x_145) ;  /* 0x0000000000404947 */ /* 0x000fea0003800000 */
[----:B0-----:R-:W-:Y:S01]  /*4fd0*/  FSETP.GEU.AND P0, PT, R2, R9, PT ;  /* 0x000000090200720b */ /* 0x001fe20003f0e000 */
[----:B------:R-:W-:Y:S02]  /*4fe0*/  IMAD.MOV.U32 R3, RZ, RZ, R9 ;  /* 0x000000ffff037224 */ /* 0x000fe400078e0009 */
[----:B---3--:R-:W-:Y:S02]  /*4ff0*/  IMAD.MOV.U32 R4, RZ, RZ, R11 ;  /* 0x000000ffff047224 */ /* 0x008fe400078e000b */
[----:B----4-:R-:W-:-:S08]  /*5000*/  IMAD.MOV.U32 R5, RZ, RZ, R8 ;  /* 0x000000ffff057224 */ /* 0x010fd000078e0008 */
        /* <DEDUP_REMOVED lines=12> */
.L_x_145:
[----:B------:R-:W-:Y:S05]  /*50d0*/  BSYNC.RECONVERGENT B1 ;  /* 0x0000000000017941 */ /* 0x000fea0003800200 */
.L_x_144:
[----:B0-----:R0:W0:Y:S01]  /*50e0*/  SHFL.DOWN PT, R2, R3, 0x10, 0x1f ;  /* 0x0a001f0003027f89 */ /* 0x00102200000e0000 */
[----:B------:R-:W-:Y:S01]  /*50f0*/  BSSY.RECONVERGENT B1, `(.L_x_146) ;  /* 0x0000017000017945 */ /* 0x000fe20003800200 */
[----:B----4-:R-:W-:Y:S02]  /*5100*/  IMAD.MOV.U32 R8, RZ, RZ, R3 ;  /* 0x000000ffff087224 */ /* 0x010fe400078e0003 */
[----:B------:R4:W0:Y:S01]  /*5110*/  SHFL.DOWN PT, R9, R4, 0x10, 0x1f ;  /* 0x0a001f0004097f89 */ /* 0x00082200000e0000 */
[----:B--2---:R-:W-:Y:S02]  /*5120*/  IMAD.MOV.U32 R7, RZ, RZ, R4 ;  /* 0x000000ffff077224 */ /* 0x004fe400078e0004 */
[----:B------:R-:W-:Y:S01]  /*5130*/  IMAD.MOV.U32 R6, RZ, RZ, R5 ;  /* 0x000000ffff067224 */ /* 0x000fe200078e0005 */
[----:B-1----:R4:W1:Y:S01]  /*5140*/  SHFL.DOWN PT, R10, R5, 0x10, 0x1f ;  /* 0x0a001f00050a7f89 */ /* 0x00286200000e0000 */
[----:B------:R-:W-:Y:S05]  /*5150*/  @P3 BRA `(.L_x_147) ;  /* 0x0000000000403947 */ /* 0x000fea0003800000 */
[----:B0-----:R-:W-:Y:S01]  /*5160*/  FSETP.GEU.AND P0, PT, R3, R2, PT ;  /* 0x000000020300720b */ /* 0x001fe20003f0e000 */
[----:B------:R-:W-:Y:S02]  /*5170*/  IMAD.MOV.U32 R8, RZ, RZ, R2 ;  /* 0x000000ffff087224 */ /* 0x000fe400078e0002 */
[----:B------:R-:W-:Y:S02]  /*5180*/  IMAD.MOV.U32 R7, RZ, RZ, R9 ;  /* 0x000000ffff077224 */ /* 0x000fe400078e0009 */
        /* <DEDUP_REMOVED lines=13> */
.L_x_147:
[----:B------:R-:W-:Y:S05]  /*5260*/  BSYNC.RECONVERGENT B1 ;  /* 0x0000000000017941 */ /* 0x000fea0003800200 */
.L_x_146:
[----:B------:R-:W-:Y:S04]  /*5270*/  BSSY.RECONVERGENT B1, `(.L_x_148) ;  /* 0x000000c000017945 */ /* 0x000fe80003800200 */
[----:B------:R-:W-:Y:S05]  /*5280*/  @P2 BRA `(.L_x_149) ;  /* 0x0000000000282947 */ /* 0x000fea0003800000 */
[----:B----4-:R-:W2:Y:S01]  /*5290*/  S2R R4, SR_CgaCtaId ;  /* 0x0000000000047919 */ /* 0x010ea20000008800 */
[----:B0-----:R-:W-:Y:S02]  /*52a0*/  MOV R3, 0x400 ;  /* 0x0000040000037802 */ /* 0x001fe40000000f00 */
[----:B------:R-:W-:-:S04]  /*52b0*/  SHF.R.U32.HI R2, RZ, 0x1, R0 ;  /* 0x00000001ff027819 */ /* 0x000fc80000011600 */
[----:B------:R-:W-:Y:S02]  /*52c0*/  LOP3.LUT R2, R2, 0x1f0, RZ, 0xc0, !PT ;  /* 0x000001f002027812 */ /* 0x000fe400078ec0ff */
[----:B--2---:R-:W-:-:S05]  /*52d0*/  LEA R3, R4, R3, 0x18 ;  /* 0x0000000304037211 */ /* 0x004fca00078ec0ff */
[----:B------:R-:W-:Y:S02]  /*52e0*/  IMAD.IADD R5, R2, 0x1, R3 ;  /* 0x0000000102057824 */ /* 0x000fe400078e0203 */
[----:B------:R-:W-:Y:S02]  /*52f0*/  IMAD.MOV.U32 R2, RZ, RZ, R7 ;  /* 0x000000ffff027224 */ /* 0x000fe400078e0007 */
[----:B------:R-:W-:Y:S01]  /*5300*/  IMAD.MOV.U32 R3, RZ, RZ, R6 ;  /* 0x000000ffff037224 */ /* 0x000fe200078e0006 */
[----:B------:R2:W-:Y:S04]  /*5310*/  STS [R5+0x8], R8 ;  /* 0x0000080805007388 */ /* 0x0005e80000000800 */
[----:B------:R2:W-:Y:S02]  /*5320*/  STS.64 [R5+0x10], R2 ;  /* 0x0000100205007388 */ /* 0x0005e40000000a00 */
.L_x_149:
[----:B------:R-:W-:Y:S05]  /*5330*/  BSYNC.RECONVERGENT B1 ;  /* 0x0000000000017941 */ /* 0x000fea0003800200 */
.L_x_148:
        /* <DEDUP_REMOVED lines=8> */
[----:B----4-:R-:W2:Y:S04]  /*53c0*/  LDS.64 R4, [R24+0x20] ;  /* 0x0000200018047984 */ /* 0x010ea80000000a00 */
[----:B------:R4:W1:Y:S04]  /*53d0*/  LDS R18, [R24+0x28] ;  /* 0x0000280018127984 */ /* 0x0008680000000800 */
[----:B------:R4:W1:Y:S01]  /*53e0*/  LDS R16, [R24+0x38] ;  /* 0x0000380018107984 */ /* 0x0008620000000800 */
[----:B0-----:R-:W-:Y:S01]  /*53f0*/  FSETP.GEU.AND P0, PT, R8, R3, PT ;  /* 0x000000030800720b */ /* 0x001fe20003f0e000 */
[----:B------:R-:W-:-:S02]  /*5400*/  IMAD.MOV.U32 R19, RZ, RZ, R3 ;  /* 0x000000ffff137224 */ /* 0x000fc400078e0003 */
[----:B--2---:R-:W-:Y:S02]  /*5410*/  IMAD.MOV.U32 R21, RZ, RZ, R4 ;  /* 0x000000ffff157224 */ /* 0x004fe400078e0004 */
[----:B------:R-:W-:-:S08]  /*5420*/  IMAD.MOV.U32 R20, RZ, RZ, R5 ;  /* 0x000000ffff147224 */ /* 0x000fd000078e0005 */
[----:B-1--4-:R-:W-:Y:S05]  /*5430*/  @!P0 BRA `(.L_x_151) ;  /* 0x00000000002c8947 */ /* 0x012fea0003800000 */
        /* <DEDUP_REMOVED lines=11> */
.L_x_151:
[----:B------:R-:W-:Y:S05]  /*54f0*/  BSYNC.RECONVERGENT B1 ;  /* 0x0000000000017941 */ /* 0x000fea0003800200 */
.L_x_150:
[----:B------:R-:W0:Y:S01]  /*5500*/  LDS.64 R4, [R24+0x30] ;  /* 0x0000300018047984 */ /* 0x000e220000000a00 */
[----:B------:R-:W-:Y:S01]  /*5510*/  FSETP.GEU.AND P0, PT, R19, R18, PT ;  /* 0x000000121300720b */ /* 0x000fe20003f0e000 */
[----:B------:R-:W-:Y:S01]  /*5520*/  BSSY.RECONVERGENT B1, `(.L_x_152) ;  /* 0x0000019000017945 */ /* 0x000fe20003800200 */
[----:B------:R-:W-:Y:S01]  /*5530*/  IMAD.MOV.U32 R23, RZ, RZ, R18 ;  /* 0x000000ffff177224 */ /* 0x000fe200078e0012 */
[----:B------:R1:W2:Y:S04]  /*5540*/  LDS R17, [R24+0x48] ;  /* 0x0000480018117984 */ /* 0x0002a80000000800 */
[----:B------:R1:W4:Y:S04]  /*5550*/  LDS R15, [R24+0x58] ;  /* 0x00005800180f7984 */ /* 0x0003280000000800 */
[----:B------:R1:W1:Y:S04]  /*5560*/  LDS R14, [R24+0x68] ;  /* 0x00006800180e7984 */ /* 0x0002680000000800 */
[----:B------:R0:W1:Y:S04]  /*5570*/  LDS R0, [R24+0x78] ;  /* 0x0000780018007984 */ /* 0x0000680000000800 */
[----:B------:R0:W1:Y:S04]  /*5580*/  LDS.64 R6, [R24+0x40] ;  /* 0x0000400018067984 */ /* 0x0000680000000a00 */
[----:B------:R0:W1:Y:S04]  /*5590*/  LDS.64 R8, [R24+0x50] ;  /* 0x0000500018087984 */ /* 0x0000680000000a00 */
[----:B---3--:R3:W1:Y:S04]  /*55a0*/  LDS.64 R10, [R24+0x60] ;  /* 0x00006000180a7984 */ /* 0x0086680000000a00 */
        /* <DEDUP_REMOVED lines=16> */
.L_x_153:
[----:B------:R-:W-:Y:S05]  /*56b0*/  BSYNC.RECONVERGENT B1 ;  /* 0x0000000000017941 */ /* 0x000fea0003800200 */
.L_x_152:
        /* <DEDUP_REMOVED lines=17> */
.L_x_155:
[----:B------:R-:W-:Y:S05]  /*57d0*/  BSYNC.RECONVERGENT B1 ;  /* 0x0000000000017941 */ /* 0x000fea0003800200 */
.L_x_154:
[----:B--2---:R-:W-:Y:S01]  /*57e0*/  FSETP.GEU.AND P0, PT, R4, R17, PT ;  /* 0x000000110400720b */ /* 0x004fe20003f0e000 */
        /* <DEDUP_REMOVED lines=16> */
.L_x_157:
[----:B------:R-:W-:Y:S05]  /*58f0*/  BSYNC.RECONVERGENT B1 ;  /* 0x0000000000017941 */ /* 0x000fea0003800200 */
.L_x_156:
[----:B----4-:R-:W-:Y:S01]  /*5900*/  FSETP.GEU.AND P0, PT, R6, R15, PT ;  /* 0x0000000f0600720b */ /* 0x010fe20003f0e000 */
        /* <DEDUP_REMOVED lines=16> */
.L_x_159:
[----:B------:R-:W-:Y:S05]  /*5a10*/  BSYNC.RECONVERGENT B1 ;  /* 0x0000000000017941 */ /* 0x000fea0003800200 */
.L_x_158:
        /* <DEDUP_REMOVED lines=17> */
.L_x_161:
[----:B------:R-:W-:Y:S05]  /*5b30*/  BSYNC.RECONVERGENT B1 ;  /* 0x0000000000017941 */ /* 0x000fea0003800200 */
.L_x_160:
        /* <DEDUP_REMOVED lines=16> */
.L_x_82:
[----:B------:R-:W-:Y:S05]  /*5c40*/  BSYNC.RECONVERGENT B0 ;  /* 0x0000000000007941 */ /* 0x000fea0003800200 */
.L_x_49:
[----:B------:R-:W-:Y:S05]  /*5c50*/  @P1 EXIT ;  /* 0x000000000000194d */ /* 0x000fea0003800000 */
[----:B0-2-4-:R-:W0:Y:S01]  /*5c60*/  LDC.64 R2, c[0x0][0x388] ;  /* 0x0000e200ff027b82 */ /* 0x015e220000000a00 */
[----:B------:R-:W-:-:S04]  /*5c70*/  LOP3.LUT R7, R7, R6, RZ, 0x3c, !PT ;  /* 0x0000000607077212 */ /* 0x000fc800078e3cff */
[----:B------:R-:W-:-:S04]  /*5c80*/  LOP3.LUT R6, R7, R6, RZ, 0x3c, !PT ;  /* 0x0000000607067212 */ /* 0x000fc800078e3cff */
[----:B------:R-:W-:-:S05]  /*5c90*/  LOP3.LUT R7, R7, R6, RZ, 0x3c, !PT ;  /* 0x0000000607077212 */ /* 0x000fca00078e3cff */
[----:B0-----:R-:W-:Y:S04]  /*5ca0*/  STG.E.64 desc[UR10][R2.64+0x8], R6 ;  /* 0x0000080602007986 */ /* 0x001fe8000c101b0a */
[----:B------:R-:W-:Y:S01]  /*5cb0*/  STG.E desc[UR10][R2.64], R8 ;  /* 0x0000000802007986 */ /* 0x000fe2000c10190a */
[----:B------:R-:W-:Y:S05]  /*5cc0*/  EXIT ;  /* 0x000000000000794d */ /* 0x000fea0003800000 */
.L_x_162:
        /* <DEDUP_REMOVED lines=11> */
.L_x_742:


//--------------------- .text._ZN6thrust24THRUST_300001_SM_1000_NS8cuda_cub4core6detail13_kernel_agentINS1_8__reduce10DrainAgentIlEEJN3cub18CUB_300001_SM_10009GridQueueIyEElEEEvDpT0_ --------------------------
	.section	.text._ZN6thrust24THRUST_300001_SM_1000_NS8cuda_cub4core6detail13_kernel_agentINS1_8__reduce10DrainAgentIlEEJN3cub18CUB_300001_SM_10009GridQueueIyEElEEEvDpT0_,"ax",@progbits
	.align	128
        .global         _ZN6thrust24THRUST_300001_SM_1000_NS8cuda_cub4core6detail13_kernel_agentINS1_8__reduce10DrainAgentIlEEJN3cub18CUB_300001_SM_10009GridQueueIyEElEEEvDpT0_
        .type           _ZN6thrust24THRUST_300001_SM_1000_NS8cuda_cub4core6detail13_kernel_agentINS1_8__reduce10DrainAgentIlEEJN3cub18CUB_300001_SM_10009GridQueueIyEElEEEvDpT0_,@function
        .size           _ZN6thrust24THRUST_300001_SM_1000_NS8cuda_cub4core6detail13_kernel_agentINS1_8__reduce10DrainAgentIlEEJN3cub18CUB_300001_SM_10009GridQueueIyEElEEEvDpT0_,(.L_x_743 - _ZN6thrust24THRUST_300001_SM_1000_NS8cuda_cub4core6detail13_kernel_agentINS1_8__reduce10DrainAgentIlEEJN3cub18CUB_300001_SM_10009GridQueueIyEElEEEvDpT0_)
        .other          _ZN6thrust24THRUST_300001_SM_1000_NS8cuda_cub4core6detail13_kernel_agentINS1_8__reduce10DrainAgentIlEEJN3cub18CUB_300001_SM_10009GridQueueIyEElEEEvDpT0_,@"STO_CUDA_ENTRY STV_DEFAULT"
_ZN6thrust24THRUST_300001_SM_1000_NS8cuda_cub4core6detail13_kernel_agentINS1_8__reduce10DrainAgentIlEEJN3cub18CUB_300001_SM_10009GridQueueIyEElEEEvDpT0_:
.text._ZN6thrust24THRUST_300001_SM_1000_NS8cuda_cub4core6detail13_kernel_agentINS1_8__reduce10DrainAgentIlEEJN3cub18CUB_300001_SM_10009GridQueueIyEElEEEvDpT0_:
[----:B------:R-:W-:Y:S08]  /*0000*/  LDC R1, c[0x0][0x37c] ;  /* 0x0000df00ff017b82 */ /* 0x000ff00000000800 */
[----:B------:R-:W0:Y:S01]  /*0010*/  LDC.64 R2, c[0x0][0x380] ;  /* 0x0000e000ff027b82 */ /* 0x000e220000000a00 */
[----:B------:R-:W0:Y:S07]  /*0020*/  LDCU.64 UR4, c[0x0][0x358] ;  /* 0x00006b00ff0477ac */ /* 0x000e2e0008000a00 */
[----:B------:R-:W1:Y:S01]  /*0030*/  LDC.64 R4, c[0x0][0x388] ;  /* 0x0000e200ff047b82 */ /* 0x000e620000000a00 */
[----:B0-----:R-:W-:Y:S04]  /*0040*/  STG.E.64 desc[UR4][R2.64+0x8], RZ ;  /* 0x000008ff02007986 */ /* 0x001fe8000c101b04 */
[----:B-1----:R-:W-:Y:S01]  /*0050*/  STG.E.64 desc[UR4][R2.64], R4 ;  /* 0x0000000402007986 */ /* 0x002fe2000c101b04 */
[----:B------:R-:W-:Y:S05]  /*0060*/  EXIT ;  /* 0x000000000000794d */ /* 0x000fea0003800000 */
.L_x_163:
        /* <DEDUP_REMOVED lines=9> */
.L_x_743:


//--------------------- .text._ZN6thrust24THRUST_300001_SM_1000_NS8cuda_cub4core6detail13_kernel_agentINS1_8__reduce11ReduceAgentINS0_12zip_iteratorIN4cuda3std3__45tupleIJNS0_6detail15normal_iteratorINS0_10device_ptrIfEEEENS0_17counting_iteratorIlNS0_11use_defaultESI_SI_EEEEEEEPNSB_IJflEEESM_lNS1_9__extrema9arg_max_fIflNSA_4lessIfEEEEEEJSL_SN_lN3cub18CUB_300001_SM_100013GridEvenShareIlEENSV_9GridQueueIyEESS_EEEvDpT0_ --------------------------
	.section	.text._ZN6thrust24THRUST_300001_SM_1000_NS8cuda_cub4core6detail13_kernel_agentINS1_8__reduce11ReduceAgentINS0_12zip_iteratorIN4cuda3std3__45tupleIJNS0_6detail15normal_iteratorINS0_10device_ptrIfEEEENS0_17counting_iteratorIlNS0_11use_defaultESI_SI_EEEEEEEPNSB_IJflEEESM_lNS1_9__extrema9arg_max_fIflNSA_4lessIfEEEEEEJSL_SN_lN3cub18CUB_300001_SM_100013GridEvenShareIlEENSV_9GridQueueIyEESS_EEEvDpT0_,"ax",@progbits
	.align	128
        .global         _ZN6thrust24THRUST_300001_SM_1000_NS8cuda_cub4core6detail13_kernel_agentINS1_8__reduce11ReduceAgentINS0_12zip_iteratorIN4cuda3std3__45tupleIJNS0_6detail15normal_iteratorINS0_10device_ptrIfEEEENS0_17counting_iteratorIlNS0_11use_defaultESI_SI_EEEEEEEPNSB_IJflEEESM_lNS1_9__extrema9arg_max_fIflNSA_4lessIfEEEEEEJSL_SN_lN3cub18CUB_300001_SM_100013GridEvenShareIlEENSV_9GridQueueIyEESS_EEEvDpT0_
        .type           _ZN6thrust24THRUST_300001_SM_1000_NS8cuda_cub4core6detail13_kernel_agentINS1_8__reduce11ReduceAgentINS0_12zip_iteratorIN4cuda3std3__45tupleIJNS0_6detail15normal_iteratorINS0_10device_ptrIfEEEENS0_17counting_iteratorIlNS0_11use_defaultESI_SI_EEEEEEEPNSB_IJflEEESM_lNS1_9__extrema9arg_max_fIflNSA_4lessIfEEEEEEJSL_SN_lN3cub18CUB_300001_SM_100013GridEvenShareIlEENSV_9GridQueueIyEESS_EEEvDpT0_,@function
        .size           _ZN6thrust24THRUST_300001_SM_1000_NS8cuda_cub4core6detail13_kernel_agentINS1_8__reduce11ReduceAgentINS0_12zip_iteratorIN4cuda3std3__45tupleIJNS0_6detail15normal_iteratorINS0_10device_ptrIfEEEENS0_17counting_iteratorIlNS0_11use_defaultESI_SI_EEEEEEEPNSB_IJflEEESM_lNS1_9__extrema9arg_max_fIflNSA_4lessIfEEEEEEJSL_SN_lN3cub18CUB_300001_SM_100013GridEvenShareIlEENSV_9GridQueueIyEESS_EEEvDpT0_,(.L_x_744 - _ZN6thrust24THRUST_300001_SM_1000_NS8cuda_cub4core6detail13_kernel_agentINS1_8__reduce11ReduceAgentINS0_12zip_iteratorIN4cuda3std3__45tupleIJNS0_6detail15normal_iteratorINS0_10device_ptrIfEEEENS0_17counting_iteratorIlNS0_11use_defaultESI_SI_EEEEEEEPNSB_IJflEEESM_lNS1_9__extrema9arg_max_fIflNSA_4lessIfEEEEEEJSL_SN_lN3cub18CUB_300001_SM_100013GridEvenShareIlEENSV_9GridQueueIyEESS_EEEvDpT0_)
        .other          _ZN6thrust24THRUST_300001_SM_1000_NS8cuda_cub4core6detail13_kernel_agentINS1_8__reduce11ReduceAgentINS0_12zip_iteratorIN4cuda3std3__45tupleIJNS0_6detail15normal_iteratorINS0_10device_ptrIfEEEENS0_17counting_iteratorIlNS0_11use_defaultESI_SI_EEEEEEEPNSB_IJflEEESM_lNS1_9__extrema9arg_max_fIflNSA_4lessIfEEEEEEJSL_SN_lN3cub18CUB_300001_SM_100013GridEvenShareIlEENSV_9GridQueueIyEESS_EEEvDpT0_,@"STO_CUDA_ENTRY STV_DEFAULT"
_ZN6thrust24THRUST_300001_SM_1000_NS8cuda_cub4core6detail13_kernel_agentINS1_8__reduce11ReduceAgentINS0_12zip_iteratorIN4cuda3std3__45tupleIJNS0_6detail15normal_iteratorINS0_10device_ptrIfEEEENS0_17counting_iteratorIlNS0_11use_defaultESI_SI_EEEEEEEPNSB_IJflEEESM_lNS1_9__extrema9arg_max_fIflNSA_4lessIfEEEEEEJSL_SN_lN3cub18CUB_300001_SM_100013GridEvenShareIlEENSV_9GridQueueIyEESS_EEEvDpT0_:
.text._ZN6thrust24THRUST_300001_SM_1000_NS8cuda_cub4core6detail13_kernel_agentINS1_8__reduce11ReduceAgentINS0_12zip_iteratorIN4cuda3std3__45tupleIJNS0_6detail15normal_iteratorINS0_10device_ptrIfEEEENS0_17counting_iteratorIlNS0_11use_defaultESI_SI_EEEEEEEPNSB_IJflEEESM_lNS1_9__extrema9arg_max_fIflNSA_4lessIfEEEEEEJSL_SN_lN3cub18CUB_300001_SM_100013GridEvenShareIlEENSV_9GridQueueIyEESS_EEEvDpT0_:
[----:B------:R-:W-:Y:S01]  /*0000*/  LDC R1, c[0x0][0x37c] ;  /* 0x0000df00ff017b82 */ /* 0x000fe20000000800 */
[----:B------:R-:W0:Y:S01]  /*0010*/  S2R R0, SR_CTAID.X ;  /* 0x0000000000007919 */ /* 0x000e220000002500 */
[----:B------:R-:W1:Y:S01]  /*0020*/  LDCU.64 UR4, c[0x0][0x398] ;  /* 0x00007300ff0477ac */ /* 0x000e620008000a00 */
[----:B------:R-:W-:Y:S01]  /*0030*/  BSSY.RECONVERGENT B0, `(.L_x_164) ;  /* 0x00005a5000007945 */ /* 0x000fe20003800200 */
[----:B------:R-:W2:Y:S01]  /*0040*/  LDCU UR6, c[0x0][0x370] ;  /* 0x00006e00ff0677ac */ /* 0x000ea20008000800 */
[----:B------:R-:W3:Y:S01]  /*0050*/  LDCU.64 UR10, c[0x0][0x358] ;  /* 0x00006b00ff0a77ac */ /* 0x000ee20008000a00 */
[----:B-1----:R-:W-:Y:S02]  /*0060*/  IMAD.U32 R7, RZ, RZ, UR4 ;  /* 0x00000004ff077e24 */ /* 0x002fe4000f8e00ff */
[----:B------:R-:W-:Y:S01]  /*0070*/  IMAD.U32 R18, RZ, RZ, UR5 ;  /* 0x00000005ff127e24 */ /* 0x000fe2000f8e00ff */
[----:B--2---:R-:W-:Y:S01]  /*0080*/  UIMAD UR6, UR6, 0x500, URZ ;  /* 0x00000500060678a4 */ /* 0x004fe2000f8e02ff */
[----:B0-----:R-:W-:-:S05]  /*0090*/  IMAD R6, R0, 0x500, RZ ;  /* 0x0000050000067824 */ /* 0x001fca00078e02ff */
[----:B------:R-:W-:-:S04]  /*00a0*/  IADD3 R2, P1, PT, R6, 0x500, RZ ;  /* 0x0000050006027810 */ /* 0x000fc80007f3e0ff */
[----:B------:R-:W-:Y:S01]  /*00b0*/  ISETP.GT.U32.AND P0, PT, R2, R7, PT ;  /* 0x000000070200720c */ /* 0x000fe20003f04070 */
[----:B------:R-:W-:-:S05]  /*00c0*/  IMAD.X R3, RZ, RZ, RZ, P1 ;  /* 0x000000ffff037224 */ /* 0x000fca00008e06ff */
[----:B------:R-:W-:-:S13]  /*00d0*/  ISETP.GT.AND.EX P0, PT, R3, R18, PT, P0 ;  /* 0x000000120300720c */ /* 0x000fda0003f04300 */
[----:B---3--:R-:W-:Y:S05]  /*00e0*/  @!P0 BRA `(.L_x_165) ;  /* 0x0000003000d48947 */ /* 0x008fea0003800000 */
[----:B------:R-:W0:Y:S01]  /*00f0*/  S2R R9, SR_TID.X ;  /* 0x0000000000097919 */ /* 0x000e220000002100 */
[----:B------:R-:W-:Y:S01]  /*0100*/  IMAD.IADD R10, R7, 0x1, -R6 ;  /* 0x00000001070a7824 */ /* 0x000fe200078e0a06 */
[----:B------:R-:W-:Y:S01]  /*0110*/  BSSY.RECONVERGENT B1, `(.L_x_166) ;  /* 0x0000010000017945 */ /* 0x000fe20003800200 */
[----:B------:R-:W-:Y:S02]  /*0120*/  IMAD.MOV.U32 R12, RZ, RZ, RZ ;  /* 0x000000ffff0c7224 */ /* 0x000fe400078e00ff */
[----:B------:R-:W-:Y:S02]  /*0130*/  IMAD.MOV.U32 R11, RZ, RZ, RZ ;  /* 0x000000ffff0b7224 */ /* 0x000fe400078e00ff */
[----:B------:R-:W-:Y:S01]  /*0140*/  IMAD.MOV.U32 R8, RZ, RZ, RZ ;  /* 0x000000ffff087224 */ /* 0x000fe200078e00ff */
[----:B0-----:R-:W-:Y:S01]  /*0150*/  ISETP.GE.AND P0, PT, R9, R10, PT ;  /* 0x0000000a0900720c */ /* 0x001fe20003f06270 */
[----:B------:R-:W-:-:S12]  /*0160*/  IMAD.MOV.U32 R13, RZ, RZ, R9 ;  /* 0x000000ffff0d7224 */ /* 0x000fd800078e0009 */
[----:B------:R-:W-:Y:S05]  /*0170*/  @P0 BRA `(.L_x_167) ;  /* 0x0000000000240947 */ /* 0x000fea0003800000 */
[----:B------:R-:W0:Y:S01]  /*0180*/  LDCU.128 UR4, c[0x0][0x380] ;  /* 0x00007000ff0477ac */ /* 0x000e220008000c00 */
[----:B------:R-:W-:-:S05]  /*0190*/  IADD3 R11, P0, PT, R6, R9, RZ ;  /* 0x00000009060b7210 */ /* 0x000fca0007f1e0ff */
[----:B------:R-:W-:Y:S01]  /*01a0*/  IMAD.X R8, RZ, RZ, RZ, P0 ;  /* 0x000000ffff087224 */ /* 0x000fe200000e06ff */
[----:B0-----:R-:W-:-:S04]  /*01b0*/  LEA R2, P1, R11, UR4, 0x2 ;  /* 0x000000040b027c11 */ /* 0x001fc8000f8210ff */
[----:B------:R-:W-:-:S05]  /*01c0*/  LEA.HI.X R3, R11, UR5, R8, 0x2, P1 ;  /* 0x000000050b037c11 */ /* 0x000fca00088f1408 */
[----:B------:R0:W5:Y:S01]  /*01d0*/  LDG.E R12, desc[UR10][R2.64] ;  /* 0x0000000a020c7981 */ /* 0x000162000c1e1900 */
[----:B------:R-:W-:Y:S01]  /*01e0*/  IADD3 R11, P0, PT, R11, UR6, RZ ;  /* 0x000000060b0b7c10 */ /* 0x000fe2000ff1e0ff */
[----:B------:R-:W-:-:S03]  /*01f0*/  VIADD R13, R9, 0x100 ;  /* 0x00000100090d7836 */ /* 0x000fc60000000000 */
[----:B------:R-:W-:-:S09]  /*0200*/  IADD3.X R8, PT, PT, R8, UR7, RZ, P0, !PT ;  /* 0x0000000708087c10 */ /* 0x000fd200087fe4ff */
.L_x_167:
[----:B------:R-:W-:Y:S05]  /*0210*/  BSYNC.RECONVERGENT B1 ;  /* 0x0000000000017941 */ /* 0x000fea0003800200 */
.L_x_166:
[----:B------:R-:W-:Y:S01]  /*0220*/  ISETP.GE.AND P0, PT, R13, R10, PT ;  /* 0x0000000a0d00720c */ /* 0x000fe20003f06270 */
[----:B------:R-:W-:-:S12]  /*0230*/  BSSY.RECONVERGENT B1, `(.L_x_168) ;  /* 0x0000099000017945 */ /* 0x000fd80003800200 */
[----:B------:R-:W-:Y:S05]  /*0240*/  @P0 BRA `(.L_x_169) ;  /* 0x00000008005c0947 */ /* 0x000fea0003800000 */
[----:B0-----:R-:W-:Y:S01]  /*0250*/  LOP3.LUT R2, RZ, R13, RZ, 0x33, !PT ;  /* 0x0000000dff027212 */ /* 0x001fe200078e33ff */
[----:B------:R-:W-:Y:S03]  /*0260*/  BSSY.RECONVERGENT B2, `(.L_x_170) ;  /* 0x000002e000027945 */ /* 0x000fe60003800200 */
[----:B------:R-:W-:-:S04]  /*0270*/  IADD3 R15, PT, PT, -R6, R7, R2 ;  /* 0x00000007060f7210 */ /* 0x000fc80007ffe102 */
[----:B------:R-:W-:-:S04]  /*0280*/  LOP3.LUT R2, R15, 0x300, RZ, 0xc0, !PT ;  /* 0x000003000f027812 */ /* 0x000fc800078ec0ff */
[----:B------:R-:W-:-:S13]  /*0290*/  ISETP.NE.AND P0, PT, R2, 0x300, PT ;  /* 0x000003000200780c */ /* 0x000fda0003f05270 */
[----:B------:R-:W-:Y:S05]  /*02a0*/  @!P0 BRA `(.L_x_171) ;  /* 0x0000000000a48947 */ /* 0x000fea0003800000 */
[----:B------:R-:W0:Y:S01]  /*02b0*/  LDCU.128 UR4, c[0x0][0x380] ;  /* 0x00007000ff0477ac */ /* 0x000e220008000c00 */
[----:B------:R-:W-:Y:S02]  /*02c0*/  IADD3 R3, P0, PT, R6, R13, RZ ;  /* 0x0000000d06037210 */ /* 0x000fe40007f1e0ff */
[----:B------:R-:W-:-:S03]  /*02d0*/  LEA.HI R2, R15, 0x1, RZ, 0x18 ;  /* 0x000000010f027811 */ /* 0x000fc600078fc0ff */
[----:B------:R-:W-:Y:S01]  /*02e0*/  IMAD.X R14, RZ, RZ, RZ, P0 ;  /* 0x000000ffff0e7224 */ /* 0x000fe200000e06ff */
[----:B------:R-:W-:-:S05]  /*02f0*/  LOP3.LUT R2, R2, 0x3, RZ, 0xc0, !PT ;  /* 0x0000000302027812 */ /* 0x000fca00078ec0ff */
[----:B------:R-:W-:Y:S01]  /*0300*/  IMAD.MOV R4, RZ, RZ, -R2 ;  /* 0x000000ffff047224 */ /* 0x000fe200078e0a02 */
[C---:B0-----:R-:W-:Y:S02]  /*0310*/  LEA R5, P2, R3.reuse, UR4, 0x2 ;  /* 0x0000000403057c11 */ /* 0x041fe4000f8410ff */
[C---:B------:R-:W-:Y:S02]  /*0320*/  IADD3 R7, P1, PT, R3.reuse, UR6, RZ ;  /* 0x0000000603077c10 */ /* 0x040fe4000ff3e0ff */
[----:B------:R-:W-:Y:S02]  /*0330*/  LEA.HI.X R3, R3, UR5, R14, 0x2, P2 ;  /* 0x0000000503037c11 */ /* 0x000fe400090f140e */
[----:B------:R-:W-:-:S09]  /*0340*/  IADD3.X R14, PT, PT, R14, UR7, RZ, P1, !PT ;  /* 0x000000070e0e7c10 */ /* 0x000fd20008ffe4ff */
.L_x_174:
[----:B------:R-:W-:-:S05]  /*0350*/  IMAD.MOV.U32 R2, RZ, RZ, R5 ;  /* 0x000000ffff027224 */ /* 0x000fca00078e0005 */
[----:B------:R-:W2:Y:S01]  /*0360*/  LDG.E R19, desc[UR10][R2.64] ;  /* 0x0000000a02137981 */ /* 0x000ea2000c1e1900 */
[----:B------:R-:W-:Y:S01]  /*0370*/  VIADD R4, R4, 0x1 ;  /* 0x0000000104047836 */ /* 0x000fe20000000000 */
[----:B------:R-:W-:Y:S01]  /*0380*/  BSSY.RECONVERGENT B3, `(.L_x_172) ;  /* 0x0000016000037945 */ /* 0x000fe20003800200 */
[----:B------:R-:W-:Y:S01]  /*0390*/  IMAD.MOV.U32 R18, RZ, RZ, R11 ;  /* 0x000000ffff127224 */ /* 0x000fe200078e000b */
[----:B------:R-:W-:Y:S01]  /*03a0*/  IADD3 R5, P3, PT, R5, 0x400, RZ ;  /* 0x0000040005057810 */ /* 0x000fe20007f7e0ff */
[----:B------:R-:W-:Y:S01]  /*03b0*/  IMAD.MOV.U32 R17, RZ, RZ, R8 ;  /* 0x000000ffff117224 */ /* 0x000fe200078e0008 */
[----:B------:R-:W-:Y:S01]  /*03c0*/  ISETP.NE.AND P2, PT, R4, RZ, PT ;  /* 0x000000ff0400720c */ /* 0x000fe20003f45270 */
[----:B-----5:R-:W-:Y:S02]  /*03d0*/  IMAD.MOV.U32 R16, RZ, RZ, R12 ;  /* 0x000000ffff107224 */ /* 0x020fe400078e000c */
[----:B------:R-:W-:Y:S02]  /*03e0*/  IMAD.MOV.U32 R11, RZ, RZ, R7 ;  /* 0x000000ffff0b7224 */ /* 0x000fe400078e0007 */
[----:B------:R-:W-:Y:S01]  /*03f0*/  IMAD.MOV.U32 R8, RZ, RZ, R14 ;  /* 0x000000ffff087224 */ /* 0x000fe200078e000e */
[----:B--2---:R-:W-:Y:S01]  /*0400*/  FSETP.GEU.AND P0, PT, R12, R19, PT ;  /* 0x000000130c00720b */ /* 0x004fe20003f0e000 */
[----:B------:R-:W-:-:S12]  /*0410*/  IMAD.MOV.U32 R12, RZ, RZ, R19 ;  /* 0x000000ffff0c7224 */ /* 0x000fd800078e0013 */
        /* <DEDUP_REMOVED lines=12> */
.L_x_173:
[----:B------:R-:W-:Y:S05]  /*04e0*/  BSYNC.RECONVERGENT B3 ;  /* 0x0000000000037941 */ /* 0x000fea0003800200 */
.L_x_172:
[----:B------:R-:W-:Y:S01]  /*04f0*/  IADD3 R7, P0, PT, R7, 0x100, RZ ;  /* 0x0000010007077810 */ /* 0x000fe20007f1e0ff */
[----:B------:R-:W-:Y:S02]  /*0500*/  VIADD R13, R13, 0x100 ;  /* 0x000001000d0d7836 */ /* 0x000fe40000000000 */
[----:B------:R-:W-:Y:S02]  /*0510*/  IMAD.X R3, RZ, RZ, R3, P3 ;  /* 0x000000ffff037224 */ /* 0x000fe400018e0603 */
[----:B------:R-:W-:Y:S01]  /*0520*/  IMAD.X R14, RZ, RZ, R14, P0 ;  /* 0x000000ffff0e7224 */ /* 0x000fe200000e060e */
[----:B------:R-:W-:Y:S07]  /*0530*/  @P2 BRA `(.L_x_174) ;  /* 0xfffffffc00842947 */ /* 0x000fee000383ffff */
.L_x_171:
[----:B------:R-:W-:Y:S05]  /*0540*/  BSYNC.RECONVERGENT B2 ;  /* 0x0000000000027941 */ /* 0x000fea0003800200 */
.L_x_170:
[----:B------:R-:W-:-:S13]  /*0550*/  ISETP.GE.U32.AND P0, PT, R15, 0x300, PT ;  /* 0x000003000f00780c */ /* 0x000fda0003f06070 */
[----:B------:R-:W-:Y:S05]  /*0560*/  @!P0 BRA `(.L_x_169) ;  /* 0x0000000400948947 */ /* 0x000fea0003800000 */
[----:B------:R-:W0:Y:S01]  /*0570*/  LDC.64 R4, c[0x0][0x380] ;  /* 0x0000e000ff047b82 */ /* 0x000e220000000a00 */
[----:B------:R-:W-:-:S07]  /*0580*/  VIADD R7, R13, 0x200 ;  /* 0x000002000d077836 */ /* 0x000fce0000000000 */
[----:B------:R-:W1:Y:S02]  /*0590*/  LDC.64 R2, c[0x0][0x388] ;  /* 0x0000e200ff027b82 */ /* 0x000e640000000a00 */
.L_x_183:
[----:B------:R-:W-:-:S05]  /*05a0*/  VIADD R13, R7, 0xfffffe00 ;  /* 0xfffffe00070d7836 */ /* 0x000fca0000000000 */
[----:B------:R-:W-:-:S04]  /*05b0*/  IADD3 R19, P0, PT, R6, R13, RZ ;  /* 0x0000000d06137210 */ /* 0x000fc80007f1e0ff */
[----:B------:R-:W-:Y:S02]  /*05c0*/  LEA.HI.X.SX32 R18, R13, RZ, 0x1, P0 ;  /* 0x000000ff0d127211 */ /* 0x000fe400000f0eff */
[----:B0-----:R-:W-:-:S04]  /*05d0*/  LEA R16, P0, R19, R4, 0x2 ;  /* 0x0000000413107211 */ /* 0x001fc800078010ff */
[----:B------:R-:W-:-:S05]  /*05e0*/  LEA.HI.X R17, R19, R5, R18, 0x2, P0 ;  /* 0x0000000513117211 */ /* 0x000fca00000f1412 */
[----:B------:R-:W2:Y:S04]  /*05f0*/  LDG.E R25, desc[UR10][R16.64] ;  /* 0x0000000a10197981 */ /* 0x000ea8000c1e1900 */
[----:B-----5:R0:W5:Y:S04]  /*0600*/  LDG.E R15, desc[UR10][R16.64+0x400] ;  /* 0x0004000a100f7981 */ /* 0x020168000c1e1900 */
[----:B------:R0:W5:Y:S04]  /*0610*/  LDG.E R13, desc[UR10][R16.64+0x800] ;  /* 0x0008000a100d7981 */ /* 0x000168000c1e1900 */
[----:B------:R0:W5:Y:S01]  /*0620*/  LDG.E R14, desc[UR10][R16.64+0xc00] ;  /* 0x000c000a100e7981 */ /* 0x000162000c1e1900 */
[----:B-1----:R-:W-:Y:S01]  /*0630*/  IADD3 R20, P1, PT, R19, R2, RZ ;  /* 0x0000000213147210 */ /* 0x002fe20007f3e0ff */
[----:B------:R-:W-:Y:S01]  /*0640*/  BSSY.RECONVERGENT B2, `(.L_x_175) ;  /* 0x0000013000027945 */ /* 0x000fe20003800200 */
[----:B------:R-:W-:-:S03]  /*0650*/  VIADD R19, R7, 0xffffff00 ;  /* 0xffffff0007137836 */ /* 0x000fc60000000000 */
[----:B------:R-:W-:Y:S02]  /*0660*/  IMAD.X R23, R18, 0x1, R3, P1 ;  /* 0x0000000112177824 */ /* 0x000fe400008e0603 */
[----:B------:R-:W-:Y:S02]  /*0670*/  IMAD.MOV.U32 R21, RZ, RZ, R20 ;  /* 0x000000ffff157224 */ /* 0x000fe400078e0014 */
[----:B------:R-:W-:Y:S01]  /*0680*/  IMAD.MOV.U32 R22, RZ, RZ, R23 ;  /* 0x000000ffff167224 */ /* 0x000fe200078e0017 */
[----:B--2---:R-:W-:Y:S01]  /*0690*/  FSETP.GEU.AND P0, PT, R12, R25, PT ;  /* 0x000000190c00720b */ /* 0x004fe20003f0e000 */
[----:B------:R-:W-:-:S12]  /*06a0*/  IMAD.MOV.U32 R18, RZ, RZ, R25 ;  /* 0x000000ffff127224 */ /* 0x000fd800078e0019 */
[----:B0-----:R-:W-:Y:S05]  /*06b0*/  @!P0 BRA `(.L_x_176) ;  /* 0x00000000002c8947 */ /* 0x001fea0003800000 */
        /* <DEDUP_REMOVED lines=11> */
.L_x_176:
[----:B------:R-:W-:Y:S05]  /*0770*/  BSYNC.RECONVERGENT B2 ;  /* 0x0000000000027941 */ /* 0x000fea0003800200 */
.L_x_175:
[----:B-----5:R-:W-:Y:S01]  /*0780*/  FSETP.GEU.AND P0, PT, R18, R15, PT ;  /* 0x0000000f1200720b */ /* 0x020fe20003f0e000 */
[----:B------:R-:W-:Y:S01]  /*0790*/  BSSY.RECONVERGENT B2, `(.L_x_177) ;  /* 0x0000013000027945 */ /* 0x000fe20003800200 */
[----:B------:R-:W-:Y:S02]  /*07a0*/  SHF.R.S32.HI R8, RZ, 0x1f, R19 ;  /* 0x0000001fff087819 */ /* 0x000fe40000011413 */
[----:B------:R-:W-:-:S04]  /*07b0*/  IADD3 R12, P1, P2, R19, R2, R6 ;  /* 0x00000002130c7210 */ /* 0x000fc80007a3e006 */
[----:B------:R-:W-:Y:S01]  /*07c0*/  IADD3.X R11, PT, PT, R8, R3, RZ, P1, P2 ;  /* 0x00000003080b7210 */ /* 0x000fe20000fe44ff */
[----:B------:R-:W-:Y:S02]  /*07d0*/  IMAD.MOV.U32 R19, RZ, RZ, R12 ;  /* 0x000000ffff137224 */ /* 0x000fe400078e000c */
[----:B------:R-:W-:Y:S02]  /*07e0*/  IMAD.MOV.U32 R8, RZ, RZ, R15 ;  /* 0x000000ffff087224 */ /* 0x000fe400078e000f */
[----:B------:R-:W-:Y:S01]  /*07f0*/  IMAD.MOV.U32 R20, RZ, RZ, R11 ;  /* 0x000000ffff147224 */ /* 0x000fe200078e000b */
[----:B------:R-:W-:Y:S06]  /*0800*/  @!P0 BRA `(.L_x_178) ;  /* 0x00000000002c8947 */ /* 0x000fec0003800000 */
        /* <DEDUP_REMOVED lines=11> */
.L_x_178:
[----:B------:R-:W-:Y:S05]  /*08c0*/  BSYNC.RECONVERGENT B2 ;  /* 0x0000000000027941 */ /* 0x000fea0003800200 */
.L_x_177:
[----:B------:R-:W-:Y:S01]  /*08d0*/  FSETP.GEU.AND P0, PT, R8, R13, PT ;  /* 0x0000000d0800720b */ /* 0x000fe20003f0e000 */
[C---:B------:R-:W-:Y:S01]  /*08e0*/  VIADD R11, R7.reuse, 0x100 ;  /* 0x00000100070b7836 */ /* 0x040fe20000000000 */
[----:B------:R-:W-:Y:S01]  /*08f0*/  SHF.R.S32.HI R12, RZ, 0x1f, R7 ;  /* 0x0000001fff0c7819 */ /* 0x000fe20000011407 */
[----:B------:R-:W-:Y:S01]  /*0900*/  BSSY.RECONVERGENT B2, `(.L_x_179) ;  /* 0x0000014000027945 */ /* 0x000fe20003800200 */
[-CC-:B------:R-:W-:Y:S01]  /*0910*/  IADD3 R18, P1, P4, R7, R2.reuse, R6.reuse ;  /* 0x0000000207127210 */ /* 0x180fe20007c3e006 */
[----:B------:R-:W-:Y:S01]  /*0920*/  IMAD.MOV.U32 R15, RZ, RZ, R13 ;  /* 0x000000ffff0f7224 */ /* 0x000fe200078e000d */
[----:B------:R-:W-:Y:S02]  /*0930*/  IADD3 R23, P2, P3, R11, R2, R6 ;  /* 0x000000020b177210 */ /* 0x000fe40007b5e006 */
[----:B------:R-:W-:Y:S01]  /*0940*/  IADD3.X R21, PT, PT, R12, R3, RZ, P1, P4 ;  /* 0x000000030c157210 */ /* 0x000fe20000fe84ff */
[----:B------:R-:W-:Y:S01]  /*0950*/  IMAD.MOV.U32 R16, RZ, RZ, R18 ;  /* 0x000000ffff107224 */ /* 0x000fe200078e0012 */
[----:B------:R-:W-:-:S03]  /*0960*/  SHF.R.S32.HI R12, RZ, 0x1f, R11 ;  /* 0x0000001fff0c7819 */ /* 0x000fc6000001140b */
        /* <DEDUP_REMOVED lines=13> */
.L_x_180:
[----:B------:R-:W-:Y:S05]  /*0a40*/  BSYNC.RECONVERGENT B2 ;  /* 0x0000000000027941 */ /* 0x000fea0003800200 */
.L_x_179:
[----:B------:R-:W-:Y:S01]  /*0a50*/  FSETP.GEU.AND P0, PT, R15, R14, PT ;  /* 0x0000000e0f00720b */ /* 0x000fe20003f0e000 */
[----:B------:R-:W-:Y:S01]  /*0a60*/  BSSY.RECONVERGENT B2, `(.L_x_181) ;  /* 0x0000011000027945 */ /* 0x000fe20003800200 */
[----:B------:R-:W-:Y:S01]  /*0a70*/  IADD3.X R18, PT, PT, R12, R3, RZ, P2, P3 ;  /* 0x000000030c127210 */ /* 0x000fe200017e64ff */
[----:B------:R-:W-:Y:S02]  /*0a80*/  IMAD.MOV.U32 R11, RZ, RZ, R23 ;  /* 0x000000ffff0b7224 */ /* 0x000fe400078e0017 */
[----:B------:R-:W-:Y:S02]  /*0a90*/  IMAD.MOV.U32 R12, RZ, RZ, R14 ;  /* 0x000000ffff0c7224 */ /* 0x000fe400078e000e */
[----:B------:R-:W-:-:S06]  /*0aa0*/  IMAD.MOV.U32 R8, RZ, RZ, R18 ;  /* 0x000000ffff087224 */ /* 0x000fcc00078e0012 */
        /* <DEDUP_REMOVED lines=12> */
.L_x_182:
[----:B------:R-:W-:Y:S05]  /*0b70*/  BSYNC.RECONVERGENT B2 ;  /* 0x0000000000027941 */ /* 0x000fea0003800200 */
.L_x_181:
[C---:B------:R-:W-:Y:S02]  /*0b80*/  VIADD R13, R7.reuse, 0x200 ;  /* 0x00000200070d7836 */ /* 0x040fe40000000000 */
[----:B------:R-:W-:-:S03]  /*0b90*/  VIADD R7, R7, 0x400 ;  /* 0x0000040007077836 */ /* 0x000fc60000000000 */
[----:B------:R-:W-:-:S13]  /*0ba0*/  ISETP.GE.AND P0, PT, R13, R10, PT ;  /* 0x0000000a0d00720c */ /* 0x000fda0003f06270 */
[----:B------:R-:W-:Y:S05]  /*0bb0*/  @!P0 BRA `(.L_x_183) ;  /* 0xfffffff800788947 */ /* 0x000fea000383ffff */
.L_x_169:
[----:B------:R-:W-:Y:S05]  /*0bc0*/  BSYNC.RECONVERGENT B1 ;  /* 0x0000000000017941 */ /* 0x000fea0003800200 */
.L_x_168:
[----:B------:R-:W-:-:S13]  /*0bd0*/  ISETP.GE.AND P0, PT, R10, 0x100, PT ;  /* 0x000001000a00780c */ /* 0x000fda0003f06270 */
[----:B------:R-:W-:Y:S05]  /*0be0*/  @!P0 BRA `(.L_x_184) ;  /* 0x00000010008c8947 */ /* 0x000fea0003800000 */
[----:B------:R-:W1:Y:S01]  /*0bf0*/  S2R R10, SR_LANEID ;  /* 0x00000000000a7919 */ /* 0x000e620000000000 */
[----:B------:R-:W-:Y:S01]  /*0c00*/  BSSY.RECONVERGENT B1, `(.L_x_185) ;  /* 0x000001b000017945 */ /* 0x000fe20003800200 */
[----:B------:R-:W-:Y:S01]  /*0c10*/  IMAD.MOV.U32 R6, RZ, RZ, R11 ;  /* 0x000000ffff067224 */ /* 0x000fe200078e000b */
[----:B0----5:R0:W2:Y:S01]  /*0c20*/  SHFL.DOWN PT, R3, R12, 0x1, 0x1f ;  /* 0x08201f000c037f89 */ /* 0x0210a200000e0000 */
[----:B------:R-:W-:Y:S02]  /*0c30*/  IMAD.MOV.U32 R7, RZ, RZ, R8 ;  /* 0x000000ffff077224 */ /* 0x000fe400078e0008 */
[----:B------:R-:W-:Y:S01]  /*0c40*/  IMAD.MOV.U32 R2, RZ, RZ, R12 ;  /* 0x000000ffff027224 */ /* 0x000fe200078e000c */
[----:B------:R0:W3:Y:S04]  /*0c50*/  SHFL.DOWN PT, R4, R11, 0x1, 0x1f ;  /* 0x08201f000b047f89 */ /* 0x0000e800000e0000 */
[----:B------:R0:W4:Y:S01]  /*0c60*/  SHFL.DOWN PT, R5, R8, 0x1, 0x1f ;  /* 0x08201f0008057f89 */ /* 0x00012200000e0000 */
[----:B-1----:R-:W-:-:S02]  /*0c70*/  ISETP.GT.AND P0, PT, R10, 0x1e, PT ;  /* 0x0000001e0a00780c */ /* 0x002fc40003f04270 */
[C---:B------:R-:W-:Y:S02]  /*0c80*/  ISETP.GT.AND P1, PT, R10.reuse, 0x1d, PT ;  /* 0x0000001d0a00780c */ /* 0x040fe40003f24270 */
[----:B------:R-:W-:-:S09]  /*0c90*/  ISETP.GT.AND P3, PT, R10, 0x1b, PT ;  /* 0x0000001b0a00780c */ /* 0x000fd20003f64270 */
[----:B0-234-:R-:W-:Y:S05]  /*0ca0*/  @P0 BRA `(.L_x_186) ;  /* 0x0000000000400947 */ /* 0x01dfea0003800000 */
        /* <DEDUP_REMOVED lines=16> */
.L_x_186:
[----:B------:R-:W-:Y:S05]  /*0db0*/  BSYNC.RECONVERGENT B1 ;  /* 0x0000000000017941 */ /* 0x000fea0003800200 */
.L_x_185:
        /* <DEDUP_REMOVED lines=27> */
.L_x_188:
[----:B------:R-:W-:Y:S05]  /*0f70*/  BSYNC.RECONVERGENT B1 ;  /* 0x0000000000017941 */ /* 0x000fea0003800200 */
.L_x_187:
        /* <DEDUP_REMOVED lines=9> */
[----:B0-----:R-:W-:Y:S02]  /*1010*/  IMAD.MOV.U32 R6, RZ, RZ, R11 ;  /* 0x000000ffff067224 */ /* 0x001fe400078e000b */
[----:B-1----:R-:W-:Y:S02]  /*1020*/  IMAD.MOV.U32 R7, RZ, RZ, R10 ;  /* 0x000000ffff077224 */ /* 0x002fe400078e000a */
        /* <DEDUP_REMOVED lines=13> */
.L_x_190:
[----:B------:R-:W-:Y:S05]  /*1100*/  BSYNC.RECONVERGENT B1 ;  /* 0x0000000000017941 */ /* 0x000fea0003800200 */
.L_x_189:
        /* <DEDUP_REMOVED lines=9> */
[----:B---3--:R-:W-:Y:S02]  /*11a0*/  IMAD.MOV.U32 R4, RZ, RZ, R13 ;  /* 0x000000ffff047224 */ /* 0x008fe400078e000d */
        /* <DEDUP_REMOVED lines=14> */
.L_x_192:
[----:B------:R-:W-:Y:S05]  /*1290*/  BSYNC.RECONVERGENT B1 ;  /* 0x0000000000017941 */ /* 0x000fea0003800200 */
.L_x_191:
[----:B0-----:R0:W0:Y:S01]  /*12a0*/  SHFL.DOWN PT, R2, R3, 0x10, 0x1f ;  /* 0x0a001f0003027f89 */ /* 0x00102200000e0000 */
[----:B------:R-:W-:Y:S01]  /*12b0*/  BSSY.RECONVERGENT B1, `(.L_x_193) ;  /* 0x0000017000017945 */ /* 0x000fe20003800200 */
[----:B--2---:R-:W-:Y:S02]  /*12c0*/  IMAD.MOV.U32 R7, RZ, RZ, R4 ;  /* 0x000000ffff077224 */ /* 0x004fe400078e0004 */
[----:B------:R2:W0:Y:S01]  /*12d0*/  SHFL.DOWN PT, R11, R4, 0x10, 0x1f ;  /* 0x0a001f00040b7f89 */ /* 0x00042200000e0000 */
[----:B----4-:R-:W-:Y:S02]  /*12e0*/  IMAD.MOV.U32 R8, RZ, RZ, R5 ;  /* 0x000000ffff087224 */ /* 0x010fe400078e0005 */
[----:B------:R-:W-:Y:S01]  /*12f0*/  IMAD.MOV.U32 R6, RZ, RZ, R3 ;  /* 0x000000ffff067224 */ /* 0x000fe200078e0003 */
[----:B-1----:R2:W1:Y:S01]  /*1300*/  SHFL.DOWN PT, R10, R5, 0x10, 0x1f ;  /* 0x0a001f00050a7f89 */ /* 0x00246200000e0000 */
[----:B------:R-:W-:Y:S05]  /*1310*/  @P4 BRA `(.L_x_194) ;  /* 0x0000000000404947 */ /* 0x000fea0003800000 */
[----:B0-----:R-:W-:Y:S01]  /*1320*/  FSETP.GEU.AND P0, PT, R3, R2, PT ;  /* 0x000000020300720b */ /* 0x001fe20003f0e000 */
[----:B------:R-:W-:Y:S02]  /*1330*/  IMAD.MOV.U32 R7, RZ, RZ, R11 ;  /* 0x000000ffff077224 */ /* 0x000fe400078e000b */
        /* <DEDUP_REMOVED lines=14> */
.L_x_194:
[----:B------:R-:W-:Y:S05]  /*1420*/  BSYNC.RECONVERGENT B1 ;  /* 0x0000000000017941 */ /* 0x000fea0003800200 */
.L_x_193:
[----:B------:R-:W-:Y:S04]  /*1430*/  BSSY.RECONVERGENT B1, `(.L_x_195) ;  /* 0x000000c000017945 */ /* 0x000fe80003800200 */
[----:B------:R-:W-:Y:S05]  /*1440*/  @P2 BRA `(.L_x_196) ;  /* 0x0000000000282947 */ /* 0x000fea0003800000 */
[----:B--2---:R-:W2:Y:S01]  /*1450*/  S2R R4, SR_CgaCtaId ;  /* 0x0000000000047919 */ /* 0x004ea20000008800 */
        /* <DEDUP_REMOVED lines=9> */
.L_x_196:
[----:B------:R-:W-:Y:S05]  /*14f0*/  BSYNC.RECONVERGENT B1 ;  /* 0x0000000000017941 */ /* 0x000fea0003800200 */
.L_x_195:
[----:B------:R-:W-:Y:S01]  /*1500*/  BAR.SYNC.DEFER_BLOCKING 0x0 ;  /* 0x0000000000007b1d */ /* 0x000fe20000010000 */
[----:B------:R-:W-:-:S13]  /*1510*/  ISETP.NE.AND P2, PT, R9, RZ, PT ;  /* 0x000000ff0900720c */ /* 0x000fda0003f45270 */
[----:B------:R-:W-:Y:S05]  /*1520*/  @P2 BRA `(.L_x_197) ;  /* 0x0000004400542947 */ /* 0x000fea0003800000 */
[----:B0---4-:R-:W0:Y:S01]  /*1530*/  S2R R3, SR_CgaCtaId ;  /* 0x0000000000037919 */ /* 0x011e220000008800 */
[----:B------:R-:W-:Y:S01]  /*1540*/  MOV R2, 0x400 ;  /* 0x0000040000027802 */ /* 0x000fe20000000f00 */
[----:B------:R-:W-:Y:S03]  /*1550*/  BSSY.RECONVERGENT B1, `(.L_x_198) ;  /* 0x0000016000017945 */ /* 0x000fe60003800200 */
[----:B0-----:R-:W-:-:S05]  /*1560*/  LEA R26, R3, R2, 0x18 ;  /* 0x00000002031a7211 */ /* 0x001fca00078ec0ff */
[----:B--2---:R-:W0:Y:S04]  /*1570*/  LDS R5, [R26+0x18] ;  /* 0x000018001a057984 */ /* 0x004e280000000800 */
[----:B------:R2:W4:Y:S04]  /*1580*/  LDS.64 R2, [R26+0x20] ;  /* 0x000020001a027984 */ /* 0x0005280000000a00 */
[----:B------:R2:W1:Y:S04]  /*1590*/  LDS R22, [R26+0x28] ;  /* 0x000028001a167984 */ /* 0x0004680000000800 */
[----:B------:R2:W1:Y:S01]  /*15a0*/  LDS R16, [R26+0x38] ;  /* 0x000038001a107984 */ /* 0x0004620000000800 */
[----:B0-----:R-:W-:Y:S01]  /*15b0*/  FSETP.GEU.AND P0, PT, R6, R5, PT ;  /* 0x000000050600720b */ /* 0x001fe20003f0e000 */
[----:B------:R-:W-:-:S12]  /*15c0*/  IMAD.MOV.U32 R21, RZ, RZ, R5 ;  /* 0x000000ffff157224 */ /* 0x000fd800078e0005 */
[----:B-12-4-:R-:W-:Y:S05]  /*15d0*/  @!P0 BRA `(.L_x_199) ;  /* 0x0000000000348947 */ /* 0x016fea0003800000 */
        /* <DEDUP_REMOVED lines=13> */
.L_x_199:
[----:B------:R-:W-:Y:S05]  /*16b0*/  BSYNC.RECONVERGENT B1 ;  /* 0x0000000000017941 */ /* 0x000fea0003800200 */
.L_x_198:
        /* <DEDUP_REMOVED lines=21> */
[C---:B------:R-:W-:Y:S02]  /*1810*/  @P3 ISETP.LT.U32.AND P1, PT, R2.reuse, R6, PT ;  /* 0x000000060200320c */ /* 0x040fe40003f21070 */
[CC--:B------:R-:W-:Y:S02]  /*1820*/  @P3 ISETP.GE.AND.EX P0, PT, R3.reuse, R7.reuse, PT, P0 ;  /* 0x000000070300320c */ /* 0x0c0fe40003f06300 */
[----:B------:R-:W-:Y:S02]  /*1830*/  @P3 ISETP.LT.AND.EX P1, PT, R3, R7, PT, P1 ;  /* 0x000000070300320c */ /* 0x000fe40003f21310 */
[----:B------:R-:W-:Y:S02]  /*1840*/  @P3 FSEL R23, R21, R22, !P0 ;  /* 0x0000001615173208 */ /* 0x000fe40004000000 */
[----:B------:R-:W-:-:S02]  /*1850*/  @P3 SEL R25, R2, R6, P1 ;  /* 0x0000000602193207 */ /* 0x000fc40000800000 */
[----:B------:R-:W-:-:S07]  /*1860*/  @P3 SEL R24, R3, R7, P1 ;  /* 0x0000000703183207 */ /* 0x000fce0000800000 */
.L_x_201:
[----:B------:R-:W-:Y:S05]  /*1870*/  BSYNC.RECONVERGENT B1 ;  /* 0x0000000000017941 */ /* 0x000fea0003800200 */
.L_x_200:
        /* <DEDUP_REMOVED lines=17> */
.L_x_203:
[----:B------:R-:W-:Y:S05]  /*1990*/  BSYNC.RECONVERGENT B1 ;  /* 0x0000000000017941 */ /* 0x000fea0003800200 */
.L_x_202:
        /* <DEDUP_REMOVED lines=17> */
.L_x_205:
[----:B------:R-:W-:Y:S05]  /*1ab0*/  BSYNC.RECONVERGENT B1 ;  /* 0x0000000000017941 */ /* 0x000fea0003800200 */
.L_x_204:
        /* <DEDUP_REMOVED lines=17> */
.L_x_207:
[----:B------:R-:W-:Y:S05]  /*1bd0*/  BSYNC.RECONVERGENT B1 ;  /* 0x0000000000017941 */ /* 0x000fea0003800200 */
.L_x_206:
        /* <DEDUP_REMOVED lines=17> */
.L_x_209:
[----:B------:R-:W-:Y:S05]  /*1cf0*/  BSYNC.RECONVERGENT B1 ;  /* 0x0000000000017941 */ /* 0x000fea0003800200 */
.L_x_208:
        /* <DEDUP_REMOVED lines=18> */
.L_x_184:
[----:B------:R-:W1:Y:S01]  /*1e20*/  S2R R14, SR_LANEID ;  /* 0x00000000000e7919 */ /* 0x000e620000000000 */
[----:B0-----:R-:W-:Y:S01]  /*1e30*/  LOP3.LUT R2, R9, 0x3e0, RZ, 0xc0, !PT ;  /* 0x000003e009027812 */ /* 0x001fe200078ec0ff */
[----:B------:R-:W-:Y:S01]  /*1e40*/  BSSY.RECONVERGENT B1, `(.L_x_210) ;  /* 0x0000027000017945 */ /* 0x000fe20003800200 */
[----:B------:R-:W-:Y:S02]  /*1e50*/  IMAD.MOV.U32 R16, RZ, RZ, R8 ;  /* 0x000000ffff107224 */ /* 0x000fe400078e0008 */
[----:B------:R-:W-:Y:S01]  /*1e60*/  LOP3.LUT R5, RZ, R2, RZ, 0x33, !PT ;  /* 0x00000002ff057212 */ /* 0x000fe200078e33ff */
[----:B------:R-:W-:-:S05]  /*1e70*/  VIADD R3, R2, 0x20 ;  /* 0x0000002002037836 */ /* 0x000fca0000000000 */
[----:B------:R-:W-:Y:S01]  /*1e80*/  ISETP.GT.AND P0, PT, R3, R10, PT ;  /* 0x0000000a0300720c */ /* 0x000fe20003f04270 */
[----:B------:R-:W-:-:S05]  /*1e90*/  IMAD.IADD R3, R10, 0x1, R5 ;  /* 0x000000010a037824 */ /* 0x000fca00078e0205 */
[----:B------:R-:W-:-:S05]  /*1ea0*/  SEL R3, R3, 0x1f, P0 ;  /* 0x0000001f03037807 */ /* 0x000fca0000000000 */
[----:B-----5:R0:W2:Y:S04]  /*1eb0*/  SHFL.DOWN PT, R5, R12, 0x1, R3 ;  /* 0x082000000c057989 */ /* 0x0200a800000e0003 */
[----:B------:R0:W3:Y:S01]  /*1ec0*/  SHFL.DOWN PT, R7, R8, 0x1, R3 ;  /* 0x0820000008077989 */ /* 0x0000e200000e0003 */
[CC--:B-1----:R-:W-:Y:S01]  /*1ed0*/  ISETP.GE.AND P0, PT, R14.reuse, R3.reuse, PT ;  /* 0x000000030e00720c */ /* 0x0c2fe20003f06270 */
[C---:B------:R-:W-:Y:S01]  /*1ee0*/  VIADD R4, R14.reuse, 0x4 ;  /* 0x000000040e047836 */ /* 0x040fe20000000000 */
[C---:B------:R-:W-:Y:S01]  /*1ef0*/  ISETP.NE.AND P2, PT, R14.reuse, RZ, PT ;  /* 0x000000ff0e00720c */ /* 0x040fe20003f45270 */
[C---:B------:R-:W-:Y:S02]  /*1f00*/  VIADD R2, R14.reuse, 0x2 ;  /* 0x000000020e027836 */ /* 0x040fe40000000000 */
[----:B------:R-:W-:Y:S01]  /*1f10*/  VIADD R6, R14, 0x8 ;  /* 0x000000080e067836 */ /* 0x000fe20000000000 */
[-C--:B------:R-:W-:Y:S01]  /*1f20*/  ISETP.GT.AND P5, PT, R4, R3.reuse, PT ;  /* 0x000000030400720c */ /* 0x080fe20003fa4270 */
[----:B------:R-:W-:Y:S01]  /*1f30*/  VIADD R14, R14, 0x10 ;  /* 0x000000100e0e7836 */ /* 0x000fe20000000000 */
[----:B------:R0:W1:Y:S01]  /*1f40*/  SHFL.DOWN PT, R4, R11, 0x1, R3 ;  /* 0x082000000b047989 */ /* 0x00006200000e0003 */
[-C--:B------:R-:W-:Y:S01]  /*1f50*/  ISETP.GT.AND P1, PT, R2, R3.reuse, PT ;  /* 0x000000030200720c */ /* 0x080fe20003f24270 */
[----:B------:R-:W-:Y:S01]  /*1f60*/  IMAD.MOV.U32 R2, RZ, RZ, R12 ;  /* 0x000000ffff027224 */ /* 0x000fe200078e000c */
[-C--:B------:R-:W-:Y:S01]  /*1f70*/  ISETP.GT.AND P4, PT, R6, R3.reuse, PT ;  /* 0x000000030600720c */ /* 0x080fe20003f84270 */
[----:B------:R-:W-:Y:S01]  /*1f80*/  IMAD.MOV.U32 R6, RZ, RZ, R11 ;  /* 0x000000ffff067224 */ /* 0x000fe200078e000b */
[----:B------:R-:W-:Y:S01]  /*1f90*/  ISETP.GT.AND P3, PT, R14, R3, PT ;  /* 0x000000030e00720c */ /* 0x000fe20003f64270 */
[----:B--2---:R-:W-:-:S12]  /*1fa0*/  @P0 BRA `(.L_x_211) ;  /* 0x0000000000400947 */ /* 0x004fd80003800000 */
[----:B------:R-:W-:Y:S01]  /*1fb0*/  FSETP.GEU.AND P0, PT, R12, R5, PT ;  /* 0x000000050c00720b */ /* 0x000fe20003f0e000 */
        /* <DEDUP_REMOVED lines=15> */
.L_x_211:
[----:B------:R-:W-:Y:S05]  /*20b0*/  BSYNC.RECONVERGENT B1 ;  /* 0x0000000000017941 */ /* 0x000fea0003800200 */
.L_x_210:
[----:B------:R2:W4:Y:S01]  /*20c0*/  SHFL.DOWN PT, R5, R2, 0x2, R3 ;  /* 0x0840000002057989 */ /* 0x00052200000e0003 */
[----:B------:R-:W-:Y:S01]  /*20d0*/  BSSY.RECONVERGENT B1, `(.L_x_212) ;  /* 0x0000017000017945 */ /* 0x000fe20003800200 */
[----:B-1----:R-:W-:Y:S02]  /*20e0*/  IMAD.MOV.U32 R4, RZ, RZ, R2 ;  /* 0x000000ffff047224 */ /* 0x002fe400078e0002 */
[----:B---3--:R2:W1:Y:S01]  /*20f0*/  SHFL.DOWN PT, R7, R6, 0x2, R3 ;  /* 0x0840000006077989 */ /* 0x00846200000e0003 */
[----:B0-----:R-:W-:Y:S02]  /*2100*/  IMAD.MOV.U32 R12, RZ, RZ, R6 ;  /* 0x000000ffff0c7224 */ /* 0x001fe400078e0006 */
[----:B------:R-:W-:Y:S01]  /*2110*/  IMAD.MOV.U32 R14, RZ, RZ, R16 ;  /* 0x000000ffff0e7224 */ /* 0x000fe200078e0010 */
[----:B------:R2:W0:Y:S01]  /*2120*/  SHFL.DOWN PT, R11, R16, 0x2, R3 ;  /* 0x08400000100b7989 */ /* 0x00042200000e0003 */
[----:B------:R-:W-:Y:S05]  /*2130*/  @P1 BRA `(.L_x_213) ;  /* 0x0000000000401947 */ /* 0x000fea0003800000 */
[----:B----4-:R-:W-:Y:S01]  /*2140*/  FSETP.GEU.AND P0, PT, R2, R5, PT ;  /* 0x000000050200720b */ /* 0x010fe20003f0e000 */
[----:B------:R-:W-:Y:S02]  /*2150*/  IMAD.MOV.U32 R4, RZ, RZ, R5 ;  /* 0x000000ffff047224 */ /* 0x000fe400078e0005 */
[----:B-1----:R-:W-:Y:S02]  /*2160*/  IMAD.MOV.U32 R12, RZ, RZ, R7 ;  /* 0x000000ffff0c7224 */ /* 0x002fe400078e0007 */
        /* <DEDUP_REMOVED lines=13> */
.L_x_213:
[----:B------:R-:W-:Y:S05]  /*2240*/  BSYNC.RECONVERGENT B1 ;  /* 0x0000000000017941 */ /* 0x000fea0003800200 */
.L_x_212:
[----:B----4-:R3:W4:Y:S01]  /*2250*/  SHFL.DOWN PT, R5, R4, 0x4, R3 ;  /* 0x0880000004057989 */ /* 0x01072200000e0003 */
[----:B------:R-:W-:Y:S01]  /*2260*/  BSSY.RECONVERGENT B1, `(.L_x_214) ;  /* 0x0000017000017945 */ /* 0x000fe20003800200 */
[----:B--2---:R-:W-:Y:S02]  /*2270*/  IMAD.MOV.U32 R2, RZ, RZ, R4 ;  /* 0x000000ffff027224 */ /* 0x004fe400078e0004 */
[----:B-1----:R3:W1:Y:S01]  /*2280*/  SHFL.DOWN PT, R7, R12, 0x4, R3 ;  /* 0x088000000c077989 */ /* 0x00266200000e0003 */
[----:B------:R-:W-:Y:S02]  /*2290*/  IMAD.MOV.U32 R6, RZ, RZ, R12 ;  /* 0x000000ffff067224 */ /* 0x000fe400078e000c */
[----:B------:R-:W-:Y:S01]  /*22a0*/  IMAD.MOV.U32 R8, RZ, RZ, R14 ;  /* 0x000000ffff087224 */ /* 0x000fe200078e000e */
[----:B0-----:R3:W0:Y:S01]  /*22b0*/  SHFL.DOWN PT, R11, R14, 0x4, R3 ;  /* 0x088000000e0b7989 */ /* 0x00162200000e0003 */
        /* <DEDUP_REMOVED lines=17> */
.L_x_215:
[----:B------:R-:W-:Y:S05]  /*23d0*/  BSYNC.RECONVERGENT B1 ;  /* 0x0000000000017941 */ /* 0x000fea0003800200 */
.L_x_214:
[----:B----4-:R2:W4:Y:S01]  /*23e0*/  SHFL.DOWN PT, R5, R2, 0x8, R3 ;  /* 0x0900000002057989 */ /* 0x01052200000e0003 */
[----:B------:R-:W-:Y:S01]  /*23f0*/  BSSY.RECONVERGENT B1, `(.L_x_216) ;  /* 0x0000017000017945 */ /* 0x000fe20003800200 */
[----:B---3--:R-:W-:Y:S02]  /*2400*/  IMAD.MOV.U32 R4, RZ, RZ, R2 ;  /* 0x000000ffff047224 */ /* 0x008fe400078e0002 */
        /* <DEDUP_REMOVED lines=21> */
.L_x_217:
[----:B------:R-:W-:Y:S05]  /*2560*/  BSYNC.RECONVERGENT B1 ;  /* 0x0000000000017941 */ /* 0x000fea0003800200 */
.L_x_216:
[----:B----4-:R3:W4:Y:S01]  /*2570*/  SHFL.DOWN PT, R5, R4, 0x10, R3 ;  /* 0x0a00000004057989 */ /* 0x01072200000e0003 */
[----:B------:R-:W-:Y:S01]  /*2580*/  BSSY.RECONVERGENT B1, `(.L_x_218) ;  /* 0x0000017000017945 */ /* 0x000fe20003800200 */
[----:B--2---:R-:W-:Y:S02]  /*2590*/  IMAD.MOV.U32 R6, RZ, RZ, R4 ;  /* 0x000000ffff067224 */ /* 0x004fe400078e0004 */
[----:B0-----:R3:W0:Y:S01]  /*25a0*/  SHFL.DOWN PT, R11, R12, 0x10, R3 ;  /* 0x0a0000000c0b7989 */ /* 0x00162200000e0003 */
[----:B-1----:R-:W-:Y:S02]  /*25b0*/  IMAD.MOV.U32 R7, RZ, RZ, R12 ;  /* 0x000000ffff077224 */ /* 0x002fe400078e000c */
[----:B------:R-:W-:Y:S01]  /*25c0*/  IMAD.MOV.U32 R8, RZ, RZ, R14 ;  /* 0x000000ffff087224 */ /* 0x000fe200078e000e */
[----:B------:R3:W1:Y:S01]  /*25d0*/  SHFL.DOWN PT, R13, R14, 0x10, R3 ;  /* 0x0a0000000e0d7989 */ /* 0x00066200000e0003 */
        /* <DEDUP_REMOVED lines=17> */
.L_x_219:
[----:B------:R-:W-:Y:S05]  /*26f0*/  BSYNC.RECONVERGENT B1 ;  /* 0x0000000000017941 */ /* 0x000fea0003800200 */
.L_x_218:
[----:B------:R-:W-:Y:S04]  /*2700*/  BSSY.RECONVERGENT B1, `(.L_x_220) ;  /* 0x000000c000017945 */ /* 0x000fe80003800200 */
[----:B------:R-:W-:Y:S05]  /*2710*/  @P2 BRA `(.L_x_221) ;  /* 0x0000000000282947 */ /* 0x000fea0003800000 */
[----:B---3--:R-:W2:Y:S01]  /*2720*/  S2R R4, SR_CgaCtaId ;  /* 0x0000000000047919 */ /* 0x008ea20000008800 */
[----:B------:R-:W-:Y:S02]  /*2730*/  MOV R3, 0x400 ;  /* 0x0000040000037802 */ /* 0x000fe40000000f00 */
[----:B------:R-:W-:-:S04]  /*2740*/  SHF.R.U32.HI R2, RZ, 0x1, R9 ;  /* 0x00000001ff027819 */ /* 0x000fc80000011609 */
[----:B------:R-:W-:Y:S02]  /*2750*/  LOP3.LUT R2, R2, 0x1f0, RZ, 0xc0, !PT ;  /* 0x000001f002027812 */ /* 0x000fe400078ec0ff */
[----:B--2---:R-:W-:-:S05]  /*2760*/  LEA R3, R4, R3, 0x18 ;  /* 0x0000000304037211 */ /* 0x004fca00078ec0ff */
[----:B----4-:R-:W-:Y:S02]  /*2770*/  IMAD.IADD R5, R2, 0x1, R3 ;  /* 0x0000000102057824 */ /* 0x010fe400078e0203 */
[----:B------:R-:W-:Y:S02]  /*2780*/  IMAD.MOV.U32 R2, RZ, RZ, R7 ;  /* 0x000000ffff027224 */ /* 0x000fe400078e0007 */
[----:B------:R-:W-:Y:S01]  /*2790*/  IMAD.MOV.U32 R3, RZ, RZ, R8 ;  /* 0x000000ffff037224 */ /* 0x000fe200078e0008 */
[----:B------:R2:W-:Y:S04]  /*27a0*/  STS [R5+0x8], R6 ;  /* 0x0000080605007388 */ /* 0x0005e80000000800 */
[----:B------:R2:W-:Y:S02]  /*27b0*/  STS.64 [R5+0x10], R2 ;  /* 0x0000100205007388 */ /* 0x0005e40000000a00 */
.L_x_221:
[----:B------:R-:W-:Y:S05]  /*27c0*/  BSYNC.RECONVERGENT B1 ;  /* 0x0000000000017941 */ /* 0x000fea0003800200 */
.L_x_220:
[----:B------:R-:W-:Y:S01]  /*27d0*/  BAR.SYNC.DEFER_BLOCKING 0x0 ;  /* 0x0000000000007b1d */ /* 0x000fe20000010000 */
[----:B------:R-:W-:-:S13]  /*27e0*/  ISETP.NE.AND P2, PT, R9, RZ, PT ;  /* 0x000000ff0900720c */ /* 0x000fda0003f45270 */
[----:B------:R-:W-:Y:S05]  /*27f0*/  @P2 BRA `(.L_x_197) ;  /* 0x0000003000a02947 */ /* 0x000fea0003800000 */
[C---:B------:R-:W-:Y:S01]  /*2800*/  ISETP.GE.AND P0, PT, R10.reuse, 0x21, PT ;  /* 0x000000210a00780c */ /* 0x040fe20003f06270 */
[----:B--2---:R-:W-:Y:S01]  /*2810*/  IMAD.MOV.U32 R2, RZ, RZ, R6 ;  /* 0x000000ffff027224 */ /* 0x004fe200078e0006 */
[C---:B------:R-:W-:Y:S01]  /*2820*/  ISETP.GE.AND P5, PT, R10.reuse, 0x41, PT ;  /* 0x000000410a00780c */ /* 0x040fe20003fa6270 */
[----:B0-----:R-:W-:Y:S01]  /*2830*/  IMAD.MOV.U32 R11, RZ, RZ, R7 ;  /* 0x000000ffff0b7224 */ /* 0x001fe200078e0007 */
[C---:B------:R-:W-:Y:S01]  /*2840*/  ISETP.GE.AND P4, PT, R10.reuse, 0x61, PT ;  /* 0x000000610a00780c */ /* 0x040fe20003f86270 */
[----:B---3--:R-:W-:Y:S01]  /*2850*/  IMAD.MOV.U32 R4, RZ, RZ, R8 ;  /* 0x000000ffff047224 */ /* 0x008fe200078e0008 */
[----:B------:R-:W-:-:S07]  /*2860*/  ISETP.GE.AND P3, PT, R10, 0x81, PT ;  /* 0x000000810a00780c */ /* 0x000fce0003f66270 */
[----:B------:R-:W-:Y:S06]  /*2870*/  @!P0 BRA `(.L_x_222) ;  /* 0x00000000005c8947 */ /* 0x000fec0003800000 */
[----:B------:R-:W0:Y:S01]  /*2880*/  S2UR UR5, SR_CgaCtaId ;  /* 0x00000000000579c3 */ /* 0x000e220000008800 */
[----:B------:R-:W-:Y:S01]  /*2890*/  UMOV UR4, 0x400 ;  /* 0x0000040000047882 */ /* 0x000fe20000000000 */
[----:B------:R-:W-:Y:S01]  /*28a0*/  BSSY.RECONVERGENT B1, `(.L_x_222) ;  /* 0x0000014000017945 */ /* 0x000fe20003800200 */
        /* <DEDUP_REMOVED lines=19> */
.L_x_223:
[----:B------:R-:W-:Y:S05]  /*29e0*/  BSYNC.RECONVERGENT B1 ;  /* 0x0000000000017941 */ /* 0x000fea0003800200 */
.L_x_222:
[----:B------:R-:W-:Y:S02]  /*29f0*/  IMAD.MOV.U32 R3, RZ, RZ, R2 ;  /* 0x000000ffff037224 */ /* 0x000fe400078e0002 */
[----:B------:R-:W-:Y:S02]  /*2a00*/  IMAD.MOV.U32 R9, RZ, RZ, R11 ;  /* 0x000000ffff097224 */ /* 0x000fe400078e000b */
[----:B------:R-:W-:Y:S01]  /*2a10*/  IMAD.MOV.U32 R8, RZ, RZ, R4 ;  /* 0x000000ffff087224 */ /* 0x000fe200078e0004 */
[----:B------:R-:W-:Y:S06]  /*2a20*/  @!P5 BRA `(.L_x_224) ;  /* 0x00000000005cd947 */ /* 0x000fec0003800000 */
[----:B------:R-:W0:Y:S01]  /*2a30*/  S2UR UR5, SR_CgaCtaId ;  /* 0x00000000000579c3 */ /* 0x000e220000008800 */
[----:B------:R-:W-:Y:S01]  /*2a40*/  UMOV UR4, 0x400 ;  /* 0x0000040000047882 */ /* 0x000fe20000000000 */
[----:B------:R-:W-:Y:S01]  /*2a50*/  BSSY.RECONVERGENT B1, `(.L_x_224) ;  /* 0x0000014000017945 */ /* 0x000fe20003800200 */
[----:B0-----:R-:W-:-:S09]  /*2a60*/  ULEA UR4, UR5, UR4, 0x18 ;  /* 0x0000000405047291 */ /* 0x001fd2000f8ec0ff */
[----:B----4-:R-:W0:Y:S04]  /*2a70*/  LDS R5, [UR4+0x28] ;  /* 0x00002804ff057984 */ /* 0x010e280008000800 */
        /* <DEDUP_REMOVED lines=17> */
.L_x_225:
[----:B------:R-:W-:Y:S05]  /*2b90*/  BSYNC.RECONVERGENT B1 ;  /* 0x0000000000017941 */ /* 0x000fea0003800200 */
.L_x_224:
[C---:B------:R-:W-:Y:S01]  /*2ba0*/  ISETP.GE.AND P1, PT, R10.reuse, 0xa1, PT ;  /* 0x000000a10a00780c */ /* 0x040fe20003f26270 */
[----:B------:R-:W-:Y:S01]  /*2bb0*/  IMAD.MOV.U32 R2, RZ, RZ, R3 ;  /* 0x000000ffff027224 */ /* 0x000fe200078e0003 */
[C---:B------:R-:W-:Y:S01]  /*2bc0*/  ISETP.GE.AND P5, PT, R10.reuse, 0xc1, PT ;  /* 0x000000c10a00780c */ /* 0x040fe20003fa6270 */
[----:B------:R-:W-:Y:S01]  /*2bd0*/  IMAD.MOV.U32 R7, RZ, RZ, R9 ;  /* 0x000000ffff077224 */ /* 0x000fe200078e0009 */
[----:B------:R-:W-:Y:S01]  /*2be0*/  ISETP.GE.AND P6, PT, R10, 0xe1, PT ;  /* 0x000000e10a00780c */ /* 0x000fe20003fc6270 */
[----:B------:R-:W-:Y:S01]  /*2bf0*/  IMAD.MOV.U32 R6, RZ, RZ, R8 ;  /* 0x000000ffff067224 */ /* 0x000fe200078e0008 */
[----:B------:R-:W-:Y:S11]  /*2c00*/  @!P4 BRA `(.L_x_226) ;  /* 0x00000000005cc947 */ /* 0x000ff60003800000 */
        /* <DEDUP_REMOVED lines=15> */
[----:B------:R-:W-:-:S04]  /*2d00*/  @P4 ISETP.GE.U32.AND P0, PT, R9, R10, PT ;  /* 0x0000000a0900420c */ /* 0x000fc80003f06070 */
[----:B------:R-:W-:-:S04]  /*2d10*/  @P4 ISETP.GE.AND.EX P0, PT, R8, R11, PT, P0 ;  /* 0x0000000b0800420c */ /* 0x000fc80003f06300 */
[----:B------:R-:W-:Y:S02]  /*2d20*/  @P4 FSEL R2, R3, R4, !P0 ;  /* 0x0000000403024208 */ /* 0x000fe40004000000 */
[----:B------:R-:W-:-:S04]  /*2d30*/  @P4 ISETP.LT.U32.AND P0, PT, R9, R10, PT ;  /* 0x0000000a0900420c */ /* 0x000fc80003f01070 */
[----:B------:R-:W-:-:S04]  /*2d40*/  @P4 ISETP.LT.AND.EX P0, PT, R8, R11, PT, P0 ;  /* 0x0000000b0800420c */ /* 0x000fc80003f01300 */
[----:B------:R-:W-:Y:S02]  /*2d50*/  @P4 SEL R7, R9, R10, P0 ;  /* 0x0000000a09074207 */ /* 0x000fe40000000000 */
[----:B------:R-:W-:-:S07]  /*2d60*/  @P4 SEL R6, R8, R11, P0 ;  /* 0x0000000b08064207 */ /* 0x000fce0000000000 */
.L_x_227:
[----:B------:R-:W-:Y:S05]  /*2d70*/  BSYNC.RECONVERGENT B1 ;  /* 0x0000000000017941 */ /* 0x000fea0003800200 */
.L_x_226:
        /* <DEDUP_REMOVED lines=26> */
.L_x_229:
[----:B------:R-:W-:Y:S05]  /*2f20*/  BSYNC.RECONVERGENT B1 ;  /* 0x0000000000017941 */ /* 0x000fea0003800200 */
.L_x_228:
        /* <DEDUP_REMOVED lines=26> */
.L_x_231:
[----:B------:R-:W-:Y:S05]  /*30d0*/  BSYNC.RECONVERGENT B1 ;  /* 0x0000000000017941 */ /* 0x000fea0003800200 */
.L_x_230:
        /* <DEDUP_REMOVED lines=26> */
.L_x_233:
[----:B------:R-:W-:Y:S05]  /*3280*/  BSYNC.RECONVERGENT B1 ;  /* 0x0000000000017941 */ /* 0x000fea0003800200 */
.L_x_232:
[----:B------:R-:W-:Y:S02]  /*3290*/  IMAD.MOV.U32 R6, RZ, RZ, R3 ;  /* 0x000000ffff067224 */ /* 0x000fe400078e0003 */
[----:B------:R-:W-:Y:S02]  /*32a0*/  IMAD.MOV.U32 R7, RZ, RZ, R9 ;  /* 0x000000ffff077224 */ /* 0x000fe400078e0009 */
[----:B------:R-:W-:Y:S01]  /*32b0*/  IMAD.MOV.U32 R8, RZ, RZ, R4 ;  /* 0x000000ffff087224 */ /* 0x000fe200078e0004 */
[----:B------:R-:W-:Y:S06]  /*32c0*/  @!P6 BRA `(.L_x_197) ;  /* 0x0000002400ece947 */ /* 0x000fec0003800000 */
[----:B------:R-:W0:Y:S01]  /*32d0*/  S2UR UR5, SR_CgaCtaId ;  /* 0x00000000000579c3 */ /* 0x000e220000008800 */
[----:B------:R-:W-:Y:S02]  /*32e0*/  UMOV UR4, 0x400 ;  /* 0x0000040000047882 */ /* 0x000fe40000000000 */
        /* <DEDUP_REMOVED lines=21> */
.L_x_165:
[----:B------:R-:W0:Y:S01]  /*3440*/  S2R R11, SR_TID.X ;  /* 0x00000000000b7919 */ /* 0x000e220000002100 */
[----:B------:R-:W1:Y:S02]  /*3450*/  LDCU.128 UR12, c[0x0][0x380] ;  /* 0x00007000ff0c77ac */ /* 0x000e640008000c00 */
[----:B-1----:R-:W-:Y:S02]  /*3460*/  IMAD.U32 R12, RZ, RZ, UR12 ;  /* 0x0000000cff0c7e24 */ /* 0x002fe4000f8e00ff */
[----:B------:R-:W-:Y:S01]  /*3470*/  IMAD.U32 R13, RZ, RZ, UR13 ;  /* 0x0000000dff0d7e24 */ /* 0x000fe2000f8e00ff */
[----:B0-----:R-:W-:-:S05]  /*3480*/  IADD3 R3, P0, PT, R6, R11, RZ ;  /* 0x0000000b06037210 */ /* 0x001fca0007f1e0ff */
[----:B------:R-:W-:Y:S01]  /*3490*/  IMAD.X R4, RZ, RZ, RZ, P0 ;  /* 0x000000ffff047224 */ /* 0x000fe200000e06ff */
[----:B------:R-:W-:-:S04]  /*34a0*/  LEA R2, P0, R3, R12, 0x2 ;  /* 0x0000000c03027211 */ /* 0x000fc800078010ff */
[----:B------:R-:W-:-:S05]  /*34b0*/  LEA.HI.X R3, R3, R13, R4, 0x2, P0 ;  /* 0x0000000d03037211 */ /* 0x000fca00000f1404 */
[----:B------:R-:W2:Y:S04]  /*34c0*/  LDG.E R4, desc[UR10][R2.64] ;  /* 0x0000000a02047981 */ /* 0x000ea8000c1e1900 */
[----:B------:R-:W2:Y:S04]  /*34d0*/  LDG.E R5, desc[UR10][R2.64+0x400] ;  /* 0x0004000a02057981 */ /* 0x000ea8000c1e1900 */
[----:B------:R-:W3:Y:S04]  /*34e0*/  LDG.E R8, desc[UR10][R2.64+0x800] ;  /* 0x0008000a02087981 */ /* 0x000ee8000c1e1900 */
[----:B------:R-:W4:Y:S04]  /*34f0*/  LDG.E R9, desc[UR10][R2.64+0xc00] ;  /* 0x000c000a02097981 */ /* 0x000f28000c1e1900 */
[----:B------:R0:W5:Y:S01]  /*3500*/  LDG.E R10, desc[UR10][R2.64+0x1000] ;  /* 0x0010000a020a7981 */ /* 0x000162000c1e1900 */
[----:B------:R-:W-:-:S02]  /*3510*/  IMAD.U32 R14, RZ, RZ, UR14 ;  /* 0x0000000eff0e7e24 */ /* 0x000fc4000f8e00ff */
[----:B------:R-:W-:-:S03]  /*3520*/  IMAD.U32 R15, RZ, RZ, UR15 ;  /* 0x0000000fff0f7e24 */ /* 0x000fc6000f8e00ff */
[----:B0-----:R-:W-:-:S05]  /*3530*/  IADD3 R2, P4, PT, R6, R14, RZ ;  /* 0x0000000e06027210 */ /* 0x001fca0007f9e0ff */
[----:B------:R-:W-:Y:S01]  /*3540*/  IMAD.X R3, RZ, RZ, R15, P4 ;  /* 0x000000ffff037224 */ /* 0x000fe200020e060f */
[----:B--2---:R-:W-:-:S04]  /*3550*/  FSETP.GEU.AND P0, PT, R4, R5, PT ;  /* 0x000000050400720b */ /* 0x004fc80003f0e000 */
[----:B------:R-:W-:Y:S01]  /*3560*/  FSEL R5, R4, R5, P0 ;  /* 0x0000000504057208 */ /* 0x000fe20000000000 */
[----:B------:R-:W-:-:S03]  /*3570*/  VIADD R4, R11, 0x200 ;  /* 0x000002000b047836 */ /* 0x000fc60000000000 */
[----:B---3--:R-:W-:-:S04]  /*3580*/  FSETP.GEU.AND P1, PT, R5, R8, PT ;  /* 0x000000080500720b */ /* 0x008fc80003f2e000 */
[----:B------:R-:W-:-:S04]  /*3590*/  FSEL R8, R5, R8, P1 ;  /* 0x0000000805087208 */ /* 0x000fc80000800000 */
[----:B----4-:R-:W-:-:S04]  /*35a0*/  FSETP.GEU.AND P3, PT, R8, R9, PT ;  /* 0x000000090800720b */ /* 0x010fc80003f6e000 */
[----:B------:R-:W-:Y:S01]  /*35b0*/  FSEL R5, R8, R9, P3 ;  /* 0x0000000908057208 */ /* 0x000fe20001800000 */
[C---:B------:R-:W-:Y:S01]  /*35c0*/  VIADD R8, R11.reuse, 0x100 ;  /* 0x000001000b087836 */ /* 0x040fe20000000000 */
[----:B------:R-:W-:Y:S02]  /*35d0*/  LOP3.LUT R9, R11, 0x400, RZ, 0xfc, !PT ;  /* 0x000004000b097812 */ /* 0x000fe400078efcff */
[----:B-----5:R-:W-:Y:S02]  /*35e0*/  FSETP.GEU.AND P2, PT, R5, R10, PT ;  /* 0x0000000a0500720b */ /* 0x020fe40003f4e000 */
[----:B------:R-:W-:Y:S02]  /*35f0*/  @P1 SEL R4, R11, R8, P0 ;  /* 0x000000080b041207 */ /* 0x000fe40000000000 */
[----:B------:R-:W-:Y:S01]  /*3600*/  ISETP.LE.U32.AND P1, PT, R7, UR6, PT ;  /* 0x0000000607007c0c */ /* 0x000fe2000bf23070 */
[----:B------:R-:W-:-:S03]  /*3610*/  @!P3 VIADD R4, R11, 0x300 ;  /* 0x000003000b04b836 */ /* 0x000fc60000000000 */
[----:B------:R-:W-:-:S05]  /*3620*/  ISETP.GE.U32.AND.EX P1, PT, RZ, R18, PT, P1 ;  /* 0x00000012ff00720c */ /* 0x000fca0003f26110 */
[C---:B------:R-:W-:Y:S02]  /*3630*/  @P2 ISETP.GE.U32.AND P0, PT, R4.reuse, R9, PT ;  /* 0x000000090400220c */ /* 0x040fe40003f06070 */
[-C--:B------:R-:W-:Y:S02]  /*3640*/  IADD3 R9, P3, PT, R9, R2.reuse, RZ ;  /* 0x0000000209097210 */ /* 0x080fe40007f7e0ff */
[----:B------:R-:W-:Y:S02]  /*3650*/  @P2 IADD3 R2, P4, PT, R4, R2, RZ ;  /* 0x0000000204022210 */ /* 0x000fe40007f9e0ff */
[----:B------:R-:W-:Y:S01]  /*3660*/  @P2 ISETP.GE.U32.AND.EX P0, PT, RZ, RZ, PT, P0 ;  /* 0x000000ffff00220c */ /* 0x000fe20003f06100 */
[--C-:B------:R-:W-:Y:S02]  /*3670*/  IMAD.X R8, RZ, RZ, R3.reuse, P3 ;  /* 0x000000ffff087224 */ /* 0x100fe400018e0603 */
[----:B------:R-:W-:Y:S01]  /*3680*/  @P2 IMAD.X R3, RZ, RZ, R3, P4 ;  /* 0x000000ffff032224 */ /* 0x000fe200020e0603 */
[----:B------:R-:W-:-:S04]  /*3690*/  @P2 FSETP.LT.OR P0, PT, R10, R5, !P0 ;  /* 0x000000050a00220b */ /* 0x000fc80004701400 */
[----:B------:R-:W-:Y:S02]  /*36a0*/  @P2 FSEL R10, R5, R10, P0 ;  /* 0x0000000a050a2208 */ /* 0x000fe40000000000 */
[----:B------:R-:W-:Y:S02]  /*36b0*/  @P2 SEL R9, R2, R9, P0 ;  /* 0x0000000902092207 */ /* 0x000fe40000000000 */
[----:B------:R-:W-:Y:S01]  /*36c0*/  @P2 SEL R8, R3, R8, P0 ;  /* 0x0000000803082207 */ /* 0x000fe20000000000 */
[----:B------:R-:W-:Y:S06]  /*36d0*/  @P1 BRA `(.L_x_234) ;  /* 0x0000001000641947 */ /* 0x000fec0003800000 */
[----:B------:R-:W0:Y:S01]  /*36e0*/  LDCU.64 UR8, c[0x0][0x3e8] ;  /* 0x00007d00ff0877ac */ /* 0x000e220008000a00 */
[----:B------:R-:W-:Y:S01]  /*36f0*/  ISETP.NE.AND P0, PT, R11, RZ, PT ;  /* 0x000000ff0b00720c */ /* 0x000fe20003f05270 */
[----:B------:R-:W-:Y:S01]  /*3700*/  BSSY.RECONVERGENT B1, `(.L_x_235) ;  /* 0x0000012000017945 */ /* 0x000fe20003800200 */
[----:B------:R-:W-:Y:S01]  /*3710*/  UMOV UR4, 0x8 ;  /* 0x0000000800047882 */ /* 0x000fe20000000000 */
[----:B------:R-:W-:Y:S02]  /*3720*/  UMOV UR5, 0x0 ;  /* 0x0000000000057882 */ /* 0x000fe40000000000 */
[----:B0-----:R-:W-:-:S04]  /*3730*/  UIMAD.WIDE.U32 UR4, UR8, 0x1, UR4 ;  /* 0x00000001080478a5 */ /* 0x001fc8000f8e0004 */
[----:B------:R-:W-:Y:S02]  /*3740*/  UIADD3 UR7, UPT, UPT, UR5, UR9, URZ ;  /* 0x0000000905077290 */ /* 0x000fe4000fffe0ff */
[----:B------:R-:W-:Y:S02]  /*3750*/  IMAD.U32 R3, RZ, RZ, UR5 ;  /* 0x00000005ff037e24 */ /* 0x000fe4000f8e00ff */
[----:B------:R-:W-:Y:S02]  /*3760*/  IMAD.U32 R2, RZ, RZ, UR4 ;  /* 0x00000004ff027e24 */ /* 0x000fe4000f8e00ff */
[----:B------:R-:W-:Y:S01]  /*3770*/  IMAD.U32 R3, RZ, RZ, UR7 ;  /* 0x00000007ff037e24 */ /* 0x000fe2000f8e00ff */
[----:B------:R-:W-:Y:S06]  /*3780*/  @P0 BRA `(.L_x_236) ;  /* 0x0000000000240947 */ /* 0x000fec0003800000 */
[----:B------:R-:W-:Y:S02]  /*3790*/  IMAD.MOV.U32 R16, RZ, RZ, 0x500 ;  /* 0x00000500ff107424 */ /* 0x000fe400078e00ff */
[----:B------:R-:W-:-:S05]  /*37a0*/  IMAD.MOV.U32 R17, RZ, RZ, 0x0 ;  /* 0x00000000ff117424 */ /* 0x000fca00078e00ff */
[----:B------:R-:W2:Y:S01]  /*37b0*/  ATOMG.E.ADD.64.STRONG.GPU PT, R4, desc[UR10][R2.64], R16 ;  /* 0x80000010020479a8 */ /* 0x000ea200081ef50a */
[----:B------:R-:W0:Y:S01]  /*37c0*/  S2UR UR5, SR_CgaCtaId ;  /* 0x00000000000579c3 */ /* 0x000e220000008800 */
[----:B------:R-:W-:Y:S02]  /*37d0*/  UMOV UR4, 0x400 ;  /* 0x0000040000047882 */ /* 0x000fe40000000000 */
[----:B0-----:R-:W-:Y:S01]  /*37e0*/  ULEA UR4, UR5, UR4, 0x18 ;  /* 0x0000000405047291 */ /* 0x001fe2000f8ec0ff */
[----:B--2---:R-:W-:-:S05]  /*37f0*/  IADD3 R4, P0, PT, R4, UR6, RZ ;  /* 0x0000000604047c10 */ /* 0x004fca000ff1e0ff */
[----:B------:R-:W-:-:S05]  /*3800*/  IMAD.X R5, RZ, RZ, R5, P0 ;  /* 0x000000ffff057224 */ /* 0x000fca00000e0605 */
[----:B------:R0:W-:Y:S03]  /*3810*/  STS.64 [UR4+0x98], R4 ;  /* 0x00009804ff007988 */ /* 0x0001e60008000a04 */
.L_x_236:
[----:B------:R-:W-:Y:S05]  /*3820*/  BSYNC.RECONVERGENT B1 ;  /* 0x0000000000017941 */ /* 0x000fea0003800200 */
.L_x_235:
[----:B------:R-:W1:Y:S08]  /*3830*/  S2UR UR5, SR_CgaCtaId ;  /* 0x00000000000579c3 */ /* 0x000e700000008800 */
[----:B------:R-:W-:Y:S06]  /*3840*/  BAR.SYNC.DEFER_BLOCKING 0x0 ;  /* 0x0000000000007b1d */ /* 0x000fec0000010000 */
[----:B------:R-:W-:-:S02]  /*3850*/  UMOV UR4, 0x400 ;  /* 0x0000040000047882 */ /* 0x000fc40000000000 */
[----:B-1----:R-:W-:-:S06]  /*3860*/  ULEA UR4, UR5, UR4, 0x18 ;  /* 0x0000000405047291 */ /* 0x002fcc000f8ec0ff */
[----:B------:R-:W-:-:S05]  /*3870*/  IMAD.U32 R23, RZ, RZ, UR4 ;  /* 0x00000004ff177e24 */ /* 0x000fca000f8e00ff */
[----:B0-----:R-:W0:Y:S02]  /*3880*/  LDS.64 R4, [R23+0x98] ;  /* 0x0000980017047984 */ /* 0x001e240000000a00 */
[----:B0-----:R-:W-:-:S04]  /*3890*/  IADD3 R6, P1, PT, R4, 0x500, RZ ;  /* 0x0000050004067810 */ /* 0x001fc80007f3e0ff */
[----:B------:R-:W-:Y:S01]  /*38a0*/  ISETP.GT.U32.AND P0, PT, R6, R7, PT ;  /* 0x000000070600720c */ /* 0x000fe20003f04070 */
[----:B------:R-:W-:-:S05]  /*38b0*/  IMAD.X R17, RZ, RZ, R5, P1 ;  /* 0x000000ffff117224 */ /* 0x000fca00008e0605 */
[----:B------:R-:W-:-:S13]  /*38c0*/  ISETP.GT.AND.EX P0, PT, R17, R18, PT, P0 ;  /* 0x000000121100720c */ /* 0x000fda0003f04300 */
[----:B------:R-:W-:Y:S05]  /*38d0*/  @P0 BRA `(.L_x_237) ;  /* 0x0000000400700947 */ /* 0x000fea0003800000 */
[----:B------:R-:W-:Y:S01]  /*38e0*/  BSSY.RECONVERGENT B1, `(.L_x_237) ;  /* 0x000005b000017945 */ /* 0x000fe20003800200 */
[----:B------:R-:W-:Y:S01]  /*38f0*/  IMAD.MOV.U32 R16, RZ, RZ, R10 ;  /* 0x000000ffff107224 */ /* 0x000fe200078e000a */
[----:B------:R-:W0:Y:S01]  /*3900*/  LDCU.64 UR8, c[0x0][0x398] ;  /* 0x00007300ff0877ac */ /* 0x000e220008000a00 */
[----:B------:R-:W-:Y:S02]  /*3910*/  IMAD.MOV.U32 R19, RZ, RZ, R9 ;  /* 0x000000ffff137224 */ /* 0x000fe400078e0009 */
[----:B------:R-:W-:Y:S01]  /*3920*/  IMAD.MOV.U32 R6, RZ, RZ, R8 ;  /* 0x000000ffff067224 */ /* 0x000fe200078e0008 */
[----:B------:R-:W1:Y:S06]  /*3930*/  LDCU.128 UR12, c[0x0][0x380] ;  /* 0x00007000ff0c77ac */ /* 0x000e6c0008000c00 */
.L_x_240:
[----:B------:R-:W-:Y:S01]  /*3940*/  IADD3 R9, P0, PT, R11, R4, RZ ;  /* 0x000000040b097210 */ /* 0x000fe20007f1e0ff */
[----:B-1----:R-:W-:Y:S02]  /*3950*/  IMAD.U32 R12, RZ, RZ, UR12 ;  /* 0x0000000cff0c7e24 */ /* 0x002fe4000f8e00ff */
[----:B------:R-:W-:Y:S02]  /*3960*/  IMAD.U32 R13, RZ, RZ, UR13 ;  /* 0x0000000dff0d7e24 */ /* 0x000fe4000f8e00ff */
[----:B------:R-:W-:Y:S01]  /*3970*/  IMAD.X R8, RZ, RZ, R5, P0 ;  /* 0x000000ffff087224 */ /* 0x000fe200000e0605 */
[----:B------:R-:W-:-:S04]  /*3980*/  LEA R4, P0, R9, R12, 0x2 ;  /* 0x0000000c09047211 */ /* 0x000fc800078010ff */
[----:B------:R-:W-:-:S05]  /*3990*/  LEA.HI.X R5, R9, R13, R8, 0x2, P0 ;  /* 0x0000000d09057211 */ /* 0x000fca00000f1408 */
[----:B------:R-:W2:Y:S04]  /*39a0*/  LDG.E R7, desc[UR10][R4.64] ;  /* 0x0000000a04077981 */ /* 0x000ea8000c1e1900 */
[----:B------:R-:W3:Y:S04]  /*39b0*/  LDG.E R24, desc[UR10][R4.64+0x400] ;  /* 0x0004000a04187981 */ /* 0x000ee8000c1e1900 */
[----:B------:R-:W4:Y:S04]  /*39c0*/  LDG.E R18, desc[UR10][R4.64+0x800] ;  /* 0x0008000a04127981 */ /* 0x000f28000c1e1900 */
[----:B------:R-:W4:Y:S01]  /*39d0*/  LDG.E R17, desc[UR10][R4.64+0xc00] ;  /* 0x000c000a04117981 */ /* 0x000f22000c1e1900 */
[----:B------:R-:W-:-:S02]  /*39e0*/  IMAD.U32 R14, RZ, RZ, UR14 ;  /* 0x0000000eff0e7e24 */ /* 0x000fc4000f8e00ff */
[----:B------:R-:W-:Y:S01]  /*39f0*/  IMAD.U32 R15, RZ, RZ, UR15 ;  /* 0x0000000fff0f7e24 */ /* 0x000fe2000f8e00ff */
[----:B------:R1:W5:Y:S01]  /*3a00*/  LDG.E R10, desc[UR10][R4.64+0x1000] ;  /* 0x0010000a040a7981 */ /* 0x000362000c1e1900 */
[----:B------:R-:W-:Y:S01]  /*3a10*/  BSSY.RECONVERGENT B2, `(.L_x_238) ;  /* 0x000002c000027945 */ /* 0x000fe20003800200 */
[----:B------:R-:W-:Y:S01]  /*3a20*/  BAR.SYNC.DEFER_BLOCKING 0x0 ;  /* 0x0000000000007b1d */ /* 0x000fe20000010000 */
[----:B------:R-:W-:-:S04]  /*3a30*/  IADD3 R26, P0, PT, R9, R14, RZ ;  /* 0x0000000e091a7210 */ /* 0x000fc80007f1e0ff */
[----:B------:R-:W-:Y:S01]  /*3a40*/  IADD3 R20, P3, PT, R26, 0x100, RZ ;  /* 0x000001001a147810 */ /* 0x000fe20007f7e0ff */
[----:B------:R-:W-:Y:S01]  /*3a50*/  IMAD.X R27, R8, 0x1, R15, P0 ;  /* 0x00000001081b7824 */ /* 0x000fe200000e060f */
[C---:B------:R-:W-:Y:S02]  /*3a60*/  IADD3 R21, P4, PT, R26.reuse, 0x200, RZ ;  /* 0x000002001a157810 */ /* 0x040fe40007f9e0ff */
[----:B------:R-:W-:Y:S01]  /*3a70*/  IADD3 R9, P6, PT, R26, 0x400, RZ ;  /* 0x000004001a097810 */ /* 0x000fe20007fde0ff */
[--C-:B------:R-:W-:Y:S01]  /*3a80*/  IMAD.X R25, RZ, RZ, R27.reuse, P3 ;  /* 0x000000ffff197224 */ /* 0x100fe200018e061b */
[----:B------:R-:W-:Y:S01]  /*3a90*/  ISETP.NE.AND P3, PT, R11, RZ, PT ;  /* 0x000000ff0b00720c */ /* 0x000fe20003f65270 */
[--C-:B------:R-:W-:Y:S02]  /*3aa0*/  IMAD.X R22, RZ, RZ, R27.reuse, P4 ;  /* 0x000000ffff167224 */ /* 0x100fe400020e061b */
[----:B------:R-:W-:Y:S01]  /*3ab0*/  IMAD.X R8, RZ, RZ, R27, P6 ;  /* 0x000000ffff087224 */ /* 0x000fe200030e061b */
[----:B--2---:R-:W-:-:S13]  /*3ac0*/  FSETP.GEU.AND P2, PT, R16, R7, PT ;  /* 0x000000071000720b */ /* 0x004fda0003f4e000 */
[----:B------:R-:W-:-:S04]  /*3ad0*/  @P2 ISETP.GE.U32.AND P0, PT, R19, R26, PT ;  /* 0x0000001a1300220c */ /* 0x000fc80003f06070 */
[----:B------:R-:W-:-:S04]  /*3ae0*/  @P2 ISETP.GE.AND.EX P0, PT, R6, R27, PT, P0 ;  /* 0x0000001b0600220c */ /* 0x000fc80003f06300 */
[----:B------:R-:W-:-:S04]  /*3af0*/  @P2 FSETP.LT.OR P0, PT, R7, R16, !P0 ;  /* 0x000000100700220b */ /* 0x000fc80004701400 */
[----:B------:R-:W-:Y:S02]  /*3b00*/  @P2 FSEL R7, R16, R7, P0 ;  /* 0x0000000710072208 */ /* 0x000fe40000000000 */
[----:B------:R-:W-:Y:S02]  /*3b10*/  IADD3 R16, P5, PT, R26, 0x300, RZ ;  /* 0x000003001a107810 */ /* 0x000fe40007fbe0ff */
[----:B---3--:R-:W-:Y:S02]  /*3b20*/  FSETP.GEU.AND P1, PT, R7, R24, PT ;  /* 0x000000180700720b */ /* 0x008fe40003f2e000 */
[----:B------:R-:W-:Y:S01]  /*3b30*/  @P2 SEL R26, R19, R26, P0 ;  /* 0x0000001a131a2207 */ /* 0x000fe20000000000 */
[----:B------:R-:W-:Y:S01]  /*3b40*/  IMAD.X R19, RZ, RZ, R27, P5 ;  /* 0x000000ffff137224 */ /* 0x000fe200028e061b */
[----:B------:R-:W-:-:S09]  /*3b50*/  @P2 SEL R27, R6, R27, P0 ;  /* 0x0000001b061b2207 */ /* 0x000fd20000000000 */
[----:B------:R-:W-:-:S04]  /*3b60*/  @P1 ISETP.GE.U32.AND P0, PT, R26, R20, PT ;  /* 0x000000141a00120c */ /* 0x000fc80003f06070 */
[----:B------:R-:W-:-:S04]  /*3b70*/  @P1 ISETP.GE.AND.EX P0, PT, R27, R25, PT, P0 ;  /* 0x000000191b00120c */ /* 0x000fc80003f06300 */
[----:B------:R-:W-:-:S04]  /*3b80*/  @P1 FSETP.LT.OR P0, PT, R24, R7, !P0 ;  /* 0x000000071800120b */ /* 0x000fc80004701400 */
[----:B------:R-:W-:Y:S02]  /*3b90*/  @P1 FSEL R24, R7, R24, P0 ;  /* 0x0000001807181208 */ /* 0x000fe40000000000 */
[----:B------:R-:W-:Y:S02]  /*3ba0*/  @P1 SEL R20, R26, R20, P0 ;  /* 0x000000141a141207 */ /* 0x000fe40000000000 */
[----:B----4-:R-:W-:Y:S02]  /*3bb0*/  FSETP.GEU.AND P2, PT, R24, R18, PT ;  /* 0x000000121800720b */ /* 0x010fe40003f4e000 */
[----:B------:R-:W-:-:S11]  /*3bc0*/  @P1 SEL R25, R27, R25, P0 ;  /* 0x000000191b191207 */ /* 0x000fd60000000000 */
[----:B------:R-:W-:-:S04]  /*3bd0*/  @P2 ISETP.GE.U32.AND P0, PT, R20, R21, PT ;  /* 0x000000151400220c */ /* 0x000fc80003f06070 */
[----:B------:R-:W-:-:S04]  /*3be0*/  @P2 ISETP.GE.AND.EX P0, PT, R25, R22, PT, P0 ;  /* 0x000000161900220c */ /* 0x000fc80003f06300 */
[----:B------:R-:W-:-:S04]  /*3bf0*/  @P2 FSETP.LT.OR P0, PT, R18, R24, !P0 ;  /* 0x000000181200220b */ /* 0x000fc80004701400 */
[----:B------:R-:W-:-:S04]  /*3c00*/  @P2 FSEL R18, R24, R18, P0 ;  /* 0x0000001218122208 */ /* 0x000fc80000000000 */
[----:B------:R-:W-:Y:S01]  /*3c10*/  FSETP.GEU.AND P1, PT, R18, R17, PT ;  /* 0x000000111200720b */ /* 0x000fe20003f2e000 */
[----:B-1----:R-:W-:-:S12]  /*3c20*/  @P3 BRA `(.L_x_239) ;  /* 0x0000000000283947 */ /* 0x002fd80003800000 */
[----:B------:R-:W-:Y:S02]  /*3c30*/  IMAD.MOV.U32 R4, RZ, RZ, 0x500 ;  /* 0x00000500ff047424 */ /* 0x000fe400078e00ff */
[----:B------:R-:W-:-:S06]  /*3c40*/  IMAD.MOV.U32 R5, RZ, RZ, 0x0 ;  /* 0x00000000ff057424 */ /* 0x000fcc00078e00ff */
[----:B------:R-:W2:Y:S01]  /*3c50*/  ATOMG.E.ADD.64.STRONG.GPU PT, R4, desc[UR10][R2.64], R4 ;  /* 0x80000004020479a8 */ /* 0x000ea200081ef50a */
[----:B------:R-:W1:Y:S01]  /*3c60*/  S2UR UR5, SR_CgaCtaId ;  /* 0x00000000000579c3 */ /* 0x000e620000008800 */
[----:B------:R-:W-:Y:S02]  /*3c70*/  UMOV UR4, 0x400 ;  /* 0x0000040000047882 */ /* 0x000fe40000000000 */
[----:B-1----:R-:W-:-:S06]  /*3c80*/  ULEA UR4, UR5, UR4, 0x18 ;  /* 0x0000000405047291 */ /* 0x002fcc000f8ec0ff */
[----:B------:R-:W-:Y:S01]  /*3c90*/  IMAD.U32 R23, RZ, RZ, UR4 ;  /* 0x00000004ff177e24 */ /* 0x000fe2000f8e00ff */
[----:B--2---:R-:W-:-:S05]  /*3ca0*/  IADD3 R6, P3, PT, R4, UR6, RZ ;  /* 0x0000000604067c10 */ /* 0x004fca000ff7e0ff */
[----:B------:R-:W-:-:S05]  /*3cb0*/  IMAD.X R7, RZ, RZ, R5, P3 ;  /* 0x000000ffff077224 */ /* 0x000fca00018e0605 */
[----:B------:R1:W-:Y:S03]  /*3cc0*/  STS.64 [R23+0x98], R6 ;  /* 0x0000980617007388 */ /* 0x0003e60000000a00 */
.L_x_239:
[----:B0-----:R-:W-:Y:S05]  /*3cd0*/  BSYNC.RECONVERGENT B2 ;  /* 0x0000000000027941 */ /* 0x001fea0003800200 */
.L_x_238:
[----:B------:R-:W-:Y:S01]  /*3ce0*/  BAR.SYNC.DEFER_BLOCKING 0x0 ;  /* 0x0000000000007b1d */ /* 0x000fe20000010000 */
[----:B------:R-:W-:Y:S01]  /*3cf0*/  @P2 SEL R21, R20, R21, P0 ;  /* 0x0000001514152207 */ /* 0x000fe20000000000 */
[----:B-1----:R-:W-:Y:S01]  /*3d00*/  IMAD.U32 R7, RZ, RZ, UR8 ;  /* 0x00000008ff077e24 */ /* 0x002fe2000f8e00ff */
[----:B------:R-:W-:Y:S02]  /*3d10*/  @P2 SEL R22, R25, R22, P0 ;  /* 0x0000001619162207 */ /* 0x000fe40000000000 */
[----:B------:R-:W-:-:S04]  /*3d20*/  @P1 ISETP.GE.U32.AND P0, PT, R21, R16, PT ;  /* 0x000000101500120c */ /* 0x000fc80003f06070 */
[----:B------:R-:W-:-:S04]  /*3d30*/  @P1 ISETP.GE.AND.EX P0, PT, R22, R19, PT, P0 ;  /* 0x000000131600120c */ /* 0x000fc80003f06300 */
[----:B------:R-:W-:-:S04]  /*3d40*/  @P1 FSETP.LT.OR P0, PT, R17, R18, !P0 ;  /* 0x000000121100120b */ /* 0x000fc80004701400 */
[----:B------:R-:W-:Y:S01]  /*3d50*/  @P1 FSEL R17, R18, R17, P0 ;  /* 0x0000001112111208 */ /* 0x000fe20000000000 */
[----:B------:R-:W-:Y:S01]  /*3d60*/  IMAD.U32 R18, RZ, RZ, UR9 ;  /* 0x00000009ff127e24 */ /* 0x000fe2000f8e00ff */
[----:B------:R-:W-:Y:S02]  /*3d70*/  @P1 SEL R16, R21, R16, P0 ;  /* 0x0000001015101207 */ /* 0x000fe40000000000 */
[----:B-----5:R-:W-:Y:S02]  /*3d80*/  FSETP.GEU.AND P2, PT, R17, R10, PT ;  /* 0x0000000a1100720b */ /* 0x020fe40003f4e000 */
[----:B------:R-:W-:Y:S01]  /*3d90*/  @P1 SEL R19, R22, R19, P0 ;  /* 0x0000001316131207 */ /* 0x000fe20000000000 */
[----:B------:R-:W0:Y:S10]  /*3da0*/  LDS.64 R4, [R23+0x98] ;  /* 0x0000980017047984 */ /* 0x000e340000000a00 */
[----:B------:R-:W-:-:S04]  /*3db0*/  @P2 ISETP.GE.U32.AND P0, PT, R16, R9, PT ;  /* 0x000000091000220c */ /* 0x000fc80003f06070 */
[----:B------:R-:W-:-:S04]  /*3dc0*/  @P2 ISETP.GE.AND.EX P0, PT, R19, R8, PT, P0 ;  /* 0x000000081300220c */ /* 0x000fc80003f06300 */
[----:B------:R-:W-:-:S04]  /*3dd0*/  @P2 FSETP.LT.OR P0, PT, R10, R17, !P0 ;  /* 0x000000110a00220b */ /* 0x000fc80004701400 */
[----:B------:R-:W-:Y:S02]  /*3de0*/  @P2 FSEL R10, R17, R10, P0 ;  /* 0x0000000a110a2208 */ /* 0x000fe40000000000 */
[----:B------:R-:W-:Y:S02]  /*3df0*/  @P2 SEL R9, R16, R9, P0 ;  /* 0x0000000910092207 */ /* 0x000fe40000000000 */
[----:B------:R-:W-:Y:S01]  /*3e00*/  @P2 SEL R8, R19, R8, P0 ;  /* 0x0000000813082207 */ /* 0x000fe20000000000 */
[----:B------:R-:W-:Y:S02]  /*3e10*/  IMAD.MOV.U32 R16, RZ, RZ, R10 ;  /* 0x000000ffff107224 */ /* 0x000fe400078e000a */
[----:B------:R-:W-:Y:S01]  /*3e20*/  IMAD.MOV.U32 R19, RZ, RZ, R9 ;  /* 0x000000ffff137224 */ /* 0x000fe200078e0009 */
[----:B0-----:R-:W-:-:S04]  /*3e30*/  IADD3 R6, P3, PT, R4, 0x500, RZ ;  /* 0x0000050004067810 */ /* 0x001fc80007f7e0ff */
[----:B------:R-:W-:Y:S01]  /*3e40*/  ISETP.GT.U32.AND P1, PT, R6, R7, PT ;  /* 0x000000070600720c */ /* 0x000fe20003f24070 */
[----:B------:R-:W-:Y:S02]  /*3e50*/  IMAD.X R21, RZ, RZ, R5, P3 ;  /* 0x000000ffff157224 */ /* 0x000fe400018e0605 */
[----:B------:R-:W-:-:S03]  /*3e60*/  IMAD.MOV.U32 R6, RZ, RZ, R8 ;  /* 0x000000ffff067224 */ /* 0x000fc600078e0008 */
[----:B------:R-:W-:-:S13]  /*3e70*/  ISETP.GT.AND.EX P0, PT, R21, R18, PT, P1 ;  /* 0x000000121500720c */ /* 0x000fda0003f04310 */
[----:B------:R-:W-:Y:S05]  /*3e80*/  @!P0 BRA `(.L_x_240) ;  /* 0xfffffff800ac8947 */ /* 0x000fea000383ffff */
[----:B------:R-:W-:Y:S05]  /*3e90*/  BSYNC.RECONVERGENT B1 ;  /* 0x0000000000017941 */ /* 0x000fea0003800200 */
.L_x_237:
[----:B------:R-:W-:Y:S01]  /*3ea0*/  ISETP.GE.U32.AND P0, PT, R4, R7, PT ;  /* 0x000000070400720c */ /* 0x000fe20003f06070 */
[----:B------:R-:W-:Y:S03]  /*3eb0*/  BSSY.RECONVERGENT B1, `(.L_x_234) ;  /* 0x000009b000017945 */ /* 0x000fe60003800200 */
[----:B------:R-:W-:-:S13]  /*3ec0*/  ISETP.GE.AND.EX P0, PT, R5, R18, PT, P0 ;  /* 0x000000120500720c */ /* 0x000fda0003f06300 */
[----:B------:R-:W-:Y:S05]  /*3ed0*/  @P0 BRA `(.L_x_241) ;  /* 0x0000000800600947 */ /* 0x000fea0003800000 */
[----:B------:R-:W-:-:S05]  /*3ee0*/  IMAD.IADD R16, R7, 0x1, -R4 ;  /* 0x0000000107107824 */ /* 0x000fca00078e0a04 */
[----:B------:R-:W-:-:S13]  /*3ef0*/  ISETP.GE.AND P0, PT, R11, R16, PT ;  /* 0x000000100b00720c */ /* 0x000fda0003f06270 */
[----:B------:R-:W-:Y:S05]  /*3f00*/  @P0 BRA `(.L_x_241) ;  /* 0x0000000800540947 */ /* 0x000fea0003800000 */
[----:B------:R-:W-:Y:S01]  /*3f10*/  LOP3.LUT R2, RZ, R11, RZ, 0x33, !PT ;  /* 0x0000000bff027212 */ /* 0x000fe200078e33ff */
[----:B------:R-:W-:Y:S01]  /*3f20*/  BSSY.RECONVERGENT B2, `(.L_x_242) ;  /* 0x000002f000027945 */ /* 0x000fe20003800200 */
[----:B------:R-:W-:Y:S02]  /*3f30*/  IMAD.MOV.U32 R17, RZ, RZ, R11 ;  /* 0x000000ffff117224 */ /* 0x000fe400078e000b */
[----:B------:R-:W-:-:S04]  /*3f40*/  IADD3 R7, PT, PT, -R4, R7, R2 ;  /* 0x0000000704077210 */ /* 0x000fc80007ffe102 */
[----:B------:R-:W-:-:S04]  /*3f50*/  LOP3.LUT R2, R7, 0x300, RZ, 0xc0, !PT ;  /* 0x0000030007027812 */ /* 0x000fc800078ec0ff */
[----:B------:R-:W-:-:S13]  /*3f60*/  ISETP.NE.AND P0, PT, R2, 0x300, PT ;  /* 0x000003000200780c */ /* 0x000fda0003f05270 */
[----:B------:R-:W-:Y:S05]  /*3f70*/  @!P0 BRA `(.L_x_243) ;  /* 0x0000000000a48947 */ /* 0x000fea0003800000 */
[----:B------:R-:W-:Y:S01]  /*3f80*/  IADD3 R3, P0, PT, R11, R4, RZ ;  /* 0x000000040b037210 */ /* 0x000fe20007f1e0ff */
[----:B------:R-:W-:Y:S01]  /*3f90*/  IMAD.MOV.U32 R17, RZ, RZ, R11 ;  /* 0x000000ffff117224 */ /* 0x000fe200078e000b */
[----:B------:R-:W-:Y:S02]  /*3fa0*/  LEA.HI R2, R7, 0x1, RZ, 0x18 ;  /* 0x0000000107027811 */ /* 0x000fe400078fc0ff */
[C---:B------:R-:W-:Y:S01]  /*3fb0*/  LEA R12, P1, R3.reuse, R12, 0x2 ;  /* 0x0000000c030c7211 */ /* 0x040fe200078210ff */
[----:B------:R-:W-:Y:S01]  /*3fc0*/  IMAD.X R6, RZ, RZ, R5, P0 ;  /* 0x000000ffff067224 */ /* 0x000fe200000e0605 */
[C---:B------:R-:W-:Y:S02]  /*3fd0*/  IADD3 R14, P0, PT, R3.reuse, R14, RZ ;  /* 0x0000000e030e7210 */ /* 0x040fe40007f1e0ff */
[----:B------:R-:W-:Y:S02]  /*3fe0*/  LOP3.LUT R2, R2, 0x3, RZ, 0xc0, !PT ;  /* 0x0000000302027812 */ /* 0x000fe400078ec0ff */
[----:B------:R-:W-:Y:S01]  /*3ff0*/  LEA.HI.X R3, R3, R13, R6, 0x2, P1 ;  /* 0x0000000d03037211 */ /* 0x000fe200008f1406 */
[----:B------:R-:W-:-:S02]  /*4000*/  IMAD.X R15, R6, 0x1, R15, P0 ;  /* 0x00000001060f7824 */ /* 0x000fc400000e060f */
[----:B------:R-:W-:-:S07]  /*4010*/  IMAD.MOV R6, RZ, RZ, -R2 ;  /* 0x000000ffff067224 */ /* 0x000fce00078e0a02 */
.L_x_246:
[----:B------:R-:W-:-:S06]  /*4020*/  IMAD.MOV.U32 R2, RZ, RZ, R12 ;  /* 0x000000ffff027224 */ /* 0x000fcc00078e000c */
[----:B------:R-:W2:Y:S01]  /*4030*/  LDG.E R2, desc[UR10][R2.64] ;  /* 0x0000000a02027981 */ /* 0x000ea2000c1e1900 */
[----:B------:R-:W-:Y:S01]  /*4040*/  VIADD R6, R6, 0x1 ;  /* 0x0000000106067836 */ /* 0x000fe20000000000 */
[----:B------:R-:W-:Y:S01]  /*4050*/  BSSY.RECONVERGENT B3, `(.L_x_244) ;  /* 0x0000016000037945 */ /* 0x000fe20003800200 */
[----:B------:R-:W-:Y:S01]  /*4060*/  IMAD.MOV.U32 R13, RZ, RZ, R9 ;  /* 0x000000ffff0d7224 */ /* 0x000fe200078e0009 */
[----:B------:R-:W-:Y:S01]  /*4070*/  IADD3 R12, P3, PT, R12, 0x400, RZ ;  /* 0x000004000c0c7810 */ /* 0x000fe20007f7e0ff */
[----:B------:R-:W-:Y:S01]  /*4080*/  IMAD.MOV.U32 R18, RZ, RZ, R8 ;  /* 0x000000ffff127224 */ /* 0x000fe200078e0008 */
[----:B------:R-:W-:Y:S01]  /*4090*/  ISETP.NE.AND P2, PT, R6, RZ, PT ;  /* 0x000000ff0600720c */ /* 0x000fe20003f45270 */
[----:B------:R-:W-:Y:S02]  /*40a0*/  IMAD.MOV.U32 R19, RZ, RZ, R10 ;  /* 0x000000ffff137224 */ /* 0x000fe400078e000a */
        /* <DEDUP_REMOVED lines=16> */
.L_x_245:
[----:B------:R-:W-:Y:S05]  /*41b0*/  BSYNC.RECONVERGENT B3 ;  /* 0x0000000000037941 */ /* 0x000fea0003800200 */
.L_x_244:
[----:B------:R-:W-:Y:S01]  /*41c0*/  IADD3 R14, P0, PT, R14, 0x100, RZ ;  /* 0x000001000e0e7810 */ /* 0x000fe20007f1e0ff */
[----:B------:R-:W-:Y:S02]  /*41d0*/  VIADD R17, R17, 0x100 ;  /* 0x0000010011117836 */ /* 0x000fe40000000000 */
[----:B------:R-:W-:Y:S02]  /*41e0*/  IMAD.X R3, RZ, RZ, R3, P3 ;  /* 0x000000ffff037224 */ /* 0x000fe400018e0603 */
[----:B------:R-:W-:Y:S01]  /*41f0*/  IMAD.X R15, RZ, RZ, R15, P0 ;  /* 0x000000ffff0f7224 */ /* 0x000fe200000e060f */
[----:B------:R-:W-:Y:S07]  /*4200*/  @P2 BRA `(.L_x_246) ;  /* 0xfffffffc00842947 */ /* 0x000fee000383ffff */
.L_x_243:
[----:B------:R-:W-:Y:S05]  /*4210*/  BSYNC.RECONVERGENT B2 ;  /* 0x0000000000027941 */ /* 0x000fea0003800200 */
.L_x_242:
[----:B------:R-:W-:-:S13]  /*4220*/  ISETP.GE.U32.AND P0, PT, R7, 0x300, PT ;  /* 0x000003000700780c */ /* 0x000fda0003f06070 */
[----:B------:R-:W-:Y:S05]  /*4230*/  @!P0 BRA `(.L_x_241) ;  /* 0x0000000400888947 */ /* 0x000fea0003800000 */
[----:B------:R-:W0:Y:S01]  /*4240*/  LDC.64 R6, c[0x0][0x380] ;  /* 0x0000e000ff067b82 */ /* 0x000e220000000a00 */
[----:B------:R-:W-:-:S07]  /*4250*/  VIADD R13, R17, 0x200 ;  /* 0x00000200110d7836 */ /* 0x000fce0000000000 */
[----:B------:R-:W1:Y:S02]  /*4260*/  LDC.64 R2, c[0x0][0x388] ;  /* 0x0000e200ff027b82 */ /* 0x000e640000000a00 */
.L_x_255:
[----:B------:R-:W-:-:S05]  /*4270*/  VIADD R15, R13, 0xfffffe00 ;  /* 0xfffffe000d0f7836 */ /* 0x000fca0000000000 */
[----:B------:R-:W-:-:S05]  /*4280*/  IADD3 R19, P0, PT, R15, R4, RZ ;  /* 0x000000040f137210 */ /* 0x000fca0007f1e0ff */
[----:B------:R-:W-:Y:S01]  /*4290*/  IMAD.X R20, RZ, RZ, R5, P0 ;  /* 0x000000ffff147224 */ /* 0x000fe200000e0605 */
[----:B0-----:R-:W-:-:S04]  /*42a0*/  LEA R14, P0, R19, R6, 0x2 ;  /* 0x00000006130e7211 */ /* 0x001fc800078010ff */
[----:B------:R-:W-:-:S05]  /*42b0*/  LEA.HI.X R15, R19, R7, R20, 0x2, P0 ;  /* 0x00000007130f7211 */ /* 0x000fca00000f1414 */
[----:B------:R-:W2:Y:S04]  /*42c0*/  LDG.E R25, desc[UR10][R14.64] ;  /* 0x0000000a0e197981 */ /* 0x000ea8000c1e1900 */
[----:B------:R0:W5:Y:S04]  /*42d0*/  LDG.E R18, desc[UR10][R14.64+0x400] ;  /* 0x0004000a0e127981 */ /* 0x000168000c1e1900 */
        /* <DEDUP_REMOVED lines=22> */
.L_x_248:
[----:B------:R-:W-:Y:S05]  /*4440*/  BSYNC.RECONVERGENT B2 ;  /* 0x0000000000027941 */ /* 0x000fea0003800200 */
.L_x_247:
[----:B-----5:R-:W-:Y:S01]  /*4450*/  FSETP.GEU.AND P0, PT, R19, R18, PT ;  /* 0x000000121300720b */ /* 0x020fe20003f0e000 */
[----:B------:R-:W-:Y:S01]  /*4460*/  BSSY.RECONVERGENT B2, `(.L_x_249) ;  /* 0x0000013000027945 */ /* 0x000fe20003800200 */
[----:B------:R-:W-:Y:S01]  /*4470*/  IADD3 R21, P1, P2, R4, R2, R21 ;  /* 0x0000000204157210 */ /* 0x000fe20007a3e015 */
[----:B------:R-:W-:Y:S02]  /*4480*/  VIADD R15, R13, 0x100 ;  /* 0x000001000d0f7836 */ /* 0x000fe40000000000 */
[----:B------:R-:W-:Y:S01]  /*4490*/  IMAD.MOV.U32 R9, RZ, RZ, R18 ;  /* 0x000000ffff097224 */ /* 0x000fe200078e0012 */
[----:B------:R-:W-:Y:S01]  /*44a0*/  IADD3.X R23, PT, PT, R5, R3, RZ, P1, P2 ;  /* 0x0000000305177210 */ /* 0x000fe20000fe44ff */
[----:B------:R-:W-:-:S04]  /*44b0*/  IMAD.MOV.U32 R8, RZ, RZ, R21 ;  /* 0x000000ffff087224 */ /* 0x000fc800078e0015 */
[----:B------:R-:W-:Y:S02]  /*44c0*/  IMAD.MOV.U32 R10, RZ, RZ, R23 ;  /* 0x000000ffff0a7224 */ /* 0x000fe400078e0017 */
        /* <DEDUP_REMOVED lines=12> */
.L_x_250:
[----:B------:R-:W-:Y:S05]  /*4590*/  BSYNC.RECONVERGENT B2 ;  /* 0x0000000000027941 */ /* 0x000fea0003800200 */
.L_x_249:
[----:B------:R-:W-:Y:S01]  /*45a0*/  FSETP.GEU.AND P0, PT, R9, R12, PT ;  /* 0x0000000c0900720b */ /* 0x000fe20003f0e000 */
[----:B------:R-:W-:Y:S01]  /*45b0*/  BSSY.RECONVERGENT B2, `(.L_x_251) ;  /* 0x0000013000027945 */ /* 0x000fe20003800200 */
[CC--:B------:R-:W-:Y:S01]  /*45c0*/  IADD3 R19, P1, P4, R4.reuse, R2.reuse, R13 ;  /* 0x0000000204137210 */ /* 0x0c0fe20007c3e00d */
[----:B------:R-:W-:Y:S01]  /*45d0*/  IMAD.MOV.U32 R14, RZ, RZ, R12 ;  /* 0x000000ffff0e7224 */ /* 0x000fe200078e000c */
[----:B------:R-:W-:Y:S02]  /*45e0*/  IADD3 R20, P2, P3, R4, R2, R15 ;  /* 0x0000000204147210 */ /* 0x000fe40007b5e00f */
        /* <DEDUP_REMOVED lines=15> */
.L_x_252:
[----:B------:R-:W-:Y:S05]  /*46e0*/  BSYNC.RECONVERGENT B2 ;  /* 0x0000000000027941 */ /* 0x000fea0003800200 */
.L_x_251:
        /* <DEDUP_REMOVED lines=18> */
.L_x_254:
[----:B------:R-:W-:Y:S05]  /*4810*/  BSYNC.RECONVERGENT B2 ;  /* 0x0000000000027941 */ /* 0x000fea0003800200 */
.L_x_253:
[C---:B------:R-:W-:Y:S02]  /*4820*/  VIADD R15, R13.reuse, 0x200 ;  /* 0x000002000d0f7836 */ /* 0x040fe40000000000 */
[----:B------:R-:W-:-:S03]  /*4830*/  VIADD R13, R13, 0x400 ;  /* 0x000004000d0d7836 */ /* 0x000fc60000000000 */
[----:B------:R-:W-:-:S13]  /*4840*/  ISETP.GE.AND P0, PT, R15, R16, PT ;  /* 0x000000100f00720c */ /* 0x000fda0003f06270 */
[----:B------:R-:W-:Y:S05]  /*4850*/  @!P0 BRA `(.L_x_255) ;  /* 0xfffffff800848947 */ /* 0x000fea000383ffff */
.L_x_241:
[----:B------:R-:W-:Y:S05]  /*4860*/  BSYNC.RECONVERGENT B1 ;  /* 0x0000000000017941 */ /* 0x000fea0003800200 */
.L_x_234:
        /* <DEDUP_REMOVED lines=31> */
.L_x_257:
[----:B------:R-:W-:Y:S05]  /*4a60*/  BSYNC.RECONVERGENT B1 ;  /* 0x0000000000017941 */ /* 0x000fea0003800200 */
.L_x_256:
        /* <DEDUP_REMOVED lines=24> */
.L_x_259:
[----:B------:R-:W-:Y:S05]  /*4bf0*/  BSYNC.RECONVERGENT B1 ;  /* 0x0000000000017941 */ /* 0x000fea0003800200 */
.L_x_258:
        /* <DEDUP_REMOVED lines=24> */
.L_x_261:
[----:B------:R-:W-:Y:S05]  /*4d80*/  BSYNC.RECONVERGENT B1 ;  /* 0x0000000000017941 */ /* 0x000fea0003800200 */
.L_x_260:
        /* <DEDUP_REMOVED lines=24> */
.L_x_263:
[----:B------:R-:W-:Y:S05]  /*4f10*/  BSYNC.RECONVERGENT B1 ;  /* 0x0000000000017941 */ /* 0x000fea0003800200 */
.L_x_262:
[----:B0-----:R0:W0:Y:S01]  /*4f20*/  SHFL.DOWN PT, R2, R3, 0x10, 0x1f ;  /* 0x0a001f0003027f89 */ /* 0x00102200000e0000 */
[----:B------:R-:W-:Y:S01]  /*4f30*/  BSSY.RECONVERGENT B1, `(.L_x_264) ;  /* 0x0000017000017945 */ /* 0x000fe20003800200 */
[----:B--2---:R-:W-:Y:S02]  /*4f40*/  IMAD.MOV.U32 R6, RZ, RZ, R3 ;  /* 0x000000ffff067224 */ /* 0x004fe400078e0003 */
[----:B------:R2:W0:Y:S01]  /*4f50*/  SHFL.DOWN PT, R9, R4, 0x10, 0x1f ;  /* 0x0a001f0004097f89 */ /* 0x00042200000e0000 */
[----:B------:R-:W-:Y:S02]  /*4f60*/  IMAD.MOV.U32 R7, RZ, RZ, R4 ;  /* 0x000000ffff077224 */ /* 0x000fe400078e0004 */
[----:B----4-:R-:W-:Y:S01]  /*4f70*/  IMAD.MOV.U32 R8, RZ, RZ, R5 ;  /* 0x000000ffff087224 */ /* 0x010fe200078e0005 */
        /* <DEDUP_REMOVED lines=18> */
.L_x_265:
[----:B------:R-:W-:Y:S05]  /*50a0*/  BSYNC.RECONVERGENT B1 ;  /* 0x0000000000017941 */ /* 0x000fea0003800200 */
.L_x_264:
        /* <DEDUP_REMOVED lines=12> */
.L_x_267:
[----:B------:R-:W-:Y:S05]  /*5170*/  BSYNC.RECONVERGENT B1 ;  /* 0x0000000000017941 */ /* 0x000fea0003800200 */
.L_x_266:
[----:B------:R-:W-:Y:S01]  /*5180*/  BAR.SYNC.DEFER_BLOCKING 0x0 ;  /* 0x0000000000007b1d */ /* 0x000fe20000010000 */
[----:B------:R-:W-:-:S13]  /*5190*/  ISETP.NE.AND P2, PT, R11, RZ, PT ;  /* 0x000000ff0b00720c */ /* 0x000fda0003f45270 */
[----:B------:R-:W-:Y:S05]  /*51a0*/  @P2 BRA `(.L_x_197) ;  /* 0x0000000800342947 */ /* 0x000fea0003800000 */
[----:B0---4-:R-:W0:Y:S01]  /*51b0*/  S2R R3, SR_CgaCtaId ;  /* 0x0000000000037919 */ /* 0x011e220000008800 */
[----:B------:R-:W-:Y:S01]  /*51c0*/  MOV R2, 0x400 ;  /* 0x0000040000027802 */ /* 0x000fe20000000f00 */
[----:B------:R-:W-:Y:S03]  /*51d0*/  BSSY.RECONVERGENT B1, `(.L_x_268) ;  /* 0x0000016000017945 */ /* 0x000fe60003800200 */
[----:B0-----:R-:W-:-:S05]  /*51e0*/  LEA R25, R3, R2, 0x18 ;  /* 0x0000000203197211 */ /* 0x001fca00078ec0ff */
[----:B------:R-:W0:Y:S04]  /*51f0*/  LDS R3, [R25+0x18] ;  /* 0x0000180019037984 */ /* 0x000e280000000800 */
[----:B--2---:R-:W2:Y:S04]  /*5200*/  LDS.64 R4, [R25+0x20] ;  /* 0x0000200019047984 */ /* 0x004ea80000000a00 */
        /* <DEDUP_REMOVED lines=18> */
.L_x_269:
[----:B------:R-:W-:Y:S05]  /*5330*/  BSYNC.RECONVERGENT B1 ;  /* 0x0000000000017941 */ /* 0x000fea0003800200 */
.L_x_268:
        /* <DEDUP_REMOVED lines=10> */
[----:B------:R0:W1:Y:S04]  /*53e0*/  LDS.64 R10, [R25+0x60] ;  /* 0x00006000190a7984 */ /* 0x0000680000000a00 */
[----:B---3--:R3:W1:Y:S04]  /*53f0*/  LDS.64 R12, [R25+0x70] ;  /* 0x00007000190c7984 */ /* 0x0086680000000a00 */
        /* <DEDUP_REMOVED lines=15> */
.L_x_271:
[----:B------:R-:W-:Y:S05]  /*54f0*/  BSYNC.RECONVERGENT B1 ;  /* 0x0000000000017941 */ /* 0x000fea0003800200 */
.L_x_270:
        /* <DEDUP_REMOVED lines=17> */
.L_x_273:
[----:B------:R-:W-:Y:S05]  /*5610*/  BSYNC.RECONVERGENT B1 ;  /* 0x0000000000017941 */ /* 0x000fea0003800200 */
.L_x_272:
        /* <DEDUP_REMOVED lines=17> */
.L_x_275:
[----:B------:R-:W-:Y:S05]  /*5730*/  BSYNC.RECONVERGENT B1 ;  /* 0x0000000000017941 */ /* 0x000fea0003800200 */
.L_x_274:
        /* <DEDUP_REMOVED lines=17> */
.L_x_277:
[----:B------:R-:W-:Y:S05]  /*5850*/  BSYNC.RECONVERGENT B1 ;  /* 0x0000000000017941 */ /* 0x000fea0003800200 */
.L_x_276:
        /* <DEDUP_REMOVED lines=17> */
.L_x_279:
[----:B------:R-:W-:Y:S05]  /*5970*/  BSYNC.RECONVERGENT B1 ;  /* 0x0000000000017941 */ /* 0x000fea0003800200 */
.L_x_278:
        /* <DEDUP_REMOVED lines=16> */
.L_x_197:
[----:B------:R-:W-:Y:S05]  /*5a80*/  BSYNC.RECONVERGENT B0 ;  /* 0x0000000000007941 */ /* 0x000fea0003800200 */
.L_x_164:
[----:B------:R-:W-:Y:S05]  /*5a90*/  @P2 EXIT ;  /* 0x000000000000294d */ /* 0x000fea0003800000 */
[----:B0-234-:R-:W0:Y:S01]  /*5aa0*/  LDC.64 R2, c[0x0][0x390] ;  /* 0x0000e400ff027b82 */ /* 0x01de220000000a00 */
[----:B------:R-:W-:Y:S02]  /*5ab0*/  IMAD.MOV.U32 R9, RZ, RZ, R8 ;  /* 0x000000ffff097224 */ /* 0x000fe400078e0008 */
[----:B------:R-:W-:Y:S02]  /*5ac0*/  IMAD.MOV.U32 R8, RZ, RZ, R7 ;  /* 0x000000ffff087224 */ /* 0x000fe400078e0007 */
[----:B0-----:R-:W-:-:S05]  /*5ad0*/  IMAD.WIDE.U32 R2, R0, 0x10, R2 ;  /* 0x0000001000027825 */ /* 0x001fca00078e0002 */
[----:B------:R-:W-:Y:S04]  /*5ae0*/  STG.E.64 desc[UR10][R2.64+0x8], R8 ;  /* 0x0000080802007986 */ /* 0x000fe8000c101b0a */
[----:B------:R-:W-:Y:S01]  /*5af0*/  STG.E desc[UR10][R2.64], R6 ;  /* 0x0000000602007986 */ /* 0x000fe2000c10190a */
[----:B------:R-:W-:Y:S05]  /*5b00*/  EXIT ;  /* 0x000000000000794d */ /* 0x000fea0003800000 */
.L_x_280:
        /* <DEDUP_REMOVED lines=15> */
.L_x_744:


//--------------------- .text._ZN6thrust24THRUST_300001_SM_1000_NS8cuda_cub4core6detail13_kernel_agentINS1_8__reduce11ReduceAgentINS0_12zip_iteratorIN4cuda3std3__45tupleIJNS0_6detail15normal_iteratorINS0_10device_ptrIfEEEENS0_17counting_iteratorIlNS0_11use_defaultESI_SI_EEEEEEEPNSB_IJflEEESM_lNS1_9__extrema9arg_max_fIflNSA_4lessIfEEEEEEJSL_SN_lSS_EEEvDpT0_ --------------------------
	.section	.text._ZN6thrust24THRUST_300001_SM_1000_NS8cuda_cub4core6detail13_kernel_agentINS1_8__reduce11ReduceAgentINS0_12zip_iteratorIN4cuda3std3__45tupleIJNS0_6detail15normal_iteratorINS0_10device_ptrIfEEEENS0_17counting_iteratorIlNS0_11use_defaultESI_SI_EEEEEEEPNSB_IJflEEESM_lNS1_9__extrema9arg_max_fIflNSA_4lessIfEEEEEEJSL_SN_lSS_EEEvDpT0_,"ax",@progbits
	.align	128
        .global         _ZN6thrust24THRUST_300001_SM_1000_NS8cuda_cub4core6detail13_kernel_agentINS1_8__reduce11ReduceAgentINS0_12zip_iteratorIN4cuda3std3__45tupleIJNS0_6detail15normal_iteratorINS0_10device_ptrIfEEEENS0_17counting_iteratorIlNS0_11use_defaultESI_SI_EEEEEEEPNSB_IJflEEESM_lNS1_9__extrema9arg_max_fIflNSA_4lessIfEEEEEEJSL_SN_lSS_EEEvDpT0_
        .type           _ZN6thrust24THRUST_300001_SM_1000_NS8cuda_cub4core6detail13_kernel_agentINS1_8__reduce11ReduceAgentINS0_12zip_iteratorIN4cuda3std3__45tupleIJNS0_6detail15normal_iteratorINS0_10device_ptrIfEEEENS0_17counting_iteratorIlNS0_11use_defaultESI_SI_EEEEEEEPNSB_IJflEEESM_lNS1_9__extrema9arg_max_fIflNSA_4lessIfEEEEEEJSL_SN_lSS_EEEvDpT0_,@function
        .size           _ZN6thrust24THRUST_300001_SM_1000_NS8cuda_cub4core6detail13_kernel_agentINS1_8__reduce11ReduceAgentINS0_12zip_iteratorIN4cuda3std3__45tupleIJNS0_6detail15normal_iteratorINS0_10device_ptrIfEEEENS0_17counting_iteratorIlNS0_11use_defaultESI_SI_EEEEEEEPNSB_IJflEEESM_lNS1_9__extrema9arg_max_fIflNSA_4lessIfEEEEEEJSL_SN_lSS_EEEvDpT0_,(.L_x_745 - _ZN6thrust24THRUST_300001_SM_1000_NS8cuda_cub4core6detail13_kernel_agentINS1_8__reduce11ReduceAgentINS0_12zip_iteratorIN4cuda3std3__45tupleIJNS0_6detail15normal_iteratorINS0_10device_ptrIfEEEENS0_17counting_iteratorIlNS0_11use_defaultESI_SI_EEEEEEEPNSB_IJflEEESM_lNS1_9__extrema9arg_max_fIflNSA_4lessIfEEEEEEJSL_SN_lSS_EEEvDpT0_)
        .other          _ZN6thrust24THRUST_300001_SM_1000_NS8cuda_cub4core6detail13_kernel_agentINS1_8__reduce11ReduceAgentINS0_12zip_iteratorIN4cuda3std3__45tupleIJNS0_6detail15normal_iteratorINS0_10device_ptrIfEEEENS0_17counting_iteratorIlNS0_11use_defaultESI_SI_EEEEEEEPNSB_IJflEEESM_lNS1_9__extrema9arg_max_fIflNSA_4lessIfEEEEEEJSL_SN_lSS_EEEvDpT0_,@"STO_CUDA_ENTRY STV_DEFAULT"
_ZN6thrust24THRUST_300001_SM_1000_NS8cuda_cub4core6detail13_kernel_agentINS1_8__reduce11ReduceAgentINS0_12zip_iteratorIN4cuda3std3__45tupleIJNS0_6detail15normal_iteratorINS0_10device_ptrIfEEEENS0_17counting_iteratorIlNS0_11use_defaultESI_SI_EEEEEEEPNSB_IJflEEESM_lNS1_9__extrema9arg_max_fIflNSA_4lessIfEEEEEEJSL_SN_lSS_EEEvDpT0_:
.text._ZN6thrust24THRUST_300001_SM_1000_NS8cuda_cub4core6detail13_kernel_agentINS1_8__reduce11ReduceAgentINS0_12zip_iteratorIN4cuda3std3__45tupleIJNS0_6detail15normal_iteratorINS0_10device_ptrIfEEEENS0_17counting_iteratorIlNS0_11use_defaultESI_SI_EEEEEEEPNSB_IJflEEESM_lNS1_9__extrema9arg_max_fIflNSA_4lessIfEEEEEEJSL_SN_lSS_EEEvDpT0_:
[----:B------:R-:W-:Y:S01]  /*0000*/  LDC R1, c[0x0][0x37c] ;  /* 0x0000df00ff017b82 */ /* 0x000fe20000000800 */
[----:B------:R-:W0:Y:S02]  /*0010*/  LDCU.64 UR4, c[0x0][0x398] ;  /* 0x00007300ff0477ac */ /* 0x000e240008000a00 */
[----:B0-----:R-:W-:-:S04]  /*0020*/  ISETP.NE.U32.AND P0, PT, RZ, UR4, PT ;  /* 0x00000004ff007c0c */ /* 0x001fc8000bf05070 */
[----:B------:R-:W-:-:S13]  /*0030*/  ISETP.NE.AND.EX P0, PT, RZ, UR5, PT, P0 ;  /* 0x00000005ff007c0c */ /* 0x000fda000bf05300 */
[----:B------:R-:W-:Y:S05]  /*0040*/  @!P0 EXIT ;  /* 0x000000000000894d */ /* 0x000fea0003800000 */
[----:B------:R-:W-:Y:S01]  /*0050*/  UISETP.GT.U32.AND UP0, UPT, UR4, 0x4ff, UPT ;  /* 0x000004ff0400788c */ /* 0x000fe2000bf04070 */
[----:B------:R-:W-:Y:S01]  /*0060*/  BSSY.RECONVERGENT B0, `(.L_x_281) ;  /* 0x0000558000007945 */ /* 0x000fe20003800200 */
[----:B------:R-:W0:Y:S02]  /*0070*/  LDCU.64 UR8, c[0x0][0x358] ;  /* 0x00006b00ff0877ac */ /* 0x000e240008000a00 */
[----:B------:R-:W-:-:S09]  /*0080*/  UISETP.GT.AND.EX UP0, UPT, UR5, URZ, UPT, UP0 ;  /* 0x000000ff0500728c */ /* 0x000fd2000bf04300 */
[----:B------:R-:W-:Y:S05]  /*0090*/  BRA.U UP0, `(.L_x_282) ;  /* 0x0000003100a87547 */ /* 0x000fea000b800000 */
[----:B------:R-:W1:Y:S01]  /*00a0*/  S2R R0, SR_TID.X ;  /* 0x0000000000007919 */ /* 0x000e620000002100 */
[----:B------:R-:W2:Y:S01]  /*00b0*/  LDCU UR5, c[0x0][0x398] ;  /* 0x00007300ff0577ac */ /* 0x000ea20008000800 */
[----:B------:R-:W-:Y:S01]  /*00c0*/  BSSY.RECONVERGENT B1, `(.L_x_283) ;  /* 0x000000d000017945 */ /* 0x000fe20003800200 */
[----:B------:R-:W-:Y:S01]  /*00d0*/  CS2R R6, SRZ ;  /* 0x0000000000067805 */ /* 0x000fe2000001ff00 */
[----:B------:R-:W-:Y:S01]  /*00e0*/  IMAD.MOV.U32 R8, RZ, RZ, RZ ;  /* 0x000000ffff087224 */ /* 0x000fe200078e00ff */
[----:B-1----:R-:W-:Y:S01]  /*00f0*/  ISETP.GE.AND P0, PT, R0, UR4, PT ;  /* 0x0000000400007c0c */ /* 0x002fe2000bf06270 */
[----:B------:R-:W-:-:S12]  /*0100*/  IMAD.MOV.U32 R9, RZ, RZ, R0 ;  /* 0x000000ffff097224 */ /* 0x000fd800078e0000 */
[----:B--2---:R-:W-:Y:S05]  /*0110*/  @P0 BRA `(.L_x_284) ;  /* 0x00000000001c0947 */ /* 0x004fea0003800000 */
[----:B------:R-:W1:Y:S01]  /*0120*/  LDC.64 R2, c[0x0][0x380] ;  /* 0x0000e000ff027b82 */ /* 0x000e620000000a00 */
[----:B------:R-:W2:Y:S01]  /*0130*/  LDCU.64 UR6, c[0x0][0x388] ;  /* 0x00007100ff0677ac */ /* 0x000ea20008000a00 */
[----:B-1----:R-:W-:-:S05]  /*0140*/  IMAD.WIDE.U32 R2, R0, 0x4, R2 ;  /* 0x0000000400027825 */ /* 0x002fca00078e0002 */
[----:B0-----:R1:W5:Y:S01]  /*0150*/  LDG.E R6, desc[UR8][R2.64] ;  /* 0x0000000802067981 */ /* 0x001362000c1e1900 */
[C---:B--2---:R-:W-:Y:S01]  /*0160*/  IADD3 R7, P0, PT, R0.reuse, UR6, RZ ;  /* 0x0000000600077c10 */ /* 0x044fe2000ff1e0ff */
[----:B------:R-:W-:-:S04]  /*0170*/  VIADD R9, R0, 0x100 ;  /* 0x0000010000097836 */ /* 0x000fc80000000000 */
[----:B------:R-:W-:-:S08]  /*0180*/  IMAD.X R8, RZ, RZ, UR7, P0 ;  /* 0x00000007ff087e24 */ /* 0x000fd000080e06ff */
.L_x_284:
[----:B0-----:R-:W-:Y:S05]  /*0190*/  BSYNC.RECONVERGENT B1 ;  /* 0x0000000000017941 */ /* 0x001fea0003800200 */
.L_x_283:
        /* <DEDUP_REMOVED lines=10> */
[----:B------:R-:W1:Y:S01]  /*0240*/  LDCU.64 UR6, c[0x0][0x388] ;  /* 0x00007100ff0677ac */ /* 0x000e620008000a00 */
[----:B------:R-:W-:-:S04]  /*0250*/  LEA.HI R4, R11, 0x1, RZ, 0x18 ;  /* 0x000000010b047811 */ /* 0x000fc800078fc0ff */
[----:B------:R-:W-:-:S05]  /*0260*/  LOP3.LUT R4, R4, 0x3, RZ, 0xc0, !PT ;  /* 0x0000000304047812 */ /* 0x000fca00078ec0ff */
[----:B------:R-:W-:Y:S01]  /*0270*/  IMAD.MOV R4, RZ, RZ, -R4 ;  /* 0x000000ffff047224 */ /* 0x000fe200078e0a04 */
[C---:B-1----:R-:W-:Y:S01]  /*0280*/  IADD3 R5, P0, PT, R9.reuse, UR6, RZ ;  /* 0x0000000609057c10 */ /* 0x042fe2000ff1e0ff */
[----:B0-----:R-:W-:-:S04]  /*0290*/  IMAD.WIDE.U32 R2, R9, 0x4, R2 ;  /* 0x0000000409027825 */ /* 0x001fc800078e0002 */
[----:B------:R-:W-:-:S08]  /*02a0*/  IMAD.X R10, RZ, RZ, UR7, P0 ;  /* 0x00000007ff0a7e24 */ /* 0x000fd000080e06ff */
.L_x_291:
[----:B------:R0:W2:Y:S01]  /*02b0*/  LDG.E R15, desc[UR8][R2.64] ;  /* 0x00000008020f7981 */ /* 0x0000a2000c1e1900 */
[----:B------:R-:W-:Y:S01]  /*02c0*/  VIADD R4, R4, 0x1 ;  /* 0x0000000104047836 */ /* 0x000fe20000000000 */
[----:B------:R-:W-:Y:S01]  /*02d0*/  BSSY.RECONVERGENT B3, `(.L_x_289) ;  /* 0x0000016000037945 */ /* 0x000fe20003800200 */
[----:B------:R-:W-:Y:S02]  /*02e0*/  IMAD.MOV.U32 R14, RZ, RZ, R7 ;  /* 0x000000ffff0e7224 */ /* 0x000fe400078e0007 */
[----:B------:R-:W-:Y:S01]  /*02f0*/  IMAD.MOV.U32 R13, RZ, RZ, R8 ;  /* 0x000000ffff0d7224 */ /* 0x000fe200078e0008 */
[----:B------:R-:W-:Y:S01]  /*0300*/  ISETP.NE.AND P2, PT, R4, RZ, PT ;  /* 0x000000ff0400720c */ /* 0x000fe20003f45270 */
[----:B-----5:R-:W-:Y:S02]  /*0310*/  IMAD.MOV.U32 R12, RZ, RZ, R6 ;  /* 0x000000ffff0c7224 */ /* 0x020fe400078e0006 */
[----:B------:R-:W-:Y:S01]  /*0320*/  IMAD.MOV.U32 R7, RZ, RZ, R5 ;  /* 0x000000ffff077224 */ /* 0x000fe200078e0005 */
[----:B0-----:R-:W-:Y:S01]  /*0330*/  IADD3 R2, P3, PT, R2, 0x400, RZ ;  /* 0x0000040002027810 */ /* 0x001fe20007f7e0ff */
        /* <DEDUP_REMOVED lines=15> */
.L_x_290:
[----:B------:R-:W-:Y:S05]  /*0430*/  BSYNC.RECONVERGENT B3 ;  /* 0x0000000000037941 */ /* 0x000fea0003800200 */
.L_x_289:
[----:B------:R-:W-:Y:S01]  /*0440*/  IADD3 R5, P0, PT, R5, 0x100, RZ ;  /* 0x0000010005057810 */ /* 0x000fe20007f1e0ff */
[----:B------:R-:W-:Y:S02]  /*0450*/  VIADD R9, R9, 0x100 ;  /* 0x0000010009097836 */ /* 0x000fe40000000000 */
[----:B------:R-:W-:Y:S02]  /*0460*/  IMAD.X R3, RZ, RZ, R3, P3 ;  /* 0x000000ffff037224 */ /* 0x000fe400018e0603 */
[----:B------:R-:W-:Y:S01]  /*0470*/  IMAD.X R10, RZ, RZ, R10, P0 ;  /* 0x000000ffff0a7224 */ /* 0x000fe200000e060a */
[----:B------:R-:W-:Y:S07]  /*0480*/  @P2 BRA `(.L_x_291) ;  /* 0xfffffffc00882947 */ /* 0x000fee000383ffff */
.L_x_288:
[----:B------:R-:W-:Y:S05]  /*0490*/  BSYNC.RECONVERGENT B2 ;  /* 0x0000000000027941 */ /* 0x000fea0003800200 */
.L_x_287:
[----:B------:R-:W-:-:S13]  /*04a0*/  ISETP.GE.U32.AND P0, PT, R11, 0x300, PT ;  /* 0x000003000b00780c */ /* 0x000fda0003f06070 */
[----:B------:R-:W-:Y:S05]  /*04b0*/  @!P0 BRA `(.L_x_286) ;  /* 0x00000004007c8947 */ /* 0x000fea0003800000 */
[----:B------:R-:W0:Y:S01]  /*04c0*/  LDC.64 R4, c[0x0][0x380] ;  /* 0x0000e000ff047b82 */ /* 0x000e220000000a00 */
[----:B------:R-:W-:-:S07]  /*04d0*/  VIADD R10, R9, 0x200 ;  /* 0x00000200090a7836 */ /* 0x000fce0000000000 */
[----:B------:R-:W1:Y:S02]  /*04e0*/  LDC.64 R2, c[0x0][0x388] ;  /* 0x0000e200ff027b82 */ /* 0x000e640000000a00 */
.L_x_300:
[----:B------:R-:W-:-:S04]  /*04f0*/  VIADD R15, R10, 0xfffffe00 ;  /* 0xfffffe000a0f7836 */ /* 0x000fc80000000000 */
[----:B0-----:R-:W-:-:S05]  /*0500*/  IMAD.WIDE R12, R15, 0x4, R4 ;  /* 0x000000040f0c7825 */ /* 0x001fca00078e0204 */
[----:B------:R-:W2:Y:S04]  /*0510*/  LDG.E R21, desc[UR8][R12.64] ;  /* 0x000000080c157981 */ /* 0x000ea8000c1e1900 */
[----:B-----5:R0:W5:Y:S04]  /*0520*/  LDG.E R23, desc[UR8][R12.64+0x400] ;  /* 0x000400080c177981 */ /* 0x020168000c1e1900 */
[----:B------:R0:W5:Y:S04]  /*0530*/  LDG.E R9, desc[UR8][R12.64+0x800] ;  /* 0x000800080c097981 */ /* 0x000168000c1e1900 */
[----:B------:R0:W5:Y:S01]  /*0540*/  LDG.E R11, desc[UR8][R12.64+0xc00] ;  /* 0x000c00080c0b7981 */ /* 0x000162000c1e1900 */
[C---:B-1----:R-:W-:Y:S01]  /*0550*/  IADD3 R18, P1, PT, R15.reuse, R2, RZ ;  /* 0x000000020f127210 */ /* 0x042fe20007f3e0ff */
[----:B------:R-:W-:Y:S03]  /*0560*/  BSSY.RECONVERGENT B2, `(.L_x_292) ;  /* 0x0000013000027945 */ /* 0x000fe60003800200 */
[----:B------:R-:W-:Y:S01]  /*0570*/  LEA.HI.X.SX32 R19, R15, R3, 0x1, P1 ;  /* 0x000000030f137211 */ /* 0x000fe200008f0eff */
[----:B------:R-:W-:-:S02]  /*0580*/  VIADD R15, R10, 0xffffff00 ;  /* 0xffffff000a0f7836 */ /* 0x000fc40000000000 */
        /* <DEDUP_REMOVED lines=16> */
.L_x_293:
[----:B------:R-:W-:Y:S05]  /*0690*/  BSYNC.RECONVERGENT B2 ;  /* 0x0000000000027941 */ /* 0x000fea0003800200 */
.L_x_292:
[----:B-----5:R-:W-:Y:S01]  /*06a0*/  FSETP.GEU.AND P0, PT, R14, R23, PT ;  /* 0x000000170e00720b */ /* 0x020fe20003f0e000 */
[----:B------:R-:W-:Y:S01]  /*06b0*/  BSSY.RECONVERGENT B2, `(.L_x_294) ;  /* 0x0000013000027945 */ /* 0x000fe20003800200 */
[C---:B------:R-:W-:Y:S01]  /*06c0*/  IADD3 R13, P1, PT, R15.reuse, R2, RZ ;  /* 0x000000020f0d7210 */ /* 0x040fe20007f3e0ff */
[----:B------:R-:W-:Y:S02]  /*06d0*/  VIADD R7, R10, 0x100 ;  /* 0x000001000a077836 */ /* 0x000fe40000000000 */
[----:B------:R-:W-:Y:S01]  /*06e0*/  IMAD.MOV.U32 R6, RZ, RZ, R23 ;  /* 0x000000ffff067224 */ /* 0x000fe200078e0017 */
[----:B------:R-:W-:Y:S01]  /*06f0*/  LEA.HI.X.SX32 R12, R15, R3, 0x1, P1 ;  /* 0x000000030f0c7211 */ /* 0x000fe200008f0eff */
        /* <DEDUP_REMOVED lines=14> */
.L_x_295:
[----:B------:R-:W-:Y:S05]  /*07e0*/  BSYNC.RECONVERGENT B2 ;  /* 0x0000000000027941 */ /* 0x000fea0003800200 */
.L_x_294:
[----:B------:R-:W-:Y:S01]  /*07f0*/  FSETP.GEU.AND P0, PT, R6, R9, PT ;  /* 0x000000090600720b */ /* 0x000fe20003f0e000 */
[----:B------:R-:W-:Y:S01]  /*0800*/  BSSY.RECONVERGENT B2, `(.L_x_296) ;  /* 0x0000013000027945 */ /* 0x000fe20003800200 */
[CC--:B------:R-:W-:Y:S01]  /*0810*/  IADD3 R17, P1, PT, R10.reuse, R2.reuse, RZ ;  /* 0x000000020a117210 */ /* 0x0c0fe20007f3e0ff */
[----:B------:R-:W-:Y:S01]  /*0820*/  IMAD.MOV.U32 R12, RZ, RZ, R9 ;  /* 0x000000ffff0c7224 */ /* 0x000fe200078e0009 */
[----:B------:R-:W-:Y:S02]  /*0830*/  IADD3 R18, P2, PT, R7, R2, RZ ;  /* 0x0000000207127210 */ /* 0x000fe40007f5e0ff */
        /* <DEDUP_REMOVED lines=15> */
.L_x_297:
[----:B------:R-:W-:Y:S05]  /*0930*/  BSYNC.RECONVERGENT B2 ;  /* 0x0000000000027941 */ /* 0x000fea0003800200 */
.L_x_296:
[----:B------:R-:W-:Y:S01]  /*0940*/  FSETP.GEU.AND P0, PT, R12, R11, PT ;  /* 0x0000000b0c00720b */ /* 0x000fe20003f0e000 */
[----:B------:R-:W-:Y:S01]  /*0950*/  BSSY.RECONVERGENT B2, `(.L_x_298) ;  /* 0x0000011000027945 */ /* 0x000fe20003800200 */
[----:B------:R-:W-:Y:S01]  /*0960*/  LEA.HI.X.SX32 R9, R7, R3, 0x1, P2 ;  /* 0x0000000307097211 */ /* 0x000fe200010f0eff */
        /* <DEDUP_REMOVED lines=15> */
.L_x_299:
[----:B------:R-:W-:Y:S05]  /*0a60*/  BSYNC.RECONVERGENT B2 ;  /* 0x0000000000027941 */ /* 0x000fea0003800200 */
.L_x_298:
[C---:B------:R-:W-:Y:S02]  /*0a70*/  VIADD R9, R10.reuse, 0x200 ;  /* 0x000002000a097836 */ /* 0x040fe40000000000 */
[----:B------:R-:W-:-:S03]  /*0a80*/  VIADD R10, R10, 0x400 ;  /* 0x000004000a0a7836 */ /* 0x000fc60000000000 */
[----:B------:R-:W-:-:S13]  /*0a90*/  ISETP.GE.AND P0, PT, R9, UR5, PT ;  /* 0x0000000509007c0c */ /* 0x000fda000bf06270 */
[----:B------:R-:W-:Y:S05]  /*0aa0*/  @!P0 BRA `(.L_x_300) ;  /* 0xfffffff800908947 */ /* 0x000fea000383ffff */
.L_x_286:
[----:B------:R-:W-:Y:S05]  /*0ab0*/  BSYNC.RECONVERGENT B1 ;  /* 0x0000000000017941 */ /* 0x000fea0003800200 */
.L_x_285:
[----:B------:R-:W0:Y:S02]  /*0ac0*/  LDCU UR6, c[0x0][0x398] ;  /* 0x00007300ff0677ac */ /* 0x000e240008000800 */
[----:B0-----:R-:W-:-:S09]  /*0ad0*/  UISETP.GE.AND UP0, UPT, UR6, 0x100, UPT ;  /* 0x000001000600788c */ /* 0x001fd2000bf06270 */
[----:B------:R-:W-:Y:S05]  /*0ae0*/  BRA.U !UP0, `(.L_x_301) ;  /* 0x00000011088c7547 */ /* 0x000fea000b800000 */
[----:B------:R-:W0:Y:S01]  /*0af0*/  S2R R11, SR_LANEID ;  /* 0x00000000000b7919 */ /* 0x000e220000000000 */
[----:B------:R-:W-:Y:S01]  /*0b00*/  BSSY.RECONVERGENT B1, `(.L_x_302) ;  /* 0x000001b000017945 */ /* 0x000fe20003800200 */
[----:B------:R-:W-:Y:S01]  /*0b10*/  IMAD.MOV.U32 R9, RZ, RZ, R7 ;  /* 0x000000ffff097224 */ /* 0x000fe200078e0007 */
[----:B-1---5:R1:W2:Y:S01]  /*0b20*/  SHFL.DOWN PT, R3, R6, 0x1, 0x1f ;  /* 0x08201f0006037f89 */ /* 0x0222a200000e0000 */
        /* <DEDUP_REMOVED lines=24> */
.L_x_303:
[----:B------:R-:W-:Y:S05]  /*0cb0*/  BSYNC.RECONVERGENT B1 ;  /* 0x0000000000017941 */ /* 0x000fea0003800200 */
.L_x_302:
[C---:B------:R-:W-:Y:S01]  /*0cc0*/  ISETP.GT.AND P5, PT, R11.reuse, 0x17, PT ;  /* 0x000000170b00780c */ /* 0x040fe20003fa4270 */
[----:B------:R0:W1:Y:S01]  /*0cd0*/  SHFL.DOWN PT, R7, R2, 0x2, 0x1f ;  /* 0x08401f0002077f89 */ /* 0x00006200000e0000 */
[C---:B------:R-:W-:Y:S01]  /*0ce0*/  ISETP.GT.AND P4, PT, R11.reuse, 0xf, PT ;  /* 0x0000000f0b00780c */ /* 0x040fe20003f84270 */
[----:B------:R-:W-:Y:S01]  /*0cf0*/  BSSY.RECONVERGENT B1, `(.L_x_304) ;  /* 0x0000018000017945 */ /* 0x000fe20003800200 */
[----:B------:R-:W-:Y:S01]  /*0d00*/  ISETP.NE.AND P2, PT, R11, RZ, PT ;  /* 0x000000ff0b00720c */ /* 0x000fe20003f45270 */
[----:B------:R0:W2:Y:S01]  /*0d10*/  SHFL.DOWN PT, R6, R9, 0x2, 0x1f ;  /* 0x08401f0009067f89 */ /* 0x0000a200000e0000 */
[----:B------:R-:W-:Y:S02]  /*0d20*/  IMAD.MOV.U32 R4, RZ, RZ, R9 ;  /* 0x000000ffff047224 */ /* 0x000fe400078e0009 */
[----:B------:R-:W-:Y:S01]  /*0d30*/  IMAD.MOV.U32 R5, RZ, RZ, R10 ;  /* 0x000000ffff057224 */ /* 0x000fe200078e000a */
[----:B------:R0:W3:Y:S01]  /*0d40*/  SHFL.DOWN PT, R11, R10, 0x2, 0x1f ;  /* 0x08401f000a0b7f89 */ /* 0x0000e200000e0000 */
[----:B------:R-:W-:Y:S01]  /*0d50*/  IMAD.MOV.U32 R3, RZ, RZ, R2 ;  /* 0x000000ffff037224 */ /* 0x000fe200078e0002 */
[----:B------:R-:W-:Y:S06]  /*0d60*/  @P1 BRA `(.L_x_305) ;  /* 0x0000000000401947 */ /* 0x000fec0003800000 */
        /* <DEDUP_REMOVED lines=16> */
.L_x_305:
[----:B------:R-:W-:Y:S05]  /*0e70*/  BSYNC.RECONVERGENT B1 ;  /* 0x0000000000017941 */ /* 0x000fea0003800200 */
.L_x_304:
[----:B------:R4:W3:Y:S01]  /*0e80*/  SHFL.DOWN PT, R8, R3, 0x4, 0x1f ;  /* 0x08801f0003087f89 */ /* 0x0008e200000e0000 */
[----:B------:R-:W-:Y:S01]  /*0e90*/  BSSY.RECONVERGENT B1, `(.L_x_306) ;  /* 0x0000017000017945 */ /* 0x000fe20003800200 */
[----:B--2---:R-:W-:Y:S02]  /*0ea0*/  IMAD.MOV.U32 R6, RZ, RZ, R4 ;  /* 0x000000ffff067224 */ /* 0x004fe400078e0004 */
[----:B0-----:R4:W0:Y:S01]  /*0eb0*/  SHFL.DOWN PT, R9, R4, 0x4, 0x1f ;  /* 0x08801f0004097f89 */ /* 0x00182200000e0000 */
[----:B-1----:R-:W-:Y:S02]  /*0ec0*/  IMAD.MOV.U32 R7, RZ, RZ, R5 ;  /* 0x000000ffff077224 */ /* 0x002fe400078e0005 */
[----:B------:R-:W-:Y:S01]  /*0ed0*/  IMAD.MOV.U32 R2, RZ, RZ, R3 ;  /* 0x000000ffff027224 */ /* 0x000fe200078e0003 */
[----:B------:R4:W1:Y:S01]  /*0ee0*/  SHFL.DOWN PT, R10, R5, 0x4, 0x1f ;  /* 0x08801f00050a7f89 */ /* 0x00086200000e0000 */
[----:B------:R-:W-:Y:S05]  /*0ef0*/  @P3 BRA `(.L_x_307) ;  /* 0x0000000000403947 */ /* 0x000fea0003800000 */
[----:B---3--:R-:W-:Y:S01]  /*0f00*/  FSETP.GEU.AND P0, PT, R3, R8, PT ;  /* 0x000000080300720b */ /* 0x008fe20003f0e000 */
        /* <DEDUP_REMOVED lines=15> */
.L_x_307:
[----:B------:R-:W-:Y:S05]  /*1000*/  BSYNC.RECONVERGENT B1 ;  /* 0x0000000000017941 */ /* 0x000fea0003800200 */
.L_x_306:
[----:B0-----:R0:W2:Y:S01]  /*1010*/  SHFL.DOWN PT, R9, R2, 0x8, 0x1f ;  /* 0x09001f0002097f89 */ /* 0x0010a200000e0000 */
[----:B------:R-:W-:Y:S01]  /*1020*/  BSSY.RECONVERGENT B1, `(.L_x_308) ;  /* 0x0000017000017945 */ /* 0x000fe20003800200 */
[----:B----4-:R-:W-:Y:S02]  /*1030*/  IMAD.MOV.U32 R4, RZ, RZ, R6 ;  /* 0x000000ffff047224 */ /* 0x010fe400078e0006 */
[----:B---3--:R0:W3:Y:S01]  /*1040*/  SHFL.DOWN PT, R11, R6, 0x8, 0x1f ;  /* 0x09001f00060b7f89 */ /* 0x0080e200000e0000 */
[----:B------:R-:W-:Y:S02]  /*1050*/  IMAD.MOV.U32 R5, RZ, RZ, R7 ;  /* 0x000000ffff057224 */ /* 0x000fe400078e0007 */
[----:B------:R-:W-:Y:S01]  /*1060*/  IMAD.MOV.U32 R3, RZ, RZ, R2 ;  /* 0x000000ffff037224 */ /* 0x000fe200078e0002 */
[----:B------:R0:W4:Y:S01]  /*1070*/  SHFL.DOWN PT, R8, R7, 0x8, 0x1f ;  /* 0x09001f0007087f89 */ /* 0x00012200000e0000 */
[----:B------:R-:W-:Y:S05]  /*1080*/  @P5 BRA `(.L_x_309) ;  /* 0x0000000000405947 */ /* 0x000fea0003800000 */
[----:B--2---:R-:W-:Y:S01]  /*1090*/  FSETP.GEU.AND P0, PT, R2, R9, PT ;  /* 0x000000090200720b */ /* 0x004fe20003f0e000 */
        /* <DEDUP_REMOVED lines=15> */
.L_x_309:
[----:B------:R-:W-:Y:S05]  /*1190*/  BSYNC.RECONVERGENT B1 ;  /* 0x0000000000017941 */ /* 0x000fea0003800200 */
.L_x_308:
[----:B0-----:R0:W0:Y:S01]  /*11a0*/  SHFL.DOWN PT, R2, R3, 0x10, 0x1f ;  /* 0x0a001f0003027f89 */ /* 0x00102200000e0000 */
[----:B------:R-:W-:Y:S01]  /*11b0*/  BSSY.RECONVERGENT B1, `(.L_x_310) ;  /* 0x0000017000017945 */ /* 0x000fe20003800200 */
[----:B------:R-:W-:Y:S02]  /*11c0*/  IMAD.MOV.U32 R7, RZ, RZ, R4 ;  /* 0x000000ffff077224 */ /* 0x000fe400078e0004 */
[----:B--2---:R2:W0:Y:S01]  /*11d0*/  SHFL.DOWN PT, R9, R4, 0x10, 0x1f ;  /* 0x0a001f0004097f89 */ /* 0x00442200000e0000 */
[----:B------:R-:W-:Y:S02]  /*11e0*/  IMAD.MOV.U32 R6, RZ, RZ, R5 ;  /* 0x000000ffff067224 */ /* 0x000fe400078e0005 */
[----:B----4-:R-:W-:Y:S01]  /*11f0*/  IMAD.MOV.U32 R8, RZ, RZ, R3 ;  /* 0x000000ffff087224 */ /* 0x010fe200078e0003 */
        /* <DEDUP_REMOVED lines=18> */
.L_x_311:
[----:B------:R-:W-:Y:S05]  /*1320*/  BSYNC.RECONVERGENT B1 ;  /* 0x0000000000017941 */ /* 0x000fea0003800200 */
.L_x_310:
        /* <DEDUP_REMOVED lines=12> */
.L_x_313:
[----:B------:R-:W-:Y:S05]  /*13f0*/  BSYNC.RECONVERGENT B1 ;  /* 0x0000000000017941 */ /* 0x000fea0003800200 */
.L_x_312:
        /* <DEDUP_REMOVED lines=27> */
.L_x_316:
[----:B------:R-:W-:Y:S05]  /*15b0*/  BSYNC.RECONVERGENT B1 ;  /* 0x0000000000017941 */ /* 0x000fea0003800200 */
.L_x_315:
        /* <DEDUP_REMOVED lines=9> */
[----:B---3--:R3:W1:Y:S04]  /*1650*/  LDS.64 R10, [R24+0x50] ;  /* 0x00005000180a7984 */ /* 0x0086680000000a00 */
        /* <DEDUP_REMOVED lines=17> */
.L_x_318:
[----:B------:R-:W-:Y:S05]  /*1770*/  BSYNC.RECONVERGENT B1 ;  /* 0x0000000000017941 */ /* 0x000fea0003800200 */
.L_x_317:
        /* <DEDUP_REMOVED lines=17> */
.L_x_320:
[----:B------:R-:W-:Y:S05]  /*1890*/  BSYNC.RECONVERGENT B1 ;  /* 0x0000000000017941 */ /* 0x000fea0003800200 */
.L_x_319:
        /* <DEDUP_REMOVED lines=17> */
.L_x_322:
[----:B------:R-:W-:Y:S05]  /*19b0*/  BSYNC.RECONVERGENT B1 ;  /* 0x0000000000017941 */ /* 0x000fea0003800200 */
.L_x_321:
        /* <DEDUP_REMOVED lines=17> */
.L_x_324:
[----:B------:R-:W-:Y:S05]  /*1ad0*/  BSYNC.RECONVERGENT B1 ;  /* 0x0000000000017941 */ /* 0x000fea0003800200 */
.L_x_323:
        /* <DEDUP_REMOVED lines=17> */
.L_x_326:
[----:B------:R-:W-:Y:S05]  /*1bf0*/  BSYNC.RECONVERGENT B1 ;  /* 0x0000000000017941 */ /* 0x000fea0003800200 */
.L_x_325:
        /* <DEDUP_REMOVED lines=18> */
.L_x_301:
[----:B------:R-:W0:Y:S01]  /*1d20*/  S2R R12, SR_LANEID ;  /* 0x00000000000c7919 */ /* 0x000e220000000000 */
[----:B-1----:R-:W-:Y:S01]  /*1d30*/  LOP3.LUT R2, R0, 0x3e0, RZ, 0xc0, !PT ;  /* 0x000003e000027812 */ /* 0x002fe200078ec0ff */
[----:B------:R-:W-:Y:S01]  /*1d40*/  BSSY.RECONVERGENT B1, `(.L_x_327) ;  /* 0x0000027000017945 */ /* 0x000fe20003800200 */
[----:B------:R-:W-:Y:S02]  /*1d50*/  IMAD.MOV.U32 R14, RZ, RZ, R7 ;  /* 0x000000ffff0e7224 */ /* 0x000fe400078e0007 */
[----:B------:R-:W-:Y:S02]  /*1d60*/  IMAD.MOV.U32 R16, RZ, RZ, R8 ;  /* 0x000000ffff107224 */ /* 0x000fe400078e0008 */
[----:B------:R-:W-:Y:S01]  /*1d70*/  VIADD R3, R2, 0x20 ;  /* 0x0000002002037836 */ /* 0x000fe20000000000 */
[----:B------:R-:W-:-:S04]  /*1d80*/  LOP3.LUT R2, RZ, R2, RZ, 0x33, !PT ;  /* 0x00000002ff027212 */ /* 0x000fc800078e33ff */
[----:B------:R-:W-:Y:S01]  /*1d90*/  ISETP.GT.AND P0, PT, R3, UR6, PT ;  /* 0x0000000603007c0c */ /* 0x000fe2000bf04270 */
[----:B------:R-:W-:-:S05]  /*1da0*/  VIADD R2, R2, UR6 ;  /* 0x0000000602027c36 */ /* 0x000fca0008000000 */
[----:B------:R-:W-:-:S05]  /*1db0*/  SEL R3, R2, 0x1f, P0 ;  /* 0x0000001f02037807 */ /* 0x000fca0000000000 */
[----:B-----5:R1:W2:Y:S04]  /*1dc0*/  SHFL.DOWN PT, R5, R6, 0x1, R3 ;  /* 0x0820000006057989 */ /* 0x0202a800000e0003 */
[----:B------:R1:W3:Y:S01]  /*1dd0*/  SHFL.DOWN PT, R9, R8, 0x1, R3 ;  /* 0x0820000008097989 */ /* 0x0002e200000e0003 */
[CC--:B0-----:R-:W-:Y:S01]  /*1de0*/  ISETP.GE.AND P0, PT, R12.reuse, R3.reuse, PT ;  /* 0x000000030c00720c */ /* 0x0c1fe20003f06270 */
[C---:B------:R-:W-:Y:S01]  /*1df0*/  VIADD R4, R12.reuse, 0x4 ;  /* 0x000000040c047836 */ /* 0x040fe20000000000 */
[C---:B------:R-:W-:Y:S01]  /*1e00*/  ISETP.NE.AND P2, PT, R12.reuse, RZ, PT ;  /* 0x000000ff0c00720c */ /* 0x040fe20003f45270 */
[C---:B------:R-:W-:Y:S02]  /*1e10*/  VIADD R2, R12.reuse, 0x2 ;  /* 0x000000020c027836 */ /* 0x040fe40000000000 */
[----:B------:R-:W-:Y:S01]  /*1e20*/  VIADD R10, R12, 0x8 ;  /* 0x000000080c0a7836 */ /* 0x000fe20000000000 */
[-C--:B------:R-:W-:Y:S01]  /*1e30*/  ISETP.GT.AND P5, PT, R4, R3.reuse, PT ;  /* 0x000000030400720c */ /* 0x080fe20003fa4270 */
[----:B------:R-:W-:Y:S01]  /*1e40*/  VIADD R12, R12, 0x10 ;  /* 0x000000100c0c7836 */ /* 0x000fe20000000000 */
[----:B------:R1:W0:Y:S01]  /*1e50*/  SHFL.DOWN PT, R4, R7, 0x1, R3 ;  /* 0x0820000007047989 */ /* 0x00022200000e0003 */
[-C--:B------:R-:W-:Y:S01]  /*1e60*/  ISETP.GT.AND P1, PT, R2, R3.reuse, PT ;  /* 0x000000030200720c */ /* 0x080fe20003f24270 */
[----:B------:R-:W-:Y:S01]  /*1e70*/  IMAD.MOV.U32 R2, RZ, RZ, R6 ;  /* 0x000000ffff027224 */ /* 0x000fe200078e0006 */
[----:B------:R-:W-:-:S02]  /*1e80*/  ISETP.GT.AND P4, PT, R10, R3, PT ;  /* 0x000000030a00720c */ /* 0x000fc40003f84270 */
[----:B------:R-:W-:Y:S01]  /*1e90*/  ISETP.GT.AND P3, PT, R12, R3, PT ;  /* 0x000000030c00720c */ /* 0x000fe20003f64270 */
[----:B------:R-:W-:-:S12]  /*1ea0*/  @P0 BRA `(.L_x_328) ;  /* 0x0000000000400947 */ /* 0x000fd80003800000 */
[----:B--2---:R-:W-:Y:S01]  /*1eb0*/  FSETP.GEU.AND P0, PT, R6, R5, PT ;  /* 0x000000050600720b */ /* 0x004fe20003f0e000 */
[----:B------:R-:W-:Y:S02]  /*1ec0*/  IMAD.MOV.U32 R2, RZ, RZ, R5 ;  /* 0x000000ffff027224 */ /* 0x000fe400078e0005 */
[----:B0-----:R-:W-:Y:S02]  /*1ed0*/  IMAD.MOV.U32 R14, RZ, RZ, R4 ;  /* 0x000000ffff0e7224 */ /* 0x001fe400078e0004 */
        /* <DEDUP_REMOVED lines=13> */
.L_x_328:
[----:B------:R-:W-:Y:S05]  /*1fb0*/  BSYNC.RECONVERGENT B1 ;  /* 0x0000000000017941 */ /* 0x000fea0003800200 */
.L_x_327:
[----:B--2---:R2:W4:Y:S01]  /*1fc0*/  SHFL.DOWN PT, R5, R2, 0x2, R3 ;  /* 0x0840000002057989 */ /* 0x00452200000e0003 */
[----:B------:R-:W-:Y:S01]  /*1fd0*/  BSSY.RECONVERGENT B1, `(.L_x_329) ;  /* 0x0000017000017945 */ /* 0x000fe20003800200 */
[----:B0-----:R-:W-:Y:S02]  /*1fe0*/  IMAD.MOV.U32 R4, RZ, RZ, R2 ;  /* 0x000000ffff047224 */ /* 0x001fe400078e0002 */
[----:B-1----:R2:W0:Y:S01]  /*1ff0*/  SHFL.DOWN PT, R7, R14, 0x2, R3 ;  /* 0x084000000e077989 */ /* 0x00242200000e0003 */
[----:B------:R-:W-:Y:S02]  /*2000*/  IMAD.MOV.U32 R10, RZ, RZ, R14 ;  /* 0x000000ffff0a7224 */ /* 0x000fe400078e000e */
[----:B------:R-:W-:Y:S01]  /*2010*/  IMAD.MOV.U32 R12, RZ, RZ, R16 ;  /* 0x000000ffff0c7224 */ /* 0x000fe200078e0010 */
[----:B---3--:R2:W1:Y:S01]  /*2020*/  SHFL.DOWN PT, R9, R16, 0x2, R3 ;  /* 0x0840000010097989 */ /* 0x00846200000e0003 */
        /* <DEDUP_REMOVED lines=17> */
.L_x_330:
[----:B------:R-:W-:Y:S05]  /*2140*/  BSYNC.RECONVERGENT B1 ;  /* 0x0000000000017941 */ /* 0x000fea0003800200 */
.L_x_329:
[----:B----4-:R3:W4:Y:S01]  /*2150*/  SHFL.DOWN PT, R5, R4, 0x4, R3 ;  /* 0x0880000004057989 */ /* 0x01072200000e0003 */
[----:B------:R-:W-:Y:S01]  /*2160*/  BSSY.RECONVERGENT B1, `(.L_x_331) ;  /* 0x0000017000017945 */ /* 0x000fe20003800200 */
[----:B--2---:R-:W-:Y:S02]  /*2170*/  IMAD.MOV.U32 R2, RZ, RZ, R4 ;  /* 0x000000ffff027224 */ /* 0x004fe400078e0004 */
[----:B0-----:R3:W0:Y:S01]  /*2180*/  SHFL.DOWN PT, R7, R10, 0x4, R3 ;  /* 0x088000000a077989 */ /* 0x00162200000e0003 */
[----:B------:R-:W-:Y:S02]  /*2190*/  IMAD.MOV.U32 R6, RZ, RZ, R10 ;  /* 0x000000ffff067224 */ /* 0x000fe400078e000a */
[----:B------:R-:W-:Y:S01]  /*21a0*/  IMAD.MOV.U32 R8, RZ, RZ, R12 ;  /* 0x000000ffff087224 */ /* 0x000fe200078e000c */
[----:B-1----:R3:W1:Y:S01]  /*21b0*/  SHFL.DOWN PT, R9, R12, 0x4, R3 ;  /* 0x088000000c097989 */ /* 0x00266200000e0003 */
        /* <DEDUP_REMOVED lines=17> */
.L_x_332:
[----:B------:R-:W-:Y:S05]  /*22d0*/  BSYNC.RECONVERGENT B1 ;  /* 0x0000000000017941 */ /* 0x000fea0003800200 */
.L_x_331:
[----:B----4-:R2:W4:Y:S01]  /*22e0*/  SHFL.DOWN PT, R5, R2, 0x8, R3 ;  /* 0x0900000002057989 */ /* 0x01052200000e0003 */
[----:B------:R-:W-:Y:S01]  /*22f0*/  BSSY.RECONVERGENT B1, `(.L_x_333) ;  /* 0x0000017000017945 */ /* 0x000fe20003800200 */
[----:B---3--:R-:W-:Y:S02]  /*2300*/  IMAD.MOV.U32 R4, RZ, RZ, R2 ;  /* 0x000000ffff047224 */ /* 0x008fe400078e0002 */
        /* <DEDUP_REMOVED lines=21> */
.L_x_334:
[----:B------:R-:W-:Y:S05]  /*2460*/  BSYNC.RECONVERGENT B1 ;  /* 0x0000000000017941 */ /* 0x000fea0003800200 */
.L_x_333:
[----:B----4-:R3:W4:Y:S01]  /*2470*/  SHFL.DOWN PT, R5, R4, 0x10, R3 ;  /* 0x0a00000004057989 */ /* 0x01072200000e0003 */
[----:B------:R-:W-:Y:S01]  /*2480*/  BSSY.RECONVERGENT B1, `(.L_x_335) ;  /* 0x0000017000017945 */ /* 0x000fe20003800200 */
[----:B--2---:R-:W-:Y:S02]  /*2490*/  IMAD.MOV.U32 R8, RZ, RZ, R4 ;  /* 0x000000ffff087224 */ /* 0x004fe400078e0004 */
[----:B-1----:R3:W1:Y:S01]  /*24a0*/  SHFL.DOWN PT, R9, R10, 0x10, R3 ;  /* 0x0a0000000a097989 */ /* 0x00266200000e0003 */
        /* <DEDUP_REMOVED lines=20> */
.L_x_336:
[----:B------:R-:W-:Y:S05]  /*25f0*/  BSYNC.RECONVERGENT B1 ;  /* 0x0000000000017941 */ /* 0x000fea0003800200 */
.L_x_335:
        /* <DEDUP_REMOVED lines=12> */
.L_x_338:
[----:B------:R-:W-:Y:S05]  /*26c0*/  BSYNC.RECONVERGENT B1 ;  /* 0x0000000000017941 */ /* 0x000fea0003800200 */
.L_x_337:
[----:B------:R-:W-:Y:S01]  /*26d0*/  BAR.SYNC.DEFER_BLOCKING 0x0 ;  /* 0x0000000000007b1d */ /* 0x000fe20000010000 */
[----:B------:R-:W-:-:S13]  /*26e0*/  ISETP.NE.AND P1, PT, R0, RZ, PT ;  /* 0x000000ff0000720c */ /* 0x000fda0003f25270 */
[----:B------:R-:W-:Y:S05]  /*26f0*/  @P1 BRA `(.L_x_314) ;  /* 0x0000002c00b81947 */ /* 0x000fea0003800000 */
[----:B------:R-:W-:Y:S01]  /*2700*/  UISETP.GE.AND UP0, UPT, UR6, 0x21, UPT ;  /* 0x000000210600788c */ /* 0x000fe2000bf06270 */
[----:B------:R-:W-:Y:S02]  /*2710*/  IMAD.MOV.U32 R0, RZ, RZ, R8 ;  /* 0x000000ffff007224 */ /* 0x000fe400078e0008 */
[----:B-1----:R-:W-:Y:S02]  /*2720*/  IMAD.MOV.U32 R9, RZ, RZ, R7 ;  /* 0x000000ffff097224 */ /* 0x002fe400078e0007 */
[----:B---3--:R-:W-:-:S04]  /*2730*/  IMAD.MOV.U32 R10, RZ, RZ, R6 ;  /* 0x000000ffff0a7224 */ /* 0x008fc800078e0006 */
[----:B------:R-:W-:Y:S05]  /*2740*/  BRA.U !UP0, `(.L_x_339) ;  /* 0x00000001085c7547 */ /* 0x000fea000b800000 */
[----:B------:R-:W1:Y:S01]  /*2750*/  S2UR UR5, SR_CgaCtaId ;  /* 0x00000000000579c3 */ /* 0x000e620000008800 */
[----:B------:R-:W-:Y:S01]  /*2760*/  UMOV UR4, 0x400 ;  /* 0x0000040000047882 */ /* 0x000fe20000000000 */
[----:B------:R-:W-:Y:S01]  /*2770*/  BSSY.RECONVERGENT B1, `(.L_x_339) ;  /* 0x0000014000017945 */ /* 0x000fe20003800200 */
[----:B-1----:R-:W-:-:S09]  /*2780*/  ULEA UR4, UR5, UR4, 0x18 ;  /* 0x0000000405047291 */ /* 0x002fd2000f8ec0ff */
[----:B--2---:R-:W1:Y:S04]  /*2790*/  LDS R3, [UR4+0x18] ;  /* 0x00001804ff037984 */ /* 0x004e680008000800 */
[----:B----4-:R-:W2:Y:S01]  /*27a0*/  LDS.64 R4, [UR4+0x20] ;  /* 0x00002004ff047984 */ /* 0x010ea20008000a00 */
[----:B-1----:R-:W-:Y:S01]  /*27b0*/  FSETP.GEU.AND P0, PT, R8, R3, PT ;  /* 0x000000030800720b */ /* 0x002fe20003f0e000 */
        /* <DEDUP_REMOVED lines=15> */
.L_x_340:
[----:B------:R-:W-:Y:S05]  /*28b0*/  BSYNC.RECONVERGENT B1 ;  /* 0x0000000000017941 */ /* 0x000fea0003800200 */
.L_x_339:
[----:B------:R-:W-:Y:S01]  /*28c0*/  UISETP.GE.AND UP0, UPT, UR6, 0x41, UPT ;  /* 0x000000410600788c */ /* 0x000fe2000bf06270 */
[----:B--2---:R-:W-:Y:S02]  /*28d0*/  IMAD.MOV.U32 R2, RZ, RZ, R0 ;  /* 0x000000ffff027224 */ /* 0x004fe400078e0000 */
[----:B----4-:R-:W-:Y:S02]  /*28e0*/  IMAD.MOV.U32 R5, RZ, RZ, R9 ;  /* 0x000000ffff057224 */ /* 0x010fe400078e0009 */
[----:B------:R-:W-:-:S04]  /*28f0*/  IMAD.MOV.U32 R4, RZ, RZ, R10 ;  /* 0x000000ffff047224 */ /* 0x000fc800078e000a */
[----:B------:R-:W-:Y:S05]  /*2900*/  BRA.U !UP0, `(.L_x_341) ;  /* 0x00000001085c7547 */ /* 0x000fea000b800000 */
[----:B------:R-:W1:Y:S01]  /*2910*/  S2UR UR5, SR_CgaCtaId ;  /* 0x00000000000579c3 */ /* 0x000e620000008800 */
[----:B------:R-:W-:Y:S01]  /*2920*/  UMOV UR4, 0x400 ;  /* 0x0000040000047882 */ /* 0x000fe20000000000 */
[----:B------:R-:W-:Y:S01]  /*2930*/  BSSY.RECONVERGENT B1, `(.L_x_341) ;  /* 0x0000014000017945 */ /* 0x000fe20003800200 */
[----:B-1----:R-:W-:-:S09]  /*2940*/  ULEA UR4, UR5, UR4, 0x18 ;  /* 0x0000000405047291 */ /* 0x002fd2000f8ec0ff */
[----:B------:R-:W1:Y:S04]  /*2950*/  LDS R3, [UR4+0x28] ;  /* 0x00002804ff037984 */ /* 0x000e680008000800 */
[----:B------:R-:W2:Y:S01]  /*2960*/  LDS.64 R6, [UR4+0x30] ;  /* 0x00003004ff067984 */ /* 0x000ea20008000a00 */
        /* <DEDUP_REMOVED lines=16> */
.L_x_342:
[----:B------:R-:W-:Y:S05]  /*2a70*/  BSYNC.RECONVERGENT B1 ;  /* 0x0000000000017941 */ /* 0x000fea0003800200 */
.L_x_341:
[----:B------:R-:W-:Y:S01]  /*2a80*/  UISETP.GE.AND UP0, UPT, UR6, 0x61, UPT ;  /* 0x000000610600788c */ /* 0x000fe2000bf06270 */
[----:B------:R-:W-:Y:S02]  /*2a90*/  IMAD.MOV.U32 R0, RZ, RZ, R2 ;  /* 0x000000ffff007224 */ /* 0x000fe400078e0002 */
[----:B------:R-:W-:Y:S02]  /*2aa0*/  IMAD.MOV.U32 R7, RZ, RZ, R5 ;  /* 0x000000ffff077224 */ /* 0x000fe400078e0005 */
        /* <DEDUP_REMOVED lines=24> */
.L_x_344:
[----:B------:R-:W-:Y:S05]  /*2c30*/  BSYNC.RECONVERGENT B1 ;  /* 0x0000000000017941 */ /* 0x000fea0003800200 */
.L_x_343:
        /* <DEDUP_REMOVED lines=27> */
.L_x_346:
[----:B------:R-:W-:Y:S05]  /*2df0*/  BSYNC.RECONVERGENT B1 ;  /* 0x0000000000017941 */ /* 0x000fea0003800200 */
.L_x_345:
        /* <DEDUP_REMOVED lines=27> */
.L_x_348:
[----:B------:R-:W-:Y:S05]  /*2fb0*/  BSYNC.RECONVERGENT B1 ;  /* 0x0000000000017941 */ /* 0x000fea0003800200 */
.L_x_347:
        /* <DEDUP_REMOVED lines=27> */
.L_x_350:
[----:B------:R-:W-:Y:S05]  /*3170*/  BSYNC.RECONVERGENT B1 ;  /* 0x0000000000017941 */ /* 0x000fea0003800200 */
.L_x_349:
[----:B------:R-:W-:Y:S01]  /*3180*/  UISETP.GE.AND UP0, UPT, UR6, 0xe1, UPT ;  /* 0x000000e10600788c */ /* 0x000fe2000bf06270 */
[----:B------:R-:W-:Y:S02]  /*3190*/  IMAD.MOV.U32 R8, RZ, RZ, R2 ;  /* 0x000000ffff087224 */ /* 0x000fe400078e0002 */
[----:B------:R-:W-:Y:S02]  /*31a0*/  IMAD.MOV.U32 R7, RZ, RZ, R5 ;  /* 0x000000ffff077224 */ /* 0x000fe400078e0005 */
[----:B------:R-:W-:-:S04]  /*31b0*/  IMAD.MOV.U32 R6, RZ, RZ, R4 ;  /* 0x000000ffff067224 */ /* 0x000fc800078e0004 */
[----:B------:R-:W-:Y:S05]  /*31c0*/  BRA.U !UP0, `(.L_x_314) ;  /* 0x0000002508047547 */ /* 0x000fea000b800000 */
[----:B------:R-:W1:Y:S01]  /*31d0*/  S2UR UR5, SR_CgaCtaId ;  /* 0x00000000000579c3 */ /* 0x000e620000008800 */
[----:B------:R-:W-:Y:S02]  /*31e0*/  UMOV UR4, 0x400 ;  /* 0x0000040000047882 */ /* 0x000fe40000000000 */
[----:B-1----:R-:W-:-:S09]  /*31f0*/  ULEA UR4, UR5, UR4, 0x18 ;  /* 0x0000000405047291 */ /* 0x002fd2000f8ec0ff */
[----:B------:R-:W1:Y:S04]  /*3200*/  LDS R3, [UR4+0x78] ;  /* 0x00007804ff037984 */ /* 0x000e680008000800 */
[----:B0-----:R-:W0:Y:S01]  /*3210*/  LDS.64 R10, [UR4+0x80] ;  /* 0x00008004ff0a7984 */ /* 0x001e220008000a00 */
[----:B-1----:R-:W-:Y:S01]  /*3220*/  FSETP.GEU.AND P0, PT, R2, R3, PT ;  /* 0x000000030200720b */ /* 0x002fe20003f0e000 */
[----:B------:R-:W-:Y:S02]  /*3230*/  IMAD.MOV.U32 R8, RZ, RZ, R3 ;  /* 0x000000ffff087224 */ /* 0x000fe400078e0003 */
[----:B0-----:R-:W-:Y:S02]  /*3240*/  IMAD.MOV.U32 R7, RZ, RZ, R10 ;  /* 0x000000ffff077224 */ /* 0x001fe400078e000a */
        /* <DEDUP_REMOVED lines=15> */
.L_x_282:
[----:B------:R-:W1:Y:S01]  /*3340*/  S2R R0, SR_TID.X ;  /* 0x0000000000007919 */ /* 0x000e620000002100 */
[----:B------:R-:W1:Y:S01]  /*3350*/  LDC.64 R2, c[0x0][0x380] ;  /* 0x0000e000ff027b82 */ /* 0x000e620000000a00 */
[----:B------:R-:W2:Y:S01]  /*3360*/  LDCU.64 UR6, c[0x0][0x388] ;  /* 0x00007100ff0677ac */ /* 0x000ea20008000a00 */
[----:B-1----:R-:W-:-:S05]  /*3370*/  IMAD.WIDE.U32 R2, R0, 0x4, R2 ;  /* 0x0000000400027825 */ /* 0x002fca00078e0002 */
[----:B0-----:R-:W3:Y:S04]  /*3380*/  LDG.E R5, desc[UR8][R2.64] ;  /* 0x0000000802057981 */ /* 0x001ee8000c1e1900 */
[----:B------:R-:W3:Y:S04]  /*3390*/  LDG.E R6, desc[UR8][R2.64+0x400] ;  /* 0x0004000802067981 */ /* 0x000ee8000c1e1900 */
[----:B------:R-:W4:Y:S04]  /*33a0*/  LDG.E R7, desc[UR8][R2.64+0x800] ;  /* 0x0008000802077981 */ /* 0x000f28000c1e1900 */
[----:B------:R-:W5:Y:S04]  /*33b0*/  LDG.E R8, desc[UR8][R2.64+0xc00] ;  /* 0x000c000802087981 */ /* 0x000f68000c1e1900 */
[----:B------:R-:W2:Y:S01]  /*33c0*/  LDG.E R4, desc[UR8][R2.64+0x1000] ;  /* 0x0010000802047981 */ /* 0x000ea2000c1e1900 */
[----:B------:R-:W-:Y:S01]  /*33d0*/  UISETP.GE.U32.AND UP0, UPT, UR4, 0xa00, UPT ;  /* 0x00000a000400788c */ /* 0x000fe2000bf06070 */
[----:B------:R-:W-:-:S03]  /*33e0*/  IMAD.MOV.U32 R10, RZ, RZ, RZ ;  /* 0x000000ffff0a7224 */ /* 0x000fc600078e00ff */
[----:B------:R-:W-:Y:S01]  /*33f0*/  UISETP.GE.U32.AND.EX UP0, UPT, UR5, URZ, UPT, UP0 ;  /* 0x000000ff0500728c */ /* 0x000fe2000bf06100 */
[----:B---3--:R-:W-:-:S04]  /*3400*/  FSETP.GEU.AND P0, PT, R5, R6, PT ;  /* 0x000000060500720b */ /* 0x008fc80003f0e000 */
[----:B------:R-:W-:Y:S01]  /*3410*/  FSEL R6, R5, R6, P0 ;  /* 0x0000000605067208 */ /* 0x000fe20000000000 */
[----:B------:R-:W-:-:S03]  /*3420*/  VIADD R5, R0, 0x100 ;  /* 0x0000010000057836 */ /* 0x000fc60000000000 */
[----:B----4-:R-:W-:-:S04]  /*3430*/  FSETP.GEU.AND P2, PT, R6, R7, PT ;  /* 0x000000070600720b */ /* 0x010fc80003f4e000 */
[----:B------:R-:W-:-:S04]  /*3440*/  FSEL R7, R6, R7, P2 ;  /* 0x0000000706077208 */ /* 0x000fc80001000000 */
[----:B-----5:R-:W-:-:S04]  /*3450*/  FSETP.GEU.AND P3, PT, R7, R8, PT ;  /* 0x000000080700720b */ /* 0x020fc80003f6e000 */
[----:B------:R-:W-:Y:S01]  /*3460*/  FSEL R7, R7, R8, P3 ;  /* 0x0000000807077208 */ /* 0x000fe20001800000 */
[C---:B------:R-:W-:Y:S01]  /*3470*/  VIADD R8, R0.reuse, 0x200 ;  /* 0x0000020000087836 */ /* 0x040fe20000000000 */
[C---:B------:R-:W-:Y:S02]  /*3480*/  @P2 SEL R8, R0.reuse, R5, P0 ;  /* 0x0000000500082207 */ /* 0x040fe40000000000 */
[----:B--2---:R-:W-:Y:S02]  /*3490*/  FSETP.GEU.AND P1, PT, R7, R4, PT ;  /* 0x000000040700720b */ /* 0x004fe40003f2e000 */
[----:B------:R-:W-:-:S03]  /*34a0*/  LOP3.LUT R5, R0, 0x400, RZ, 0xfc, !PT ;  /* 0x0000040000057812 */ /* 0x000fc600078efcff */
[----:B------:R-:W-:-:S08]  /*34b0*/  @!P3 VIADD R8, R0, 0x300 ;  /* 0x000003000008b836 */ /* 0x000fd00000000000 */
[C---:B------:R-:W-:Y:S02]  /*34c0*/  @P1 ISETP.GE.U32.AND P0, PT, R8.reuse, R5, PT ;  /* 0x000000050800120c */ /* 0x040fe40003f06070 */
[----:B------:R-:W-:Y:S02]  /*34d0*/  IADD3 R5, P2, PT, R5, UR6, RZ ;  /* 0x0000000605057c10 */ /* 0x000fe4000ff5e0ff */
[----:B------:R-:W-:Y:S02]  /*34e0*/  @P1 IADD3 R8, P3, PT, R8, UR6, RZ ;  /* 0x0000000608081c10 */ /* 0x000fe4000ff7e0ff */
[----:B------:R-:W-:Y:S01]  /*34f0*/  @P1 ISETP.GE.U32.AND.EX P0, PT, RZ, RZ, PT, P0 ;  /* 0x000000ffff00120c */ /* 0x000fe20003f06100 */
[----:B------:R-:W-:Y:S02]  /*3500*/  IMAD.X R6, RZ, RZ, UR7, P2 ;  /* 0x00000007ff067e24 */ /* 0x000fe400090e06ff */
[----:B------:R-:W-:Y:S01]  /*3510*/  @P1 IMAD.X R9, RZ, RZ, UR7, P3 ;  /* 0x00000007ff091e24 */ /* 0x000fe200098e06ff */
[----:B------:R-:W-:-:S04]  /*3520*/  @P1 FSETP.LT.OR P0, PT, R4, R7, !P0 ;  /* 0x000000070400120b */ /* 0x000fc80004701400 */
[----:B------:R-:W-:Y:S01]  /*3530*/  @P1 FSEL R4, R7, R4, P0 ;  /* 0x0000000407041208 */ /* 0x000fe20000000000 */
[----:B------:R-:W-:Y:S01]  /*3540*/  IMAD.MOV.U32 R7, RZ, RZ, 0x500 ;  /* 0x00000500ff077424 */ /* 0x000fe200078e00ff */
[----:B------:R-:W-:Y:S02]  /*3550*/  @P1 SEL R5, R8, R5, P0 ;  /* 0x0000000508051207 */ /* 0x000fe40000000000 */
[----:B------:R-:W-:Y:S01]  /*3560*/  @P1 SEL R6, R9, R6, P0 ;  /* 0x0000000609061207 */ /* 0x000fe20000000000 */
[----:B------:R-:W-:Y:S06]  /*3570*/  BRA.U !UP0, `(.L_x_351) ;  /* 0x00000005081c7547 */ /* 0x000fec000b800000 */
[----:B------:R-:W-:Y:S01]  /*3580*/  IMAD.MOV.U32 R7, RZ, RZ, R4 ;  /* 0x000000ffff077224 */ /* 0x000fe200078e0004 */
[----:B------:R-:W0:Y:S01]  /*3590*/  LDCU.64 UR6, c[0x0][0x388] ;  /* 0x00007100ff0677ac */ /* 0x000e220008000a00 */
[----:B------:R-:W-:Y:S02]  /*35a0*/  IMAD.MOV.U32 R15, RZ, RZ, 0x500 ;  /* 0x00000500ff0f7424 */ /* 0x000fe400078e00ff */
[----:B------:R-:W-:Y:S01]  /*35b0*/  IMAD.MOV.U32 R16, RZ, RZ, RZ ;  /* 0x000000ffff107224 */ /* 0x000fe200078e00ff */
[----:B------:R-:W1:Y:S01]  /*35c0*/  LDCU.64 UR4, c[0x0][0x398] ;  /* 0x00007300ff0477ac */ /* 0x000e620008000a00 */
[----:B------:R-:W-:-:S05]  /*35d0*/  NOP ;  /* 0x0000000000007918 */ /* 0x000fca0000000000 */
.L_x_352:
[----:B------:R-:W-:-:S04]  /*35e0*/  LEA R8, P0, R15, R2, 0x2 ;  /* 0x000000020f087211 */ /* 0x000fc800078010ff */
[----:B------:R-:W-:-:S05]  /*35f0*/  LEA.HI.X R9, R15, R3, R16, 0x2, P0 ;  /* 0x000000030f097211 */ /* 0x000fca00000f1410 */
[----:B------:R-:W2:Y:S04]  /*3600*/  LDG.E R10, desc[UR8][R8.64] ;  /* 0x00000008080a7981 */ /* 0x000ea8000c1e1900 */
[----:B------:R-:W3:Y:S04]  /*3610*/  LDG.E R11, desc[UR8][R8.64+0x400] ;  /* 0x00040008080b7981 */ /* 0x000ee8000c1e1900 */
[----:B------:R-:W4:Y:S04]  /*3620*/  LDG.E R12, desc[UR8][R8.64+0x800] ;  /* 0x00080008080c7981 */ /* 0x000f28000c1e1900 */
[----:B------:R-:W5:Y:S04]  /*3630*/  LDG.E R13, desc[UR8][R8.64+0xc00] ;  /* 0x000c0008080d7981 */ /* 0x000f68000c1e1900 */
[----:B------:R1:W5:Y:S01]  /*3640*/  LDG.E R4, desc[UR8][R8.64+0x1000] ;  /* 0x0010000808047981 */ /* 0x000362000c1e1900 */
[----:B0-----:R-:W-:-:S04]  /*3650*/  IADD3 R18, P0, P2, R15, UR6, R0 ;  /* 0x000000060f127c10 */ /* 0x001fc8000fa1e000 */
[----:B------:R-:W-:Y:S01]  /*3660*/  IADD3.X R17, PT, PT, R16, UR7, RZ, P0, P2 ;  /* 0x0000000710117c10 */ /* 0x000fe200087e44ff */
[----:B-1----:R-:W-:Y:S01]  /*3670*/  IMAD.MOV.U32 R8, RZ, RZ, R18 ;  /* 0x000000ffff087224 */ /* 0x002fe200078e0012 */
[----:B------:R-:W-:-:S03]  /*3680*/  IADD3 R9, P4, PT, R15, 0xa00, RZ ;  /* 0x00000a000f097810 */ /* 0x000fc60007f9e0ff */
[----:B------:R-:W-:Y:S01]  /*3690*/  IMAD.MOV.U32 R14, RZ, RZ, R17 ;  /* 0x000000ffff0e7224 */ /* 0x000fe200078e0011 */
        /* <DEDUP_REMOVED lines=9> */
[----:B------:R-:W-:Y:S02]  /*3730*/  @P1 SEL R14, R6, R17, P0 ;  /* 0x00000011060e1207 */ /* 0x000fe40000000000 */
[----:B------:R-:W-:-:S07]  /*3740*/  IADD3 R6, P3, PT, R18, 0x200, RZ ;  /* 0x0000020012067810 */ /* 0x000fce0007f7e0ff */
[----:B------:R-:W-:-:S04]  /*3750*/  @P2 ISETP.GE.U32.AND P0, PT, R8, R7, PT ;  /* 0x000000070800220c */ /* 0x000fc80003f06070 */
[----:B------:R-:W-:-:S04]  /*3760*/  @P2 ISETP.GE.AND.EX P0, PT, R14, R5, PT, P0 ;  /* 0x000000050e00220c */ /* 0x000fc80003f06300 */
[----:B------:R-:W-:-:S04]  /*3770*/  @P2 FSETP.LT.OR P0, PT, R11, R10, !P0 ;  /* 0x0000000a0b00220b */ /* 0x000fc80004701400 */
[----:B------:R-:W-:Y:S02]  /*3780*/  @P2 FSEL R11, R10, R11, P0 ;  /* 0x0000000b0a0b2208 */ /* 0x000fe40000000000 */
[----:B------:R-:W-:Y:S01]  /*3790*/  @P2 SEL R7, R8, R7, P0 ;  /* 0x0000000708072207 */ /* 0x000fe20000000000 */
[----:B------:R-:W-:Y:S01]  /*37a0*/  IMAD.X R8, RZ, RZ, R17, P3 ;  /* 0x000000ffff087224 */ /* 0x000fe200018e0611 */
[----:B----4-:R-:W-:Y:S02]  /*37b0*/  FSETP.GEU.AND P1, PT, R11, R12, PT ;  /* 0x0000000c0b00720b */ /* 0x010fe40003f2e000 */
[----:B------:R-:W-:Y:S02]  /*37c0*/  @P2 SEL R5, R14, R5, P0 ;  /* 0x000000050e052207 */ /* 0x000fe40000000000 */
[----:B------:R-:W-:-:S09]  /*37d0*/  IADD3 R14, P2, PT, R18, 0x300, RZ ;  /* 0x00000300120e7810 */ /* 0x000fd20007f5e0ff */
[----:B------:R-:W-:-:S04]  /*37e0*/  @P1 ISETP.GE.U32.AND P0, PT, R7, R6, PT ;  /* 0x000000060700120c */ /* 0x000fc80003f06070 */
[----:B------:R-:W-:-:S04]  /*37f0*/  @P1 ISETP.GE.AND.EX P0, PT, R5, R8, PT, P0 ;  /* 0x000000080500120c */ /* 0x000fc80003f06300 */
[----:B------:R-:W-:-:S04]  /*3800*/  @P1 FSETP.LT.OR P0, PT, R12, R11, !P0 ;  /* 0x0000000b0c00120b */ /* 0x000fc80004701400 */
[----:B------:R-:W-:Y:S02]  /*3810*/  @P1 FSEL R12, R11, R12, P0 ;  /* 0x0000000c0b0c1208 */ /* 0x000fe40000000000 */
[----:B------:R-:W-:Y:S01]  /*3820*/  @P1 SEL R6, R7, R6, P0 ;  /* 0x0000000607061207 */ /* 0x000fe20000000000 */
[----:B------:R-:W-:Y:S01]  /*3830*/  IMAD.X R7, RZ, RZ, R17, P2 ;  /* 0x000000ffff077224 */ /* 0x000fe200010e0611 */
[----:B-----5:R-:W-:Y:S02]  /*3840*/  FSETP.GEU.AND P3, PT, R12, R13, PT ;  /* 0x0000000d0c00720b */ /* 0x020fe40003f6e000 */
        /* <DEDUP_REMOVED lines=8> */
[----:B------:R-:W-:Y:S02]  /*38d0*/  FSETP.GEU.AND P2, PT, R13, R4, PT ;  /* 0x000000040d00720b */ /* 0x000fe40003f4e000 */
[----:B------:R-:W-:Y:S01]  /*38e0*/  ISETP.GT.U32.AND P1, PT, R9, UR4, PT ;  /* 0x0000000409007c0c */ /* 0x000fe2000bf24070 */
[----:B------:R-:W-:Y:S01]  /*38f0*/  IMAD.X R9, RZ, RZ, R16, P4 ;  /* 0x000000ffff097224 */ /* 0x000fe200020e0610 */
[----:B------:R-:W-:Y:S02]  /*3900*/  @P3 SEL R7, R8, R7, P0 ;  /* 0x0000000708073207 */ /* 0x000fe40000000000 */
[----:B------:R-:W-:-:S02]  /*3910*/  IADD3 R8, P3, PT, R15, 0x500, RZ ;  /* 0x000005000f087810 */ /* 0x000fc40007f7e0ff */
[----:B------:R-:W-:-:S03]  /*3920*/  ISETP.GT.AND.EX P1, PT, R9, UR5, PT, P1 ;  /* 0x0000000509007c0c */ /* 0x000fc6000bf24310 */
[----:B------:R-:W-:Y:S02]  /*3930*/  IMAD.X R10, RZ, RZ, R16, P3 ;  /* 0x000000ffff0a7224 */ /* 0x000fe400018e0610 */
[----:B------:R-:W-:Y:S01]  /*3940*/  @P2 ISETP.GE.U32.AND P0, PT, R14, R5, PT ;  /* 0x000000050e00220c */ /* 0x000fe20003f06070 */
[----:B------:R-:W-:Y:S02]  /*3950*/  IMAD.MOV.U32 R15, RZ, RZ, R8 ;  /* 0x000000ffff0f7224 */ /* 0x000fe400078e0008 */
[----:B------:R-:W-:Y:S01]  /*3960*/  IMAD.MOV.U32 R16, RZ, RZ, R10 ;  /* 0x000000ffff107224 */ /* 0x000fe200078e000a */
[----:B------:R-:W-:-:S04]  /*3970*/  @P2 ISETP.GE.AND.EX P0, PT, R7, R6, PT, P0 ;  /* 0x000000060700220c */ /* 0x000fc80003f06300 */
[----:B------:R-:W-:-:S04]  /*3980*/  @P2 FSETP.LT.OR P0, PT, R4, R13, !P0 ;  /* 0x0000000d0400220b */ /* 0x000fc80004701400 */
[----:B------:R-:W-:Y:S02]  /*3990*/  @P2 FSEL R4, R13, R4, P0 ;  /* 0x000000040d042208 */ /* 0x000fe40000000000 */
[----:B------:R-:W-:Y:S02]  /*39a0*/  @P2 SEL R6, R7, R6, P0 ;  /* 0x0000000607062207 */ /* 0x000fe40000000000 */
[----:B------:R-:W-:Y:S01]  /*39b0*/  @P2 SEL R5, R14, R5, P0 ;  /* 0x000000050e052207 */ /* 0x000fe20000000000 */
[----:B------:R-:W-:Y:S01]  /*39c0*/  IMAD.MOV.U32 R7, RZ, RZ, R4 ;  /* 0x000000ffff077224 */ /* 0x000fe200078e0004 */
[----:B------:R-:W-:Y:S06]  /*39d0*/  @!P1 BRA `(.L_x_352) ;  /* 0xfffffffc00009947 */ /* 0x000fec000383ffff */
[----:B------:R-:W-:-:S07]  /*39e0*/  IMAD.MOV.U32 R7, RZ, RZ, R8 ;  /* 0x000000ffff077224 */ /* 0x000fce00078e0008 */
.L_x_351:
        /* <DEDUP_REMOVED lines=8> */
[----:B------:R-:W-:Y:S01]  /*3a70*/  BSSY.RECONVERGENT B2, `(.L_x_355) ;  /* 0x0000030000027945 */ /* 0x000fe20003800200 */
[----:B------:R-:W-:Y:S02]  /*3a80*/  IMAD.MOV.U32 R12, RZ, RZ, R0 ;  /* 0x000000ffff0c7224 */ /* 0x000fe400078e0000 */
[----:B------:R-:W-:-:S04]  /*3a90*/  IADD3 R15, PT, PT, -R7, UR4, R2 ;  /* 0x00000004070f7c10 */ /* 0x000fc8000fffe102 */
[----:B------:R-:W-:-:S04]  /*3aa0*/  LOP3.LUT R2, R15, 0x300, RZ, 0xc0, !PT ;  /* 0x000003000f027812 */ /* 0x000fc800078ec0ff */
[----:B------:R-:W-:-:S13]  /*3ab0*/  ISETP.NE.AND P0, PT, R2, 0x300, PT ;  /* 0x000003000200780c */ /* 0x000fda0003f05270 */
[----:B------:R-:W-:Y:S05]  /*3ac0*/  @!P0 BRA `(.L_x_356) ;  /* 0x0000000000a88947 */ /* 0x000fea0003800000 */
[----:B------:R-:W0:Y:S01]  /*3ad0*/  LDCU.64 UR10, c[0x0][0x380] ;  /* 0x00007000ff0a77ac */ /* 0x000e220008000a00 */
[----:B------:R-:W-:Y:S01]  /*3ae0*/  IADD3 R3, P0, PT, R0, R7, RZ ;  /* 0x0000000700037210 */ /* 0x000fe20007f1e0ff */
[----:B------:R-:W-:Y:S01]  /*3af0*/  IMAD.MOV.U32 R12, RZ, RZ, R0 ;  /* 0x000000ffff0c7224 */ /* 0x000fe200078e0000 */
[----:B------:R-:W-:-:S03]  /*3b00*/  LEA.HI R2, R15, 0x1, RZ, 0x18 ;  /* 0x000000010f027811 */ /* 0x000fc600078fc0ff */
[----:B------:R-:W-:Y:S01]  /*3b10*/  IMAD.X R14, RZ, RZ, R10, P0 ;  /* 0x000000ffff0e7224 */ /* 0x000fe200000e060a */
[----:B------:R-:W-:Y:S02]  /*3b20*/  LOP3.LUT R2, R2, 0x3, RZ, 0xc0, !PT ;  /* 0x0000000302027812 */ /* 0x000fe400078ec0ff */
[----:B------:R-:W-:-:S03]  /*3b30*/  IADD3 R13, P0, PT, R3, UR6, RZ ;  /* 0x00000006030d7c10 */ /* 0x000fc6000ff1e0ff */
[----:B------:R-:W-:Y:S01]  /*3b40*/  IMAD.MOV R8, RZ, RZ, -R2 ;  /* 0x000000ffff087224 */ /* 0x000fe200078e0a02 */
[----:B0-----:R-:W-:-:S04]  /*3b50*/  LEA R9, P1, R3, UR10, 0x2 ;  /* 0x0000000a03097c11 */ /* 0x001fc8000f8210ff */
[----:B------:R-:W-:Y:S02]  /*3b60*/  LEA.HI.X R3, R3, UR11, R14, 0x2, P1 ;  /* 0x0000000b03037c11 */ /* 0x000fe400088f140e */
[----:B------:R-:W-:-:S07]  /*3b70*/  IADD3.X R14, PT, PT, R14, UR7, RZ, P0, !PT ;  /* 0x000000070e0e7c10 */ /* 0x000fce00087fe4ff */
.L_x_359:
        /* <DEDUP_REMOVED lines=25> */
.L_x_358:
[----:B------:R-:W-:Y:S05]  /*3d10*/  BSYNC.RECONVERGENT B3 ;  /* 0x0000000000037941 */ /* 0x000fea0003800200 */
.L_x_357:
[----:B------:R-:W-:Y:S01]  /*3d20*/  IADD3 R13, P0, PT, R13, 0x100, RZ ;  /* 0x000001000d0d7810 */ /* 0x000fe20007f1e0ff */
[----:B------:R-:W-:Y:S02]  /*3d30*/  VIADD R12, R12, 0x100 ;  /* 0x000001000c0c7836 */ /* 0x000fe40000000000 */
[----:B------:R-:W-:Y:S02]  /*3d40*/  IMAD.X R3, RZ, RZ, R3, P3 ;  /* 0x000000ffff037224 */ /* 0x000fe400018e0603 */
[----:B------:R-:W-:Y:S01]  /*3d50*/  IMAD.X R14, RZ, RZ, R14, P0 ;  /* 0x000000ffff0e7224 */ /* 0x000fe200000e060e */
[----:B------:R-:W-:Y:S07]  /*3d60*/  @P2 BRA `(.L_x_359) ;  /* 0xfffffffc00842947 */ /* 0x000fee000383ffff */
.L_x_356:
[----:B------:R-:W-:Y:S05]  /*3d70*/  BSYNC.RECONVERGENT B2 ;  /* 0x0000000000027941 */ /* 0x000fea0003800200 */
.L_x_355:
[----:B------:R-:W-:-:S13]  /*3d80*/  ISETP.GE.U32.AND P0, PT, R15, 0x300, PT ;  /* 0x000003000f00780c */ /* 0x000fda0003f06070 */
[----:B------:R-:W-:Y:S05]  /*3d90*/  @!P0 BRA `(.L_x_354) ;  /* 0x0000000400888947 */ /* 0x000fea0003800000 */
[----:B------:R-:W0:Y:S01]  /*3da0*/  LDC.64 R2, c[0x0][0x380] ;  /* 0x0000e000ff027b82 */ /* 0x000e220000000a00 */
[----:B------:R-:W-:-:S07]  /*3db0*/  VIADD R12, R12, 0x200 ;  /* 0x000002000c0c7836 */ /* 0x000fce0000000000 */
[----:B------:R-:W1:Y:S02]  /*3dc0*/  LDC.64 R8, c[0x0][0x388] ;  /* 0x0000e200ff087b82 */ /* 0x000e640000000a00 */
.L_x_368:
        /* <DEDUP_REMOVED lines=29> */
.L_x_361:
[----:B------:R-:W-:Y:S05]  /*3fa0*/  BSYNC.RECONVERGENT B2 ;  /* 0x0000000000027941 */ /* 0x000fea0003800200 */
.L_x_360:
        /* <DEDUP_REMOVED lines=20> */
.L_x_363:
[----:B------:R-:W-:Y:S05]  /*40f0*/  BSYNC.RECONVERGENT B2 ;  /* 0x0000000000027941 */ /* 0x000fea0003800200 */
.L_x_362:
        /* <DEDUP_REMOVED lines=20> */
.L_x_365:
[----:B------:R-:W-:Y:S05]  /*4240*/  BSYNC.RECONVERGENT B2 ;  /* 0x0000000000027941 */ /* 0x000fea0003800200 */
.L_x_364:
        /* <DEDUP_REMOVED lines=18> */
.L_x_367:
[----:B------:R-:W-:Y:S05]  /*4370*/  BSYNC.RECONVERGENT B2 ;  /* 0x0000000000027941 */ /* 0x000fea0003800200 */
.L_x_366:
[C---:B------:R-:W-:Y:S02]  /*4380*/  VIADD R14, R12.reuse, 0x200 ;  /* 0x000002000c0e7836 */ /* 0x040fe40000000000 */
[----:B------:R-:W-:-:S03]  /*4390*/  VIADD R12, R12, 0x400 ;  /* 0x000004000c0c7836 */ /* 0x000fc60000000000 */
[----:B------:R-:W-:-:S13]  /*43a0*/  ISETP.GE.AND P0, PT, R14, R11, PT ;  /* 0x0000000b0e00720c */ /* 0x000fda0003f06270 */
[----:B------:R-:W-:Y:S05]  /*43b0*/  @!P0 BRA `(.L_x_368) ;  /* 0xfffffff800848947 */ /* 0x000fea000383ffff */
.L_x_354:
[----:B------:R-:W-:Y:S05]  /*43c0*/  BSYNC.RECONVERGENT B1 ;  /* 0x0000000000017941 */ /* 0x000fea0003800200 */
.L_x_353:
        /* <DEDUP_REMOVED lines=31> */
.L_x_370:
[----:B------:R-:W-:Y:S05]  /*45c0*/  BSYNC.RECONVERGENT B1 ;  /* 0x0000000000017941 */ /* 0x000fea0003800200 */
.L_x_369:
        /* <DEDUP_REMOVED lines=24> */
.L_x_372:
[----:B------:R-:W-:Y:S05]  /*4750*/  BSYNC.RECONVERGENT B1 ;  /* 0x0000000000017941 */ /* 0x000fea0003800200 */
.L_x_371:
[----:B0-----:R0:W4:Y:S01]  /*4760*/  SHFL.DOWN PT, R8, R3, 0x4, 0x1f ;  /* 0x08801f0003087f89 */ /* 0x00112200000e0000 */
[----:B------:R-:W-:Y:S01]  /*4770*/  BSSY.RECONVERGENT B1, `(.L_x_373) ;  /* 0x0000017000017945 */ /* 0x000fe20003800200 */
[----:B------:R-:W-:Y:S02]  /*4780*/  IMAD.MOV.U32 R2, RZ, RZ, R3 ;  /* 0x000000ffff027224 */ /* 0x000fe400078e0003 */
[----:B-1----:R0:W1:Y:S01]  /*4790*/  SHFL.DOWN PT, R9, R4, 0x4, 0x1f ;  /* 0x08801f0004097f89 */ /* 0x00206200000e0000 */
[----:B--2---:R-:W-:Y:S02]  /*47a0*/  IMAD.MOV.U32 R6, RZ, RZ, R4 ;  /* 0x000000ffff067224 */ /* 0x004fe400078e0004 */
[----:B------:R-:W-:Y:S01]  /*47b0*/  IMAD.MOV.U32 R7, RZ, RZ, R5 ;  /* 0x000000ffff077224 */ /* 0x000fe200078e0005 */
[----:B------:R0:W2:Y:S01]  /*47c0*/  SHFL.DOWN PT, R10, R5, 0x4, 0x1f ;  /* 0x08801f00050a7f89 */ /* 0x0000a200000e0000 */
[----:B------:R-:W-:Y:S05]  /*47d0*/  @P5 BRA `(.L_x_374) ;  /* 0x0000000000405947 */ /* 0x000fea0003800000 */
[----:B----4-:R-:W-:Y:S01]  /*47e0*/  FSETP.GEU.AND P0, PT, R3, R8, PT ;  /* 0x000000080300720b */ /* 0x010fe20003f0e000 */
[----:B------:R-:W-:Y:S02]  /*47f0*/  IMAD.MOV.U32 R2, RZ, RZ, R8 ;  /* 0x000000ffff027224 */ /* 0x000fe400078e0008 */
[----:B-1----:R-:W-:Y:S02]  /*4800*/  IMAD.MOV.U32 R6, RZ, RZ, R9 ;  /* 0x000000ffff067224 */ /* 0x002fe400078e0009 */
[----:B--2---:R-:W-:-:S08]  /*4810*/  IMAD.MOV.U32 R7, RZ, RZ, R10 ;  /* 0x000000ffff077224 */ /* 0x004fd000078e000a */
        /* <DEDUP_REMOVED lines=12> */
.L_x_374:
[----:B------:R-:W-:Y:S05]  /*48e0*/  BSYNC.RECONVERGENT B1 ;  /* 0x0000000000017941 */ /* 0x000fea0003800200 */
.L_x_373:
[----:B-1----:R1:W1:Y:S01]  /*48f0*/  SHFL.DOWN PT, R9, R2, 0x8, 0x1f ;  /* 0x09001f0002097f89 */ /* 0x00226200000e0000 */
[----:B------:R-:W-:Y:S01]  /*4900*/  BSSY.RECONVERGENT B1, `(.L_x_375) ;  /* 0x0000017000017945 */ /* 0x000fe20003800200 */
[----:B0-----:R-:W-:Y:S02]  /*4910*/  IMAD.MOV.U32 R3, RZ, RZ, R2 ;  /* 0x000000ffff037224 */ /* 0x001fe400078e0002 */
[----:B---3--:R0:W3:Y:S01]  /*4920*/  SHFL.DOWN PT, R11, R6, 0x8, 0x1f ;  /* 0x09001f00060b7f89 */ /* 0x0080e200000e0000 */
[----:B------:R-:W-:Y:S02]  /*4930*/  IMAD.MOV.U32 R4, RZ, RZ, R6 ;  /* 0x000000ffff047224 */ /* 0x000fe400078e0006 */
[----:B------:R-:W-:Y:S01]  /*4940*/  IMAD.MOV.U32 R5, RZ, RZ, R7 ;  /* 0x000000ffff057224 */ /* 0x000fe200078e0007 */
[----:B----4-:R0:W4:Y:S01]  /*4950*/  SHFL.DOWN PT, R8, R7, 0x8, 0x1f ;  /* 0x09001f0007087f89 */ /* 0x01012200000e0000 */
[----:B------:R-:W-:Y:S05]  /*4960*/  @P4 BRA `(.L_x_376) ;  /* 0x0000000000404947 */ /* 0x000fea0003800000 */
[----:B-1----:R-:W-:Y:S01]  /*4970*/  FSETP.GEU.AND P0, PT, R2, R9, PT ;  /* 0x000000090200720b */ /* 0x002fe20003f0e000 */
        /* <DEDUP_REMOVED lines=15> */
.L_x_376:
[----:B------:R-:W-:Y:S05]  /*4a70*/  BSYNC.RECONVERGENT B1 ;  /* 0x0000000000017941 */ /* 0x000fea0003800200 */
.L_x_375:
[----:B-1----:R1:W1:Y:S01]  /*4a80*/  SHFL.DOWN PT, R2, R3, 0x10, 0x1f ;  /* 0x0a001f0003027f89 */ /* 0x00226200000e0000 */
[----:B------:R-:W-:Y:S01]  /*4a90*/  BSSY.RECONVERGENT B1, `(.L_x_377) ;  /* 0x0000017000017945 */ /* 0x000fe20003800200 */
[----:B----4-:R-:W-:Y:S02]  /*4aa0*/  IMAD.MOV.U32 R8, RZ, RZ, R3 ;  /* 0x000000ffff087224 */ /* 0x010fe400078e0003 */
[----:B------:R4:W1:Y:S01]  /*4ab0*/  SHFL.DOWN PT, R9, R4, 0x10, 0x1f ;  /* 0x0a001f0004097f89 */ /* 0x00086200000e0000 */
[----:B0-----:R-:W-:Y:S02]  /*4ac0*/  IMAD.MOV.U32 R7, RZ, RZ, R4 ;  /* 0x000000ffff077224 */ /* 0x001fe400078e0004 */
[----:B------:R-:W-:Y:S01]  /*4ad0*/  IMAD.MOV.U32 R6, RZ, RZ, R5 ;  /* 0x000000ffff067224 */ /* 0x000fe200078e0005 */
[----:B--2---:R4:W0:Y:S01]  /*4ae0*/  SHFL.DOWN PT, R10, R5, 0x10, 0x1f ;  /* 0x0a001f00050a7f89 */ /* 0x00482200000e0000 */
[----:B------:R-:W-:Y:S05]  /*4af0*/  @P3 BRA `(.L_x_378) ;  /* 0x0000000000403947 */ /* 0x000fea0003800000 */
[----:B-1----:R-:W-:Y:S01]  /*4b00*/  FSETP.GEU.AND P0, PT, R3, R2, PT ;  /* 0x000000020300720b */ /* 0x002fe20003f0e000 */
        /* <DEDUP_REMOVED lines=15> */
.L_x_378:
[----:B------:R-:W-:Y:S05]  /*4c00*/  BSYNC.RECONVERGENT B1 ;  /* 0x0000000000017941 */ /* 0x000fea0003800200 */
.L_x_377:
[----:B------:R-:W-:Y:S04]  /*4c10*/  BSSY.RECONVERGENT B1, `(.L_x_379) ;  /* 0x000000c000017945 */ /* 0x000fe80003800200 */
[----:B------:R-:W-:Y:S05]  /*4c20*/  @P2 BRA `(.L_x_380) ;  /* 0x0000000000282947 */ /* 0x000fea0003800000 */
[----:B----4-:R-:W2:Y:S01]  /*4c30*/  S2R R4, SR_CgaCtaId ;  /* 0x0000000000047919 */ /* 0x010ea20000008800 */
[----:B-1----:R-:W-:Y:S02]  /*4c40*/  MOV R3, 0x400 ;  /* 0x0000040000037802 */ /* 0x002fe40000000f00 */
        /* <DEDUP_REMOVED lines=8> */
.L_x_380:
[----:B------:R-:W-:Y:S05]  /*4cd0*/  BSYNC.RECONVERGENT B1 ;  /* 0x0000000000017941 */ /* 0x000fea0003800200 */
.L_x_379:
[----:B------:R-:W-:Y:S01]  /*4ce0*/  BAR.SYNC.DEFER_BLOCKING 0x0 ;  /* 0x0000000000007b1d */ /* 0x000fe20000010000 */
[----:B------:R-:W-:-:S13]  /*4cf0*/  ISETP.NE.AND P1, PT, R0, RZ, PT ;  /* 0x000000ff0000720c */ /* 0x000fda0003f25270 */
[----:B------:R-:W-:Y:S05]  /*4d00*/  @P1 BRA `(.L_x_314) ;  /* 0x0000000800341947 */ /* 0x000fea0003800000 */
[----:B-12---:R-:W1:Y:S01]  /*4d10*/  S2R R3, SR_CgaCtaId ;  /* 0x0000000000037919 */ /* 0x006e620000008800 */
[----:B------:R-:W-:Y:S01]  /*4d20*/  MOV R0, 0x400 ;  /* 0x0000040000007802 */ /* 0x000fe20000000f00 */
[----:B------:R-:W-:Y:S03]  /*4d30*/  BSSY.RECONVERGENT B1, `(.L_x_381) ;  /* 0x0000016000017945 */ /* 0x000fe60003800200 */
[----:B-1----:R-:W-:-:S05]  /*4d40*/  LEA R24, R3, R0, 0x18 ;  /* 0x0000000003187211 */ /* 0x002fca00078ec0ff */
[----:B------:R-:W1:Y:S04]  /*4d50*/  LDS R3, [R24+0x18] ;  /* 0x0000180018037984 */ /* 0x000e680000000800 */
[----:B----4-:R-:W2:Y:S04]  /*4d60*/  LDS.64 R4, [R24+0x20] ;  /* 0x0000200018047984 */ /* 0x010ea80000000a00 */
[----:B------:R4:W0:Y:S04]  /*4d70*/  LDS R18, [R24+0x28] ;  /* 0x0000280018127984 */ /* 0x0008280000000800 */
[----:B------:R4:W0:Y:S01]  /*4d80*/  LDS R16, [R24+0x38] ;  /* 0x0000380018107984 */ /* 0x0008220000000800 */
[----:B-1----:R-:W-:Y:S01]  /*4d90*/  FSETP.GEU.AND P0, PT, R8, R3, PT ;  /* 0x000000030800720b */ /* 0x002fe20003f0e000 */
[----:B------:R-:W-:-:S02]  /*4da0*/  IMAD.MOV.U32 R19, RZ, RZ, R3 ;  /* 0x000000ffff137224 */ /* 0x000fc400078e0003 */
[----:B--2---:R-:W-:Y:S02]  /*4db0*/  IMAD.MOV.U32 R21, RZ, RZ, R4 ;  /* 0x000000ffff157224 */ /* 0x004fe400078e0004 */
[----:B------:R-:W-:-:S08]  /*4dc0*/  IMAD.MOV.U32 R20, RZ, RZ, R5 ;  /* 0x000000ffff147224 */ /* 0x000fd000078e0005 */
[----:B0---4-:R-:W-:Y:S05]  /*4dd0*/  @!P0 BRA `(.L_x_382) ;  /* 0x00000000002c8947 */ /* 0x011fea0003800000 */
        /* <DEDUP_REMOVED lines=11> */
.L_x_382:
[----:B------:R-:W-:Y:S05]  /*4e90*/  BSYNC.RECONVERGENT B1 ;  /* 0x0000000000017941 */ /* 0x000fea0003800200 */
.L_x_381:
        /* <DEDUP_REMOVED lines=27> */
.L_x_384:
[----:B------:R-:W-:Y:S05]  /*5050*/  BSYNC.RECONVERGENT B1 ;  /* 0x0000000000017941 */ /* 0x000fea0003800200 */
.L_x_383:
        /* <DEDUP_REMOVED lines=17> */
.L_x_386:
[----:B------:R-:W-:Y:S05]  /*5170*/  BSYNC.RECONVERGENT B1 ;  /* 0x0000000000017941 */ /* 0x000fea0003800200 */
.L_x_385:
        /* <DEDUP_REMOVED lines=17> */
.L_x_388:
[----:B------:R-:W-:Y:S05]  /*5290*/  BSYNC.RECONVERGENT B1 ;  /* 0x0000000000017941 */ /* 0x000fea0003800200 */
.L_x_387:
        /* <DEDUP_REMOVED lines=17> */
.L_x_390:
[----:B------:R-:W-:Y:S05]  /*53b0*/  BSYNC.RECONVERGENT B1 ;  /* 0x0000000000017941 */ /* 0x000fea0003800200 */
.L_x_389:
        /* <DEDUP_REMOVED lines=17> */
.L_x_392:
[----:B------:R-:W-:Y:S05]  /*54d0*/  BSYNC.RECONVERGENT B1 ;  /* 0x0000000000017941 */ /* 0x000fea0003800200 */
.L_x_391:
        /* <DEDUP_REMOVED lines=16> */
.L_x_314:
[----:B------:R-:W-:Y:S05]  /*55e0*/  BSYNC.RECONVERGENT B0 ;  /* 0x0000000000007941 */ /* 0x000fea0003800200 */
.L_x_281:
[----:B------:R-:W-:Y:S05]  /*55f0*/  @P1 EXIT ;  /* 0x000000000000194d */ /* 0x000fea0003800000 */
[----:B01234-:R-:W0:Y:S01]  /*5600*/  LDC.64 R2, c[0x0][0x390] ;  /* 0x0000e400ff027b82 */ /* 0x01fe220000000a00 */
[----:B------:R-:W-:-:S04]  /*5610*/  LOP3.LUT R7, R7, R6, RZ, 0x3c, !PT ;  /* 0x0000000607077212 */ /* 0x000fc800078e3cff */
[----:B------:R-:W-:-:S04]  /*5620*/  LOP3.LUT R6, R7, R6, RZ, 0x3c, !PT ;  /* 0x0000000607067212 */ /* 0x000fc800078e3cff */
[----:B------:R-:W-:-:S05]  /*5630*/  LOP3.LUT R7, R7, R6, RZ, 0x3c, !PT ;  /* 0x0000000607077212 */ /* 0x000fca00078e3cff */
[----:B0-----:R-:W-:Y:S04]  /*5640*/  STG.E.64 desc[UR8][R2.64+0x8], R6 ;  /* 0x0000080602007986 */ /* 0x001fe8000c101b08 */
[----:B------:R-:W-:Y:S01]  /*5650*/  STG.E desc[UR8][R2.64], R8 ;  /* 0x0000000802007986 */ /* 0x000fe2000c101908 */
[----:B------:R-:W-:Y:S05]  /*5660*/  EXIT ;  /* 0x000000000000794d */ /* 0x000fea0003800000 */
.L_x_393:
        /* <DEDUP_REMOVED lines=9> */
.L_x_745:


//--------------------- .text._ZN6thrust24THRUST_300001_SM_1000_NS8cuda_cub4core6detail13_kernel_agentINS1_8__reduce11ReduceAgentIPN4cuda3std3__45tupleIJflEEESC_SB_iNS1_9__extrema9arg_max_fIflNS9_4lessIfEEEEEEJSC_SC_iSH_EEEvDpT0_ --------------------------
	.section	.text._ZN6thrust24THRUST_300001_SM_1000_NS8cuda_cub4core6detail13_kernel_agentINS1_8__reduce11ReduceAgentIPN4cuda3std3__45tupleIJflEEESC_SB_iNS1_9__extrema9arg_max_fIflNS9_4lessIfEEEEEEJSC_SC_iSH_EEEvDpT0_,"ax",@progbits
	.align	128
        .global         _ZN6thrust24THRUST_300001_SM_1000_NS8cuda_cub4core6detail13_kernel_agentINS1_8__reduce11ReduceAgentIPN4cuda3std3__45tupleIJflEEESC_SB_iNS1_9__extrema9arg_max_fIflNS9_4lessIfEEEEEEJSC_SC_iSH_EEEvDpT0_
        .type           _ZN6thrust24THRUST_300001_SM_1000_NS8cuda_cub4core6detail13_kernel_agentINS1_8__reduce11ReduceAgentIPN4cuda3std3__45tupleIJflEEESC_SB_iNS1_9__extrema9arg_max_fIflNS9_4lessIfEEEEEEJSC_SC_iSH_EEEvDpT0_,@function
        .size           _ZN6thrust24THRUST_300001_SM_1000_NS8cuda_cub4core6detail13_kernel_agentINS1_8__reduce11ReduceAgentIPN4cuda3std3__45tupleIJflEEESC_SB_iNS1_9__extrema9arg_max_fIflNS9_4lessIfEEEEEEJSC_SC_iSH_EEEvDpT0_,(.L_x_746 - _ZN6thrust24THRUST_300001_SM_1000_NS8cuda_cub4core6detail13_kernel_agentINS1_8__reduce11ReduceAgentIPN4cuda3std3__45tupleIJflEEESC_SB_iNS1_9__extrema9arg_max_fIflNS9_4lessIfEEEEEEJSC_SC_iSH_EEEvDpT0_)
        .other          _ZN6thrust24THRUST_300001_SM_1000_NS8cuda_cub4core6detail13_kernel_agentINS1_8__reduce11ReduceAgentIPN4cuda3std3__45tupleIJflEEESC_SB_iNS1_9__extrema9arg_max_fIflNS9_4lessIfEEEEEEJSC_SC_iSH_EEEvDpT0_,@"STO_CUDA_ENTRY STV_DEFAULT"
_ZN6thrust24THRUST_300001_SM_1000_NS8cuda_cub4core6detail13_kernel_agentINS1_8__reduce11ReduceAgentIPN4cuda3std3__45tupleIJflEEESC_SB_iNS1_9__extrema9arg_max_fIflNS9_4lessIfEEEEEEJSC_SC_iSH_EEEvDpT0_:
.text._ZN6thrust24THRUST_300001_SM_1000_NS8cuda_cub4core6detail13_kernel_agentINS1_8__reduce11ReduceAgentIPN4cuda3std3__45tupleIJflEEESC_SB_iNS1_9__extrema9arg_max_fIflNS9_4lessIfEEEEEEJSC_SC_iSH_EEEvDpT0_:
        /* <DEDUP_REMOVED lines=21> */
.L_x_397:
[----:B0-----:R-:W-:Y:S05]  /*0150*/  BSYNC.RECONVERGENT B1 ;  /* 0x0000000000017941 */ /* 0x001fea0003800200 */
.L_x_396:
        /* <DEDUP_REMOVED lines=15> */
.L_x_404:
        /* <DEDUP_REMOVED lines=28> */
.L_x_403:
[----:B------:R-:W-:Y:S05]  /*0410*/  BSYNC.RECONVERGENT B3 ;  /* 0x0000000000037941 */ /* 0x000fea0003800200 */
.L_x_402:
[----:B------:R-:W-:Y:S02]  /*0420*/  IMAD.X R7, RZ, RZ, R7, P3 ;  /* 0x000000ffff077224 */ /* 0x000fe400018e0607 */
[----:B------:R-:W-:Y:S01]  /*0430*/  VIADD R5, R5, 0x100 ;  /* 0x0000010005057836 */ /* 0x000fe20000000000 */
[----:B------:R-:W-:Y:S06]  /*0440*/  @P2 BRA `(.L_x_404) ;  /* 0xfffffffc00802947 */ /* 0x000fec000383ffff */
.L_x_401:
[----:B------:R-:W-:Y:S05]  /*0450*/  BSYNC.RECONVERGENT B2 ;  /* 0x0000000000027941 */ /* 0x000fea0003800200 */
.L_x_400:
[----:B------:R-:W0:Y:S01]  /*0460*/  LDC.64 R8, c[0x0][0x380] ;  /* 0x0000e000ff087b82 */ /* 0x000e220000000a00 */
[----:B------:R-:W-:-:S13]  /*0470*/  ISETP.GE.U32.AND P0, PT, R12, 0x300, PT ;  /* 0x000003000c00780c */ /* 0x000fda0003f06070 */
[----:B------:R-:W-:Y:S05]  /*0480*/  @!P0 BRA `(.L_x_399) ;  /* 0x0000000400588947 */ /* 0x000fea0003800000 */
.L_x_413:
        /* <DEDUP_REMOVED lines=26> */
.L_x_406:
[----:B------:R-:W-:Y:S05]  /*0630*/  BSYNC.RECONVERGENT B2 ;  /* 0x0000000000027941 */ /* 0x000fea0003800200 */
.L_x_405:
        /* <DEDUP_REMOVED lines=17> */
.L_x_408:
[----:B------:R-:W-:Y:S05]  /*0750*/  BSYNC.RECONVERGENT B2 ;  /* 0x0000000000027941 */ /* 0x000fea0003800200 */
.L_x_407:
        /* <DEDUP_REMOVED lines=17> */
.L_x_410:
[----:B------:R-:W-:Y:S05]  /*0870*/  BSYNC.RECONVERGENT B2 ;  /* 0x0000000000027941 */ /* 0x000fea0003800200 */
.L_x_409:
        /* <DEDUP_REMOVED lines=19> */
.L_x_412:
[----:B------:R-:W-:Y:S05]  /*09b0*/  BSYNC.RECONVERGENT B2 ;  /* 0x0000000000027941 */ /* 0x000fea0003800200 */
.L_x_411:
[----:B------:R-:W-:-:S05]  /*09c0*/  VIADD R5, R5, 0x400 ;  /* 0x0000040005057836 */ /* 0x000fca0000000000 */
[----:B------:R-:W-:-:S13]  /*09d0*/  ISETP.GE.AND P0, PT, R5, UR5, PT ;  /* 0x0000000505007c0c */ /* 0x000fda000bf06270 */
[----:B------:R-:W-:Y:S05]  /*09e0*/  @!P0 BRA `(.L_x_413) ;  /* 0xfffffff800a88947 */ /* 0x000fea000383ffff */
.L_x_399:
[----:B------:R-:W-:Y:S05]  /*09f0*/  BSYNC.RECONVERGENT B1 ;  /* 0x0000000000017941 */ /* 0x000fea0003800200 */
.L_x_398:
        /* <DEDUP_REMOVED lines=31> */
.L_x_416:
[----:B------:R-:W-:Y:S05]  /*0bf0*/  BSYNC.RECONVERGENT B1 ;  /* 0x0000000000017941 */ /* 0x000fea0003800200 */
.L_x_415:
        /* <DEDUP_REMOVED lines=27> */
.L_x_418:
[----:B------:R-:W-:Y:S05]  /*0db0*/  BSYNC.RECONVERGENT B1 ;  /* 0x0000000000017941 */ /* 0x000fea0003800200 */
.L_x_417:
        /* <DEDUP_REMOVED lines=24> */
.L_x_420:
[----:B------:R-:W-:Y:S05]  /*0f40*/  BSYNC.RECONVERGENT B1 ;  /* 0x0000000000017941 */ /* 0x000fea0003800200 */
.L_x_419:
        /* <DEDUP_REMOVED lines=24> */
.L_x_422:
[----:B------:R-:W-:Y:S05]  /*10d0*/  BSYNC.RECONVERGENT B1 ;  /* 0x0000000000017941 */ /* 0x000fea0003800200 */
.L_x_421:
        /* <DEDUP_REMOVED lines=24> */
.L_x_424:
[----:B------:R-:W-:Y:S05]  /*1260*/  BSYNC.RECONVERGENT B1 ;  /* 0x0000000000017941 */ /* 0x000fea0003800200 */
.L_x_423:
        /* <DEDUP_REMOVED lines=12> */
.L_x_426:
[----:B------:R-:W-:Y:S05]  /*1330*/  BSYNC.RECONVERGENT B1 ;  /* 0x0000000000017941 */ /* 0x000fea0003800200 */
.L_x_425:
        /* <DEDUP_REMOVED lines=27> */
.L_x_429:
[----:B------:R-:W-:Y:S05]  /*14f0*/  BSYNC.RECONVERGENT B1 ;  /* 0x0000000000017941 */ /* 0x000fea0003800200 */
.L_x_428:
        /* <DEDUP_REMOVED lines=27> */
.L_x_431:
[----:B------:R-:W-:Y:S05]  /*16b0*/  BSYNC.RECONVERGENT B1 ;  /* 0x0000000000017941 */ /* 0x000fea0003800200 */
.L_x_430:
        /* <DEDUP_REMOVED lines=17> */
.L_x_433:
[----:B------:R-:W-:Y:S05]  /*17d0*/  BSYNC.RECONVERGENT B1 ;  /* 0x0000000000017941 */ /* 0x000fea0003800200 */
.L_x_432:
        /* <DEDUP_REMOVED lines=17> */
.L_x_435:
[----:B------:R-:W-:Y:S05]  /*18f0*/  BSYNC.RECONVERGENT B1 ;  /* 0x0000000000017941 */ /* 0x000fea0003800200 */
.L_x_434:
        /* <DEDUP_REMOVED lines=17> */
.L_x_437:
[----:B------:R-:W-:Y:S05]  /*1a10*/  BSYNC.RECONVERGENT B1 ;  /* 0x0000000000017941 */ /* 0x000fea0003800200 */
.L_x_436:
        /* <DEDUP_REMOVED lines=17> */
.L_x_439:
[----:B------:R-:W-:Y:S05]  /*1b30*/  BSYNC.RECONVERGENT B1 ;  /* 0x0000000000017941 */ /* 0x000fea0003800200 */
.L_x_438:
        /* <DEDUP_REMOVED lines=18> */
.L_x_414:
        /* <DEDUP_REMOVED lines=40> */
.L_x_441:
[----:B------:R-:W-:Y:S05]  /*1ee0*/  BSYNC.RECONVERGENT B1 ;  /* 0x0000000000017941 */ /* 0x000fea0003800200 */
.L_x_440:
        /* <DEDUP_REMOVED lines=25> */
.L_x_443:
[----:B------:R-:W-:Y:S05]  /*2080*/  BSYNC.RECONVERGENT B1 ;  /* 0x0000000000017941 */ /* 0x000fea0003800200 */
.L_x_442:
        /* <DEDUP_REMOVED lines=24> */
.L_x_445:
[----:B------:R-:W-:Y:S05]  /*2210*/  BSYNC.RECONVERGENT B1 ;  /* 0x0000000000017941 */ /* 0x000fea0003800200 */
.L_x_444:
        /* <DEDUP_REMOVED lines=24> */
.L_x_447:
[----:B------:R-:W-:Y:S05]  /*23a0*/  BSYNC.RECONVERGENT B1 ;  /* 0x0000000000017941 */ /* 0x000fea0003800200 */
.L_x_446:
        /* <DEDUP_REMOVED lines=24> */
.L_x_449:
[----:B------:R-:W-:Y:S05]  /*2530*/  BSYNC.RECONVERGENT B1 ;  /* 0x0000000000017941 */ /* 0x000fea0003800200 */
.L_x_448:
        /* <DEDUP_REMOVED lines=12> */
.L_x_451:
[----:B------:R-:W-:Y:S05]  /*2600*/  BSYNC.RECONVERGENT B1 ;  /* 0x0000000000017941 */ /* 0x000fea0003800200 */
.L_x_450:
        /* <DEDUP_REMOVED lines=30> */
.L_x_453:
[----:B------:R-:W-:Y:S05]  /*27f0*/  BSYNC.RECONVERGENT B1 ;  /* 0x0000000000017941 */ /* 0x000fea0003800200 */
.L_x_452:
        /* <DEDUP_REMOVED lines=27> */
.L_x_455:
[----:B------:R-:W-:Y:S05]  /*29b0*/  BSYNC.RECONVERGENT B1 ;  /* 0x0000000000017941 */ /* 0x000fea0003800200 */
.L_x_454:
        /* <DEDUP_REMOVED lines=27> */
.L_x_457:
[----:B------:R-:W-:Y:S05]  /*2b70*/  BSYNC.RECONVERGENT B1 ;  /* 0x0000000000017941 */ /* 0x000fea0003800200 */
.L_x_456:
        /* <DEDUP_REMOVED lines=27> */
.L_x_459:
[----:B------:R-:W-:Y:S05]  /*2d30*/  BSYNC.RECONVERGENT B1 ;  /* 0x0000000000017941 */ /* 0x000fea0003800200 */
.L_x_458:
        /* <DEDUP_REMOVED lines=27> */
.L_x_461:
[----:B------:R-:W-:Y:S05]  /*2ef0*/  BSYNC.RECONVERGENT B1 ;  /* 0x0000000000017941 */ /* 0x000fea0003800200 */
.L_x_460:
        /* <DEDUP_REMOVED lines=27> */
.L_x_463:
[----:B------:R-:W-:Y:S05]  /*30b0*/  BSYNC.RECONVERGENT B1 ;  /* 0x0000000000017941 */ /* 0x000fea0003800200 */
.L_x_462:
        /* <DEDUP_REMOVED lines=28> */
.L_x_395:
        /* <DEDUP_REMOVED lines=12> */
[----:B------:R-:W5:Y:S01]  /*3340*/  LDG.E.64.CONSTANT R2, desc[UR6][R6.64+0x4008] ;  /* 0x0040080606027981 */ /* 0x000f62000c1e9b00 */
[----:B------:R-:W-:Y:S01]  /*3350*/  UISETP.GE.U32.AND UP0, UPT, UR4, 0xa00, UPT ;  /* 0x00000a000400788c */ /* 0x000fe2000bf06070 */
[----:B------:R-:W-:Y:S01]  /*3360*/  IMAD.MOV.U32 R19, RZ, RZ, 0x500 ;  /* 0x00000500ff137424 */ /* 0x000fe200078e00ff */
        /* <DEDUP_REMOVED lines=29> */
[----:B------:R-:W0:Y:S01]  /*3540*/  LDC.64 R6, c[0x0][0x380] ;  /* 0x0000e000ff067b82 */ /* 0x000e220000000a00 */
[----:B------:R-:W-:Y:S01]  /*3550*/  IMAD.MOV.U32 R23, RZ, RZ, R2 ;  /* 0x000000ffff177224 */ /* 0x000fe200078e0002 */
[----:B------:R-:W1:Y:S01]  /*3560*/  LDCU UR4, c[0x0][0x390] ;  /* 0x00007200ff0477ac */ /* 0x000e620008000800 */
[----:B------:R-:W-:Y:S02]  /*3570*/  IMAD.MOV.U32 R24, RZ, RZ, R3 ;  /* 0x000000ffff187224 */ /* 0x000fe400078e0003 */
[----:B------:R-:W-:Y:S02]  /*3580*/  IMAD.MOV.U32 R18, RZ, RZ, R4 ;  /* 0x000000ffff127224 */ /* 0x000fe400078e0004 */
[----:B------:R-:W-:-:S07]  /*3590*/  IMAD.MOV.U32 R5, RZ, RZ, 0x500 ;  /* 0x00000500ff057424 */ /* 0x000fce00078e00ff */
.L_x_465:
[----:B------:R-:W-:-:S04]  /*35a0*/  IMAD.IADD R17, R0, 0x1, R5 ;  /* 0x0000000100117824 */ /* 0x000fc800078e0205 */
[----:B0-----:R-:W-:-:S05]  /*35b0*/  IMAD.WIDE.U32 R16, R17, 0x10, R6 ;  /* 0x0000001011107825 */ /* 0x001fca00078e0006 */
        /* <DEDUP_REMOVED lines=36> */
[----:B------:R-:W-:Y:S01]  /*3800*/  @P2 SEL R14, R8, R14, P0 ;  /* 0x0000000e080e2207 */ /* 0x000fe20000000000 */
[C---:B------:R-:W-:Y:S01]  /*3810*/  VIADD R8, R5.reuse, 0xa00 ;  /* 0x00000a0005087836 */ /* 0x040fe20000000000 */
[----:B------:R-:W-:Y:S01]  /*3820*/  FSETP.GEU.AND P1, PT, R22, R4, PT ;  /* 0x000000041600720b */ /* 0x000fe20003f2e000 */
[----:B------:R-:W-:Y:S01]  /*3830*/  VIADD R5, R5, 0x500 ;  /* 0x0000050005057836 */ /* 0x000fe20000000000 */
[----:B------:R-:W-:Y:S02]  /*3840*/  @P2 SEL R15, R9, R15, P0 ;  /* 0x0000000f090f2207 */ /* 0x000fe40000000000 */
[----:B-1----:R-:W-:-:S09]  /*3850*/  ISETP.GT.AND P2, PT, R8, UR4, PT ;  /* 0x0000000408007c0c */ /* 0x002fd2000bf44270 */
[----:B------:R-:W-:-:S04]  /*3860*/  @P1 ISETP.GE.U32.AND P0, PT, R14, R2, PT ;  /* 0x000000020e00120c */ /* 0x000fc80003f06070 */
[----:B------:R-:W-:-:S04]  /*3870*/  @P1 ISETP.GE.AND.EX P0, PT, R15, R3, PT, P0 ;  /* 0x000000030f00120c */ /* 0x000fc80003f06300 */
[----:B------:R-:W-:-:S04]  /*3880*/  @P1 FSETP.LT.OR P0, PT, R4, R22, !P0 ;  /* 0x000000160400120b */ /* 0x000fc80004701400 */
[----:B------:R-:W-:Y:S02]  /*3890*/  @P1 FSEL R4, R22, R4, P0 ;  /* 0x0000000416041208 */ /* 0x000fe40000000000 */
[----:B------:R-:W-:Y:S02]  /*38a0*/  @P1 SEL R2, R14, R2, P0 ;  /* 0x000000020e021207 */ /* 0x000fe40000000000 */
[----:B------:R-:W-:Y:S01]  /*38b0*/  @P1 SEL R3, R15, R3, P0 ;  /* 0x000000030f031207 */ /* 0x000fe20000000000 */
[----:B------:R-:W-:Y:S02]  /*38c0*/  IMAD.MOV.U32 R18, RZ, RZ, R4 ;  /* 0x000000ffff127224 */ /* 0x000fe400078e0004 */
[----:B------:R-:W-:Y:S02]  /*38d0*/  IMAD.MOV.U32 R23, RZ, RZ, R2 ;  /* 0x000000ffff177224 */ /* 0x000fe400078e0002 */
[----:B------:R-:W-:Y:S01]  /*38e0*/  IMAD.MOV.U32 R24, RZ, RZ, R3 ;  /* 0x000000ffff187224 */ /* 0x000fe200078e0003 */
[----:B------:R-:W-:Y:S06]  /*38f0*/  @!P2 BRA `(.L_x_465) ;  /* 0xfffffffc0028a947 */ /* 0x000fec000383ffff */
[----:B------:R-:W-:-:S07]  /*3900*/  IMAD.MOV.U32 R19, RZ, RZ, R5 ;  /* 0x000000ffff137224 */ /* 0x000fce00078e0005 */
.L_x_464:
[----:B------:R-:W-:-:S13]  /*3910*/  ISETP.GE.AND P0, PT, R19, UR4, PT ;  /* 0x0000000413007c0c */ /* 0x000fda000bf06270 */
        /* <DEDUP_REMOVED lines=12> */
[----:B------:R-:W0:Y:S01]  /*39e0*/  LDC.64 R6, c[0x0][0x380] ;  /* 0x0000e000ff067b82 */ /* 0x000e220000000a00 */
[----:B------:R-:W-:Y:S01]  /*39f0*/  LEA.HI R8, R14, 0x1, RZ, 0x18 ;  /* 0x000000010e087811 */ /* 0x000fe200078fc0ff */
[----:B------:R-:W-:Y:S02]  /*3a00*/  IMAD.IADD R13, R0, 0x1, R19 ;  /* 0x00000001000d7824 */ /* 0x000fe400078e0213 */
[----:B------:R-:W-:Y:S01]  /*3a10*/  IMAD.MOV.U32 R18, RZ, RZ, R0 ;  /* 0x000000ffff127224 */ /* 0x000fe200078e0000 */
[----:B------:R-:W-:-:S05]  /*3a20*/  LOP3.LUT R8, R8, 0x3, RZ, 0xc0, !PT ;  /* 0x0000000308087812 */ /* 0x000fca00078ec0ff */
[----:B------:R-:W-:-:S07]  /*3a30*/  IMAD.MOV R12, RZ, RZ, -R8 ;  /* 0x000000ffff0c7224 */ /* 0x000fce00078e0a08 */
.L_x_472:
[----:B0-----:R-:W-:-:S05]  /*3a40*/  IMAD.WIDE.U32 R10, R13, 0x10, R6 ;  /* 0x000000100d0a7825 */ /* 0x001fca00078e0006 */
[----:B------:R-:W2:Y:S04]  /*3a50*/  LDG.E.CONSTANT R16, desc[UR6][R10.64] ;  /* 0x000000060a107981 */ /* 0x000ea8000c1e9900 */
[----:B------:R-:W3:Y:S01]  /*3a60*/  LDG.E.64.CONSTANT R8, desc[UR6][R10.64+0x8] ;  /* 0x000008060a087981 */ /* 0x000ee2000c1e9b00 */
[----:B------:R-:W-:Y:S01]  /*3a70*/  VIADD R12, R12, 0x1 ;  /* 0x000000010c0c7836 */ /* 0x000fe20000000000 */
[----:B------:R-:W-:Y:S01]  /*3a80*/  BSSY.RECONVERGENT B3, `(.L_x_470) ;  /* 0x0000015000037945 */ /* 0x000fe20003800200 */
[----:B------:R-:W-:Y:S02]  /*3a90*/  IMAD.MOV.U32 R17, RZ, RZ, R2 ;  /* 0x000000ffff117224 */ /* 0x000fe400078e0002 */
        /* <DEDUP_REMOVED lines=19> */
.L_x_471:
[----:B------:R-:W-:Y:S05]  /*3bd0*/  BSYNC.RECONVERGENT B3 ;  /* 0x0000000000037941 */ /* 0x000fea0003800200 */
.L_x_470:
[----:B------:R-:W-:Y:S02]  /*3be0*/  VIADD R18, R18, 0x100 ;  /* 0x0000010012127836 */ /* 0x000fe40000000000 */
[----:B------:R-:W-:Y:S01]  /*3bf0*/  VIADD R13, R13, 0x100 ;  /* 0x000001000d0d7836 */ /* 0x000fe20000000000 */
[----:B------:R-:W-:Y:S06]  /*3c00*/  @P3 BRA `(.L_x_472) ;  /* 0xfffffffc008c3947 */ /* 0x000fec000383ffff */
.L_x_469:
[----:B------:R-:W-:Y:S05]  /*3c10*/  BSYNC.RECONVERGENT B2 ;  /* 0x0000000000027941 */ /* 0x000fea0003800200 */
.L_x_468:
[----:B------:R-:W-:-:S13]  /*3c20*/  ISETP.GE.U32.AND P0, PT, R14, 0x300, PT ;  /* 0x000003000e00780c */ /* 0x000fda0003f06070 */
[----:B------:R-:W-:Y:S05]  /*3c30*/  @!P0 BRA `(.L_x_467) ;  /* 0x0000000400888947 */ /* 0x000fea0003800000 */
[----:B------:R-:W0:Y:S01]  /*3c40*/  LDCU.64 UR8, c[0x0][0x380] ;  /* 0x00007000ff0877ac */ /* 0x000e220008000a00 */
[----:B------:R-:W1:Y:S01]  /*3c50*/  LDC.64 R6, c[0x0][0x380] ;  /* 0x0000e000ff067b82 */ /* 0x000e620000000a00 */
[C---:B------:R-:W-:Y:S01]  /*3c60*/  IADD3 R13, P0, PT, R18.reuse, R19, RZ ;  /* 0x00000013120d7210 */ /* 0x040fe20007f1e0ff */
[----:B------:R-:W-:-:S04]  /*3c70*/  IMAD.IADD R19, R18, 0x1, R19 ;  /* 0x0000000112137824 */ /* 0x000fc800078e0213 */
[----:B------:R-:W-:Y:S01]  /*3c80*/  IMAD.X R8, RZ, RZ, RZ, P0 ;  /* 0x000000ffff087224 */ /* 0x000fe200000e06ff */
[----:B0-----:R-:W-:-:S04]  /*3c90*/  LEA R12, P1, R13, UR8, 0x4 ;  /* 0x000000080d0c7c11 */ /* 0x001fc8000f8220ff */
[----:B------:R-:W-:Y:S02]  /*3ca0*/  IADD3 R12, P0, PT, R12, 0x3008, RZ ;  /* 0x000030080c0c7810 */ /* 0x000fe40007f1e0ff */
[----:B------:R-:W-:-:S05]  /*3cb0*/  LEA.HI.X R13, R13, UR9, R8, 0x4, P1 ;  /* 0x000000090d0d7c11 */ /* 0x000fca00088f2408 */
[----:B------:R-:W-:-:S07]  /*3cc0*/  IMAD.X R13, RZ, RZ, R13, P0 ;  /* 0x000000ffff0d7224 */ /* 0x000fce00000e060d */
.L_x_481:
[----:B-1----:R-:W-:-:S05]  /*3cd0*/  IMAD.WIDE.U32 R10, R19, 0x10, R6 ;  /* 0x00000010130a7825 */ /* 0x002fca00078e0006 */
[----:B------:R-:W2:Y:S04]  /*3ce0*/  LDG.E.CONSTANT R23, desc[UR6][R10.64] ;  /* 0x000000060a177981 */ /* 0x000ea8000c1e9900 */
[----:B------:R0:W3:Y:S02]  /*3cf0*/  LDG.E.64.CONSTANT R8, desc[UR6][R10.64+0x8] ;  /* 0x000008060a087981 */ /* 0x0000e4000c1e9b00 */
[----:B0-----:R-:W-:Y:S02]  /*3d00*/  IMAD.MOV.U32 R10, RZ, RZ, R12 ;  /* 0x000000ffff0a7224 */ /* 0x001fe400078e000c */
[----:B------:R-:W-:-:S05]  /*3d10*/  IMAD.MOV.U32 R11, RZ, RZ, R13 ;  /* 0x000000ffff0b7224 */ /* 0x000fca00078e000d */
        /* <DEDUP_REMOVED lines=16> */
[CC--:B------:R-:W-:Y:S02]  /*3e20*/  @P2 ISETP.LT.U32.AND P1, PT, R2.reuse, R8.reuse, PT ;  /* 0x000000080200220c */ /* 0x0c0fe40003f21070 */
[CC--:B------:R-:W-:Y:S02]  /*3e30*/  @P2 ISETP.GE.U32.AND P0, PT, R2.reuse, R8.reuse, PT ;  /* 0x000000080200220c */ /* 0x0c0fe40003f06070 */
[CC--:B------:R-:W-:Y:S02]  /*3e40*/  @P2 ISETP.LT.AND.EX P1, PT, R3.reuse, R9.reuse, PT, P1 ;  /* 0x000000090300220c */ /* 0x0c0fe40003f21310 */
[CC--:B------:R-:W-:Y:S02]  /*3e50*/  @P2 ISETP.GE.AND.EX P0, PT, R3.reuse, R9.reuse, PT, P0 ;  /* 0x000000090300220c */ /* 0x0c0fe40003f06300 */
[----:B------:R-:W-:Y:S02]  /*3e60*/  @P2 SEL R27, R2, R8, P1 ;  /* 0x00000008021b2207 */ /* 0x000fe40000800000 */
[----:B------:R-:W-:-:S02]  /*3e70*/  @P2 SEL R29, R3, R9, P1 ;  /* 0x00000009031d2207 */ /* 0x000fc40000800000 */
[----:B------:R-:W-:-:S07]  /*3e80*/  @P2 FSEL R22, R4, R23, !P0 ;  /* 0x0000001704162208 */ /* 0x000fce0004000000 */
.L_x_474:
[----:B------:R-:W-:Y:S05]  /*3e90*/  BSYNC.RECONVERGENT B2 ;  /* 0x0000000000027941 */ /* 0x000fea0003800200 */
.L_x_473:
        /* <DEDUP_REMOVED lines=17> */
.L_x_476:
[----:B------:R-:W-:Y:S05]  /*3fb0*/  BSYNC.RECONVERGENT B2 ;  /* 0x0000000000027941 */ /* 0x000fea0003800200 */
.L_x_475:
        /* <DEDUP_REMOVED lines=17> */
.L_x_478:
[----:B------:R-:W-:Y:S05]  /*40d0*/  BSYNC.RECONVERGENT B2 ;  /* 0x0000000000027941 */ /* 0x000fea0003800200 */
.L_x_477:
        /* <DEDUP_REMOVED lines=17> */
.L_x_480:
[----:B------:R-:W-:Y:S05]  /*41f0*/  BSYNC.RECONVERGENT B2 ;  /* 0x0000000000027941 */ /* 0x000fea0003800200 */
.L_x_479:
[----:B------:R-:W-:Y:S01]  /*4200*/  VIADD R18, R18, 0x400 ;  /* 0x0000040012127836 */ /* 0x000fe20000000000 */
[----:B------:R-:W-:Y:S01]  /*4210*/  IADD3 R12, P1, PT, R10, 0x4000, RZ ;  /* 0x000040000a0c7810 */ /* 0x000fe20007f3e0ff */
[----:B------:R-:W-:-:S03]  /*4220*/  VIADD R19, R19, 0x400 ;  /* 0x0000040013137836 */ /* 0x000fc60000000000 */
[----:B------:R-:W-:Y:S01]  /*4230*/  ISETP.GE.AND P0, PT, R18, R5, PT ;  /* 0x000000051200720c */ /* 0x000fe20003f06270 */
[----:B------:R-:W-:-:S12]  /*4240*/  IMAD.X R13, RZ, RZ, R11, P1 ;  /* 0x000000ffff0d7224 */ /* 0x000fd800008e060b */
[----:B------:R-:W-:Y:S05]  /*4250*/  @!P0 BRA `(.L_x_481) ;  /* 0xfffffff8009c8947 */ /* 0x000fea000383ffff */
.L_x_467:
[----:B------:R-:W-:Y:S05]  /*4260*/  BSYNC.RECONVERGENT B1 ;  /* 0x0000000000017941 */ /* 0x000fea0003800200 */
.L_x_466:
        /* <DEDUP_REMOVED lines=31> */
.L_x_483:
[----:B------:R-:W-:Y:S05]  /*4460*/  BSYNC.RECONVERGENT B1 ;  /* 0x0000000000017941 */ /* 0x000fea0003800200 */
.L_x_482:
        /* <DEDUP_REMOVED lines=24> */
.L_x_485:
[----:B------:R-:W-:Y:S05]  /*45f0*/  BSYNC.RECONVERGENT B1 ;  /* 0x0000000000017941 */ /* 0x000fea0003800200 */
.L_x_484:
[----:B0-----:R0:W4:Y:S01]  /*4600*/  SHFL.DOWN PT, R5, R2, 0x4, 0x1f ;  /* 0x08801f0002057f89 */ /* 0x00112200000e0000 */
[----:B------:R-:W-:Y:S01]  /*4610*/  BSSY.RECONVERGENT B1, `(.L_x_486) ;  /* 0x0000017000017945 */ /* 0x000fe20003800200 */
[----:B--2---:R-:W-:Y:S02]  /*4620*/  IMAD.MOV.U32 R3, RZ, RZ, R2 ;  /* 0x000000ffff037224 */ /* 0x004fe400078e0002 */
[----:B------:R0:W2:Y:S01]  /*4630*/  SHFL.DOWN PT, R9, R4, 0x4, 0x1f ;  /* 0x08801f0004097f89 */ /* 0x0000a200000e0000 */
[----:B------:R-:W-:Y:S02]  /*4640*/  IMAD.MOV.U32 R6, RZ, RZ, R4 ;  /* 0x000000ffff067224 */ /* 0x000fe400078e0004 */
[----:B------:R-:W-:Y:S01]  /*4650*/  IMAD.MOV.U32 R7, RZ, RZ, R8 ;  /* 0x000000ffff077224 */ /* 0x000fe200078e0008 */
[----:B------:R0:W0:Y:S01]  /*4660*/  SHFL.DOWN PT, R11, R8, 0x4, 0x1f ;  /* 0x08801f00080b7f89 */ /* 0x00002200000e0000 */
[----:B------:R-:W-:Y:S05]  /*4670*/  @P5 BRA `(.L_x_487) ;  /* 0x0000000000405947 */ /* 0x000fea0003800000 */
[----:B----4-:R-:W-:Y:S01]  /*4680*/  FSETP.GEU.AND P0, PT, R2, R5, PT ;  /* 0x000000050200720b */ /* 0x010fe20003f0e000 */
[----:B------:R-:W-:Y:S02]  /*4690*/  IMAD.MOV.U32 R3, RZ, RZ, R5 ;  /* 0x000000ffff037224 */ /* 0x000fe400078e0005 */
[----:B--2---:R-:W-:Y:S02]  /*46a0*/  IMAD.MOV.U32 R6, RZ, RZ, R9 ;  /* 0x000000ffff067224 */ /* 0x004fe400078e0009 */
        /* <DEDUP_REMOVED lines=13> */
.L_x_487:
[----:B------:R-:W-:Y:S05]  /*4780*/  BSYNC.RECONVERGENT B1 ;  /* 0x0000000000017941 */ /* 0x000fea0003800200 */
.L_x_486:
        /* <DEDUP_REMOVED lines=24> */
.L_x_489:
[----:B------:R-:W-:Y:S05]  /*4910*/  BSYNC.RECONVERGENT B1 ;  /* 0x0000000000017941 */ /* 0x000fea0003800200 */
.L_x_488:
[----:B0-----:R0:W4:Y:S01]  /*4920*/  SHFL.DOWN PT, R3, R2, 0x10, 0x1f ;  /* 0x0a001f0002037f89 */ /* 0x00112200000e0000 */
[----:B------:R-:W-:Y:S01]  /*4930*/  BSSY.RECONVERGENT B1, `(.L_x_490) ;  /* 0x0000017000017945 */ /* 0x000fe20003800200 */
[----:B------:R-:W-:Y:S02]  /*4940*/  IMAD.MOV.U32 R8, RZ, RZ, R2 ;  /* 0x000000ffff087224 */ /* 0x000fe400078e0002 */
[----:B------:R0:W0:Y:S01]  /*4950*/  SHFL.DOWN PT, R9, R4, 0x10, 0x1f ;  /* 0x0a001f0004097f89 */ /* 0x00002200000e0000 */
[----:B--2---:R-:W-:Y:S02]  /*4960*/  IMAD.MOV.U32 R7, RZ, RZ, R4 ;  /* 0x000000ffff077224 */ /* 0x004fe400078e0004 */
[----:B------:R-:W-:Y:S01]  /*4970*/  IMAD.MOV.U32 R6, RZ, RZ, R5 ;  /* 0x000000ffff067224 */ /* 0x000fe200078e0005 */
[----:B-1----:R1:W2:Y:S01]  /*4980*/  SHFL.DOWN PT, R10, R5, 0x10, 0x1f ;  /* 0x0a001f00050a7f89 */ /* 0x0022a200000e0000 */
[----:B------:R-:W-:Y:S05]  /*4990*/  @P3 BRA `(.L_x_491) ;  /* 0x0000000000403947 */ /* 0x000fea0003800000 */
[----:B----4-:R-:W-:Y:S01]  /*49a0*/  FSETP.GEU.AND P0, PT, R2, R3, PT ;  /* 0x000000030200720b */ /* 0x010fe20003f0e000 */
[----:B------:R-:W-:Y:S02]  /*49b0*/  IMAD.MOV.U32 R8, RZ, RZ, R3 ;  /* 0x000000ffff087224 */ /* 0x000fe400078e0003 */
[----:B0-----:R-:W-:Y:S02]  /*49c0*/  IMAD.MOV.U32 R7, RZ, RZ, R9 ;  /* 0x000000ffff077224 */ /* 0x001fe400078e0009 */
[----:B--2---:R-:W-:-:S08]  /*49d0*/  IMAD.MOV.U32 R6, RZ, RZ, R10 ;  /* 0x000000ffff067224 */ /* 0x004fd000078e000a */
        /* <DEDUP_REMOVED lines=12> */
.L_x_491:
[----:B------:R-:W-:Y:S05]  /*4aa0*/  BSYNC.RECONVERGENT B1 ;  /* 0x0000000000017941 */ /* 0x000fea0003800200 */
.L_x_490:
[----:B------:R-:W-:Y:S04]  /*4ab0*/  BSSY.RECONVERGENT B1, `(.L_x_492) ;  /* 0x000000c000017945 */ /* 0x000fe80003800200 */
[----:B------:R-:W-:Y:S05]  /*4ac0*/  @P2 BRA `(.L_x_493) ;  /* 0x0000000000282947 */ /* 0x000fea0003800000 */
[----:B0-----:R-:W0:Y:S01]  /*4ad0*/  S2R R4, SR_CgaCtaId ;  /* 0x0000000000047919 */ /* 0x001e220000008800 */
[----:B----4-:R-:W-:Y:S02]  /*4ae0*/  MOV R3, 0x400 ;  /* 0x0000040000037802 */ /* 0x010fe40000000f00 */
[----:B------:R-:W-:-:S04]  /*4af0*/  SHF.R.U32.HI R2, RZ, 0x1, R0 ;  /* 0x00000001ff027819 */ /* 0x000fc80000011600 */
[----:B------:R-:W-:Y:S02]  /*4b00*/  LOP3.LUT R2, R2, 0x1f0, RZ, 0xc0, !PT ;  /* 0x000001f002027812 */ /* 0x000fe400078ec0ff */
[----:B0-----:R-:W-:-:S05]  /*4b10*/  LEA R3, R4, R3, 0x18 ;  /* 0x0000000304037211 */ /* 0x001fca00078ec0ff */
[----:B-1----:R-:W-:Y:S02]  /*4b20*/  IMAD.IADD R5, R2, 0x1, R3 ;  /* 0x0000000102057824 */ /* 0x002fe400078e0203 */
[----:B------:R-:W-:Y:S02]  /*4b30*/  IMAD.MOV.U32 R2, RZ, RZ, R7 ;  /* 0x000000ffff027224 */ /* 0x000fe400078e0007 */
[----:B------:R-:W-:Y:S01]  /*4b40*/  IMAD.MOV.U32 R3, RZ, RZ, R6 ;  /* 0x000000ffff037224 */ /* 0x000fe200078e0006 */
[----:B------:R0:W-:Y:S04]  /*4b50*/  STS [R5+0x8], R8 ;  /* 0x0000080805007388 */ /* 0x0001e80000000800 */
[----:B------:R0:W-:Y:S02]  /*4b60*/  STS.64 [R5+0x10], R2 ;  /* 0x0000100205007388 */ /* 0x0001e40000000a00 */
.L_x_493:
[----:B------:R-:W-:Y:S05]  /*4b70*/  BSYNC.RECONVERGENT B1 ;  /* 0x0000000000017941 */ /* 0x000fea0003800200 */
.L_x_492:
        /* <DEDUP_REMOVED lines=8> */
[----:B-1----:R-:W1:Y:S04]  /*4c00*/  LDS.64 R4, [R24+0x20] ;  /* 0x0000200018047984 */ /* 0x002e680000000a00 */
[----:B------:R4:W2:Y:S04]  /*4c10*/  LDS R18, [R24+0x28] ;  /* 0x0000280018127984 */ /* 0x0008a80000000800 */
[----:B------:R4:W2:Y:S01]  /*4c20*/  LDS R16, [R24+0x38] ;  /* 0x0000380018107984 */ /* 0x0008a20000000800 */
[----:B0-----:R-:W-:Y:S01]  /*4c30*/  FSETP.GEU.AND P0, PT, R8, R3, PT ;  /* 0x000000030800720b */ /* 0x001fe20003f0e000 */
[----:B------:R-:W-:-:S02]  /*4c40*/  IMAD.MOV.U32 R19, RZ, RZ, R3 ;  /* 0x000000ffff137224 */ /* 0x000fc400078e0003 */
[----:B-1----:R-:W-:Y:S02]  /*4c50*/  IMAD.MOV.U32 R21, RZ, RZ, R4 ;  /* 0x000000ffff157224 */ /* 0x002fe400078e0004 */
[----:B------:R-:W-:-:S08]  /*4c60*/  IMAD.MOV.U32 R20, RZ, RZ, R5 ;  /* 0x000000ffff147224 */ /* 0x000fd000078e0005 */
[----:B--2-4-:R-:W-:Y:S05]  /*4c70*/  @!P0 BRA `(.L_x_495) ;  /* 0x00000000002c8947 */ /* 0x014fea0003800000 */
        /* <DEDUP_REMOVED lines=11> */
.L_x_495:
[----:B------:R-:W-:Y:S05]  /*4d30*/  BSYNC.RECONVERGENT B1 ;  /* 0x0000000000017941 */ /* 0x000fea0003800200 */
.L_x_494:
        /* <DEDUP_REMOVED lines=27> */
.L_x_497:
[----:B------:R-:W-:Y:S05]  /*4ef0*/  BSYNC.RECONVERGENT B1 ;  /* 0x0000000000017941 */ /* 0x000fea0003800200 */
.L_x_496:
        /* <DEDUP_REMOVED lines=17> */
.L_x_499:
[----:B------:R-:W-:Y:S05]  /*5010*/  BSYNC.RECONVERGENT B1 ;  /* 0x0000000000017941 */ /* 0x000fea0003800200 */
.L_x_498:
        /* <DEDUP_REMOVED lines=17> */
.L_x_501:
[----:B------:R-:W-:Y:S05]  /*5130*/  BSYNC.RECONVERGENT B1 ;  /* 0x0000000000017941 */ /* 0x000fea0003800200 */
.L_x_500:
        /* <DEDUP_REMOVED lines=17> */
.L_x_503:
[----:B------:R-:W-:Y:S05]  /*5250*/  BSYNC.RECONVERGENT B1 ;  /* 0x0000000000017941 */ /* 0x000fea0003800200 */
.L_x_502:
        /* <DEDUP_REMOVED lines=17> */
.L_x_505:
[----:B------:R-:W-:Y:S05]  /*5370*/  BSYNC.RECONVERGENT B1 ;  /* 0x0000000000017941 */ /* 0x000fea0003800200 */
.L_x_504:
        /* <DEDUP_REMOVED lines=16> */
.L_x_427:
[----:B------:R-:W-:Y:S05]  /*5480*/  BSYNC.RECONVERGENT B0 ;  /* 0x0000000000007941 */ /* 0x000fea0003800200 */
.L_x_394:
        /* <DEDUP_REMOVED lines=8> */
.L_x_506:
        /* <DEDUP_REMOVED lines=15> */
.L_x_746:


//--------------------- .text._ZN6thrust24THRUST_300001_SM_1000_NS8cuda_cub4core6detail13_kernel_agentINS1_8__reduce10DrainAgentIiEEJN3cub18CUB_300001_SM_10009GridQueueIjEEiEEEvDpT0_ --------------------------
	.section	.text._ZN6thrust24THRUST_300001_SM_1000_NS8cuda_cub4core6detail13_kernel_agentINS1_8__reduce10DrainAgentIiEEJN3cub18CUB_300001_SM_10009GridQueueIjEEiEEEvDpT0_,"ax",@progbits
	.align	128
        .global         _ZN6thrust24THRUST_300001_SM_1000_NS8cuda_cub4core6detail13_kernel_agentINS1_8__reduce10DrainAgentIiEEJN3cub18CUB_300001_SM_10009GridQueueIjEEiEEEvDpT0_
        .type           _ZN6thrust24THRUST_300001_SM_1000_NS8cuda_cub4core6detail13_kernel_agentINS1_8__reduce10DrainAgentIiEEJN3cub18CUB_300001_SM_10009GridQueueIjEEiEEEvDpT0_,@function
        .size           _ZN6thrust24THRUST_300001_SM_1000_NS8cuda_cub4core6detail13_kernel_agentINS1_8__reduce10DrainAgentIiEEJN3cub18CUB_300001_SM_10009GridQueueIjEEiEEEvDpT0_,(.L_x_747 - _ZN6thrust24THRUST_300001_SM_1000_NS8cuda_cub4core6detail13_kernel_agentINS1_8__reduce10DrainAgentIiEEJN3cub18CUB_300001_SM_10009GridQueueIjEEiEEEvDpT0_)
        .other          _ZN6thrust24THRUST_300001_SM_1000_NS8cuda_cub4core6detail13_kernel_agentINS1_8__reduce10DrainAgentIiEEJN3cub18CUB_300001_SM_10009GridQueueIjEEiEEEvDpT0_,@"STO_CUDA_ENTRY STV_DEFAULT"
_ZN6thrust24THRUST_300001_SM_1000_NS8cuda_cub4core6detail13_kernel_agentINS1_8__reduce10DrainAgentIiEEJN3cub18CUB_300001_SM_10009GridQueueIjEEiEEEvDpT0_:
.text._ZN6thrust24THRUST_300001_SM_1000_NS8cuda_cub4core6detail13_kernel_agentINS1_8__reduce10DrainAgentIiEEJN3cub18CUB_300001_SM_10009GridQueueIjEEiEEEvDpT0_:
[----:B------:R-:W-:Y:S08]  /*0000*/  LDC R1, c[0x0][0x37c] ;  /* 0x0000df00ff017b82 */ /* 0x000ff00000000800 */
[----:B------:R-:W0:Y:S01]  /*0010*/  LDC.64 R2, c[0x0][0x380] ;  /* 0x0000e000ff027b82 */ /* 0x000e220000000a00 */
[----:B------:R-:W0:Y:S07]  /*0020*/  LDCU.64 UR4, c[0x0][0x358] ;  /* 0x00006b00ff0477ac */ /* 0x000e2e0008000a00 */
[----:B------:R-:W1:Y:S01]  /*0030*/  LDC R5, c[0x0][0x388] ;  /* 0x0000e200ff057b82 */ /* 0x000e620000000800 */
[----:B0-----:R-:W-:Y:S04]  /*0040*/  STG.E desc[UR4][R2.64+0x4], RZ ;  /* 0x000004ff02007986 */ /* 0x001fe8000c101904 */
[----:B-1----:R-:W-:Y:S01]  /*0050*/  STG.E desc[UR4][R2.64], R5 ;  /* 0x0000000502007986 */ /* 0x002fe2000c101904 */
[----:B------:R-:W-:Y:S05]  /*0060*/  EXIT ;  /* 0x000000000000794d */ /* 0x000fea0003800000 */
.L_x_507:
        /* <DEDUP_REMOVED lines=9> */
.L_x_747:


//--------------------- .text._ZN6thrust24THRUST_300001_SM_1000_NS8cuda_cub4core6detail13_kernel_agentINS1_8__reduce11ReduceAgentINS0_12zip_iteratorIN4cuda3std3__45tupleIJNS0_6detail15normal_iteratorINS0_10device_ptrIfEEEENS0_17counting_iteratorIlNS0_11use_defaultESI_SI_EEEEEEEPNSB_IJflEEESM_iNS1_9__extrema9arg_max_fIflNSA_4lessIfEEEEEEJSL_SN_iN3cub18CUB_300001_SM_100013GridEvenShareIiEENSV_9GridQueueIjEESS_EEEvDpT0_ --------------------------
	.section	.text._ZN6thrust24THRUST_300001_SM_1000_NS8cuda_cub4core6detail13_kernel_agentINS1_8__reduce11ReduceAgentINS0_12zip_iteratorIN4cuda3std3__45tupleIJNS0_6detail15normal_iteratorINS0_10device_ptrIfEEEENS0_17counting_iteratorIlNS0_11use_defaultESI_SI_EEEEEEEPNSB_IJflEEESM_iNS1_9__extrema9arg_max_fIflNSA_4lessIfEEEEEEJSL_SN_iN3cub18CUB_300001_SM_100013GridEvenShareIiEENSV_9GridQueueIjEESS_EEEvDpT0_,"ax",@progbits
	.align	128
        .global         _ZN6thrust24THRUST_300001_SM_1000_NS8cuda_cub4core6detail13_kernel_agentINS1_8__reduce11ReduceAgentINS0_12zip_iteratorIN4cuda3std3__45tupleIJNS0_6detail15normal_iteratorINS0_10device_ptrIfEEEENS0_17counting_iteratorIlNS0_11use_defaultESI_SI_EEEEEEEPNSB_IJflEEESM_iNS1_9__extrema9arg_max_fIflNSA_4lessIfEEEEEEJSL_SN_iN3cub18CUB_300001_SM_100013GridEvenShareIiEENSV_9GridQueueIjEESS_EEEvDpT0_
        .type           _ZN6thrust24THRUST_300001_SM_1000_NS8cuda_cub4core6detail13_kernel_agentINS1_8__reduce11ReduceAgentINS0_12zip_iteratorIN4cuda3std3__45tupleIJNS0_6detail15normal_iteratorINS0_10device_ptrIfEEEENS0_17counting_iteratorIlNS0_11use_defaultESI_SI_EEEEEEEPNSB_IJflEEESM_iNS1_9__extrema9arg_max_fIflNSA_4lessIfEEEEEEJSL_SN_iN3cub18CUB_300001_SM_100013GridEvenShareIiEENSV_9GridQueueIjEESS_EEEvDpT0_,@function
        .size           _ZN6thrust24THRUST_300001_SM_1000_NS8cuda_cub4core6detail13_kernel_agentINS1_8__reduce11ReduceAgentINS0_12zip_iteratorIN4cuda3std3__45tupleIJNS0_6detail15normal_iteratorINS0_10device_ptrIfEEEENS0_17counting_iteratorIlNS0_11use_defaultESI_SI_EEEEEEEPNSB_IJflEEESM_iNS1_9__extrema9arg_max_fIflNSA_4lessIfEEEEEEJSL_SN_iN3cub18CUB_300001_SM_100013GridEvenShareIiEENSV_9GridQueueIjEESS_EEEvDpT0_,(.L_x_748 - _ZN6thrust24THRUST_300001_SM_1000_NS8cuda_cub4core6detail13_kernel_agentINS1_8__reduce11ReduceAgentINS0_12zip_iteratorIN4cuda3std3__45tupleIJNS0_6detail15normal_iteratorINS0_10device_ptrIfEEEENS0_17counting_iteratorIlNS0_11use_defaultESI_SI_EEEEEEEPNSB_IJflEEESM_iNS1_9__extrema9arg_max_fIflNSA_4lessIfEEEEEEJSL_SN_iN3cub18CUB_300001_SM_100013GridEvenShareIiEENSV_9GridQueueIjEESS_EEEvDpT0_)
        .other          _ZN6thrust24THRUST_300001_SM_1000_NS8cuda_cub4core6detail13_kernel_agentINS1_8__reduce11ReduceAgentINS0_12zip_iteratorIN4cuda3std3__45tupleIJNS0_6detail15normal_iteratorINS0_10device_ptrIfEEEENS0_17counting_iteratorIlNS0_11use_defaultESI_SI_EEEEEEEPNSB_IJflEEESM_iNS1_9__extrema9arg_max_fIflNSA_4lessIfEEEEEEJSL_SN_iN3cub18CUB_300001_SM_100013GridEvenShareIiEENSV_9GridQueueIjEESS_EEEvDpT0_,@"STO_CUDA_ENTRY STV_DEFAULT"
_ZN6thrust24THRUST_300001_SM_1000_NS8cuda_cub4core6detail13_kernel_agentINS1_8__reduce11ReduceAgentINS0_12zip_iteratorIN4cuda3std3__45tupleIJNS0_6detail15normal_iteratorINS0_10device_ptrIfEEEENS0_17counting_iteratorIlNS0_11use_defaultESI_SI_EEEEEEEPNSB_IJflEEESM_iNS1_9__extrema9arg_max_fIflNSA_4lessIfEEEEEEJSL_SN_iN3cub18CUB_300001_SM_100013GridEvenShareIiEENSV_9GridQueueIjEESS_EEEvDpT0_:
.text._ZN6thrust24THRUST_300001_SM_1000_NS8cuda_cub4core6detail13_kernel_agentINS1_8__reduce11ReduceAgentINS0_12zip_iteratorIN4cuda3std3__45tupleIJNS0_6detail15normal_iteratorINS0_10device_ptrIfEEEENS0_17counting_iteratorIlNS0_11use_defaultESI_SI_EEEEEEEPNSB_IJflEEESM_iNS1_9__extrema9arg_max_fIflNSA_4lessIfEEEEEEJSL_SN_iN3cub18CUB_300001_SM_100013GridEvenShareIiEENSV_9GridQueueIjEESS_EEEvDpT0_:
[----:B------:R-:W-:Y:S01]  /*0000*/  LDC R1, c[0x0][0x37c] ;  /* 0x0000df00ff017b82 */ /* 0x000fe20000000800 */
[----:B------:R-:W0:Y:S01]  /*0010*/  S2R R0, SR_CTAID.X ;  /* 0x0000000000007919 */ /* 0x000e220000002500 */
[----:B------:R-:W1:Y:S01]  /*0020*/  LDCU UR4, c[0x0][0x398] ;  /* 0x00007300ff0477ac */ /* 0x000e620008000800 */
[----:B------:R-:W-:Y:S01]  /*0030*/  BSSY.RECONVERGENT B0, `(.L_x_508) ;  /* 0x0000586000007945 */ /* 0x000fe20003800200 */
[----:B------:R-:W2:Y:S01]  /*0040*/  LDCU UR6, c[0x0][0x370] ;  /* 0x00006e00ff0677ac */ /* 0x000ea20008000800 */
[----:B------:R-:W3:Y:S01]  /*0050*/  LDCU.64 UR10, c[0x0][0x358] ;  /* 0x00006b00ff0a77ac */ /* 0x000ee20008000a00 */
[----:B-1----:R-:W-:Y:S01]  /*0060*/  IMAD.U32 R4, RZ, RZ, UR4 ;  /* 0x00000004ff047e24 */ /* 0x002fe2000f8e00ff */
[----:B--2---:R-:W-:Y:S01]  /*0070*/  UIMAD UR6, UR6, 0x500, URZ ;  /* 0x00000500060678a4 */ /* 0x004fe2000f8e02ff */
[----:B0-----:R-:W-:-:S04]  /*0080*/  IMAD R5, R0, 0x500, RZ ;  /* 0x0000050000057824 */ /* 0x001fc800078e02ff */
[----:B------:R-:W-:-:S05]  /*0090*/  VIADD R3, R5, 0x500 ;  /* 0x0000050005037836 */ /* 0x000fca0000000000 */
[----:B------:R-:W-:-:S13]  /*00a0*/  ISETP.GT.AND P0, PT, R3, R4, PT ;  /* 0x000000040300720c */ /* 0x000fda0003f04270 */
[----:B---3--:R-:W-:Y:S05]  /*00b0*/  @!P0 BRA `(.L_x_509) ;  /* 0x0000003000b48947 */ /* 0x008fea0003800000 */
[----:B------:R-:W0:Y:S01]  /*00c0*/  S2R R2, SR_TID.X ;  /* 0x0000000000027919 */ /* 0x000e220000002100 */
[----:B------:R-:W-:Y:S01]  /*00d0*/  IMAD.IADD R3, R4, 0x1, -R5 ;  /* 0x0000000104037824 */ /* 0x000fe200078e0a05 */
[----:B------:R-:W1:Y:S01]  /*00e0*/  LDCU.64 UR6, c[0x0][0x388] ;  /* 0x00007100ff0677ac */ /* 0x000e620008000a00 */
[----:B------:R-:W-:Y:S01]  /*00f0*/  BSSY.RECONVERGENT B1, `(.L_x_510) ;  /* 0x000000f000017945 */ /* 0x000fe20003800200 */
[----:B------:R-:W-:Y:S01]  /*0100*/  CS2R R6, SRZ ;  /* 0x0000000000067805 */ /* 0x000fe2000001ff00 */
[----:B------:R-:W-:Y:S01]  /*0110*/  IMAD.MOV.U32 R8, RZ, RZ, RZ ;  /* 0x000000ffff087224 */ /* 0x000fe200078e00ff */
[----:B------:R-:W2:Y:S01]  /*0120*/  LDCU.64 UR8, c[0x0][0x388] ;  /* 0x00007100ff0877ac */ /* 0x000ea20008000a00 */
[----:B0-----:R-:W-:Y:S01]  /*0130*/  ISETP.GE.AND P0, PT, R2, R3, PT ;  /* 0x000000030200720c */ /* 0x001fe20003f06270 */
[----:B------:R-:W-:-:S12]  /*0140*/  IMAD.MOV.U32 R10, RZ, RZ, R2 ;  /* 0x000000ffff0a7224 */ /* 0x000fd800078e0002 */
[----:B-12---:R-:W-:Y:S05]  /*0150*/  @P0 BRA `(.L_x_511) ;  /* 0x0000000000200947 */ /* 0x006fea0003800000 */
[----:B------:R-:W0:Y:S01]  /*0160*/  LDC.64 R12, c[0x0][0x380] ;  /* 0x0000e000ff0c7b82 */ /* 0x000e220000000a00 */
[----:B------:R-:W-:Y:S01]  /*0170*/  IMAD.IADD R9, R5, 0x1, R2 ;  /* 0x0000000105097824 */ /* 0x000fe200078e0202 */
[----:B------:R-:W1:Y:S03]  /*0180*/  LDCU.64 UR4, c[0x0][0x388] ;  /* 0x00007100ff0477ac */ /* 0x000e660008000a00 */
[----:B0-----:R-:W-:-:S05]  /*0190*/  IMAD.WIDE R12, R9, 0x4, R12 ;  /* 0x00000004090c7825 */ /* 0x001fca00078e020c */
[----:B------:R0:W5:Y:S01]  /*01a0*/  LDG.E R7, desc[UR10][R12.64] ;  /* 0x0000000a0c077981 */ /* 0x000162000c1e1900 */
[----:B-1----:R-:W-:Y:S01]  /*01b0*/  IADD3 R6, P0, PT, R9, UR4, RZ ;  /* 0x0000000409067c10 */ /* 0x002fe2000ff1e0ff */
[----:B------:R-:W-:-:S03]  /*01c0*/  VIADD R10, R2, 0x100 ;  /* 0x00000100020a7836 */ /* 0x000fc60000000000 */
[----:B------:R-:W-:-:S09]  /*01d0*/  LEA.HI.X.SX32 R8, R9, UR5, 0x1, P0 ;  /* 0x0000000509087c11 */ /* 0x000fd200080f0eff */
.L_x_511:
[----:B------:R-:W-:Y:S05]  /*01e0*/  BSYNC.RECONVERGENT B1 ;  /* 0x0000000000017941 */ /* 0x000fea0003800200 */
.L_x_510:
[----:B------:R-:W-:Y:S01]  /*01f0*/  ISETP.GE.AND P0, PT, R10, R3, PT ;  /* 0x000000030a00720c */ /* 0x000fe20003f06270 */
[----:B------:R-:W-:-:S12]  /*0200*/  BSSY.RECONVERGENT B1, `(.L_x_512) ;  /* 0x0000091000017945 */ /* 0x000fd80003800200 */
[----:B------:R-:W-:Y:S05]  /*0210*/  @P0 BRA `(.L_x_513) ;  /* 0x00000008003c0947 */ /* 0x000fea0003800000 */
[----:B------:R-:W-:Y:S01]  /*0220*/  LOP3.LUT R9, RZ, R10, RZ, 0x33, !PT ;  /* 0x0000000aff097212 */ /* 0x000fe200078e33ff */
[----:B------:R-:W-:Y:S03]  /*0230*/  BSSY.RECONVERGENT B2, `(.L_x_514) ;  /* 0x0000028000027945 */ /* 0x000fe60003800200 */
[----:B------:R-:W-:-:S04]  /*0240*/  IADD3 R11, PT, PT, -R5, R4, R9 ;  /* 0x00000004050b7210 */ /* 0x000fc80007ffe109 */
[----:B------:R-:W-:-:S04]  /*0250*/  LOP3.LUT R4, R11, 0x300, RZ, 0xc0, !PT ;  /* 0x000003000b047812 */ /* 0x000fc800078ec0ff */
[----:B------:R-:W-:-:S13]  /*0260*/  ISETP.NE.AND P0, PT, R4, 0x300, PT ;  /* 0x000003000400780c */ /* 0x000fda0003f05270 */
[----:B------:R-:W-:Y:S05]  /*0270*/  @!P0 BRA `(.L_x_515) ;  /* 0x00000000008c8947 */ /* 0x000fea0003800000 */
[----:B0-----:R-:W0:Y:S01]  /*0280*/  LDC.64 R12, c[0x0][0x380] ;  /* 0x0000e000ff0c7b82 */ /* 0x001e220000000a00 */
[----:B------:R-:W-:Y:S01]  /*0290*/  LEA.HI R4, R11, 0x1, RZ, 0x18 ;  /* 0x000000010b047811 */ /* 0x000fe200078fc0ff */
[----:B------:R-:W-:-:S03]  /*02a0*/  IMAD.IADD R9, R5, 0x1, R10 ;  /* 0x0000000105097824 */ /* 0x000fc600078e020a */
[----:B------:R-:W-:-:S05]  /*02b0*/  LOP3.LUT R4, R4, 0x3, RZ, 0xc0, !PT ;  /* 0x0000000304047812 */ /* 0x000fca00078ec0ff */
[----:B------:R-:W-:-:S07]  /*02c0*/  IMAD.MOV R4, RZ, RZ, -R4 ;  /* 0x000000ffff047224 */ /* 0x000fce00078e0a04 */
.L_x_518:
[----:B0-----:R-:W-:-:S06]  /*02d0*/  IMAD.WIDE R14, R9, 0x4, R12 ;  /* 0x00000004090e7825 */ /* 0x001fcc00078e020c */
[----:B------:R-:W2:Y:S01]  /*02e0*/  LDG.E R15, desc[UR10][R14.64] ;  /* 0x0000000a0e0f7981 */ /* 0x000ea2000c1e1900 */
[C---:B------:R-:W-:Y:S01]  /*02f0*/  IADD3 R20, P1, PT, R9.reuse, UR6, RZ ;  /* 0x0000000609147c10 */ /* 0x040fe2000ff3e0ff */
[----:B------:R-:W-:Y:S01]  /*0300*/  VIADD R4, R4, 0x1 ;  /* 0x0000000104047836 */ /* 0x000fe20000000000 */
[----:B------:R-:W-:Y:S01]  /*0310*/  BSSY.RECONVERGENT B3, `(.L_x_516) ;  /* 0x0000016000037945 */ /* 0x000fe20003800200 */
[----:B------:R-:W-:Y:S01]  /*0320*/  IMAD.MOV.U32 R17, RZ, RZ, R6 ;  /* 0x000000ffff117224 */ /* 0x000fe200078e0006 */
[----:B------:R-:W-:Y:S01]  /*0330*/  LEA.HI.X.SX32 R19, R9, UR7, 0x1, P1 ;  /* 0x0000000709137c11 */ /* 0x000fe200088f0eff */
[----:B------:R-:W-:Y:S01]  /*0340*/  IMAD.MOV.U32 R18, RZ, RZ, R8 ;  /* 0x000000ffff127224 */ /* 0x000fe200078e0008 */
[----:B------:R-:W-:Y:S01]  /*0350*/  ISETP.NE.AND P2, PT, R4, RZ, PT ;  /* 0x000000ff0400720c */ /* 0x000fe20003f45270 */
[----:B-----5:R-:W-:Y:S02]  /*0360*/  IMAD.MOV.U32 R16, RZ, RZ, R7 ;  /* 0x000000ffff107224 */ /* 0x020fe400078e0007 */
[----:B------:R-:W-:-:S02]  /*0370*/  IMAD.MOV.U32 R6, RZ, RZ, R20 ;  /* 0x000000ffff067224 */ /* 0x000fc400078e0014 */
        /* <DEDUP_REMOVED lines=15> */
.L_x_517:
[----:B------:R-:W-:Y:S05]  /*0470*/  BSYNC.RECONVERGENT B3 ;  /* 0x0000000000037941 */ /* 0x000fea0003800200 */
.L_x_516:
[----:B------:R-:W-:Y:S02]  /*0480*/  VIADD R10, R10, 0x100 ;  /* 0x000001000a0a7836 */ /* 0x000fe40000000000 */
[----:B------:R-:W-:Y:S01]  /*0490*/  VIADD R9, R9, 0x100 ;  /* 0x0000010009097836 */ /* 0x000fe20000000000 */
[----:B------:R-:W-:Y:S06]  /*04a0*/  @P2 BRA `(.L_x_518) ;  /* 0xfffffffc00882947 */ /* 0x000fec000383ffff */
.L_x_515:
[----:B------:R-:W-:Y:S05]  /*04b0*/  BSYNC.RECONVERGENT B2 ;  /* 0x0000000000027941 */ /* 0x000fea0003800200 */
.L_x_514:
[----:B------:R-:W-:-:S13]  /*04c0*/  ISETP.GE.U32.AND P0, PT, R11, 0x300, PT ;  /* 0x000003000b00780c */ /* 0x000fda0003f06070 */
[----:B------:R-:W-:Y:S05]  /*04d0*/  @!P0 BRA `(.L_x_513) ;  /* 0x00000004008c8947 */ /* 0x000fea0003800000 */
[----:B0-----:R-:W0:Y:S01]  /*04e0*/  LDC.64 R12, c[0x0][0x380] ;  /* 0x0000e000ff0c7b82 */ /* 0x001e220000000a00 */
[----:B------:R-:W-:-:S04]  /*04f0*/  IMAD.IADD R9, R5, 0x1, R10 ;  /* 0x0000000105097824 */ /* 0x000fc800078e020a */
[C---:B------:R-:W-:Y:S02]  /*0500*/  VIADD R19, R9.reuse, 0x100 ;  /* 0x0000010009137836 */ /* 0x040fe40000000000 */
[C---:B------:R-:W-:Y:S02]  /*0510*/  VIADD R18, R9.reuse, 0x200 ;  /* 0x0000020009127836 */ /* 0x040fe40000000000 */
[----:B------:R-:W-:Y:S01]  /*0520*/  VIADD R20, R9, 0x300 ;  /* 0x0000030009147836 */ /* 0x000fe20000000000 */
[----:B0-----:R-:W-:-:S05]  /*0530*/  IADD3 R4, P0, PT, R12, 0x800, RZ ;  /* 0x000008000c047810 */ /* 0x001fca0007f1e0ff */
[----:B------:R-:W-:-:S08]  /*0540*/  IMAD.X R5, RZ, RZ, R13, P0 ;  /* 0x000000ffff057224 */ /* 0x000fd000000e060d */
.L_x_527:
[----:B------:R-:W-:-:S05]  /*0550*/  IMAD.WIDE R14, R9, 0x4, R4 ;  /* 0x00000004090e7825 */ /* 0x000fca00078e0204 */
[----:B------:R-:W2:Y:S04]  /*0560*/  LDG.E R22, desc[UR10][R14.64+-0x800] ;  /* 0xfff8000a0e167981 */ /* 0x000ea8000c1e1900 */
[----:B-----5:R0:W5:Y:S04]  /*0570*/  LDG.E R24, desc[UR10][R14.64+-0x400] ;  /* 0xfffc000a0e187981 */ /* 0x020168000c1e1900 */
[----:B------:R0:W5:Y:S04]  /*0580*/  LDG.E R11, desc[UR10][R14.64] ;  /* 0x0000000a0e0b7981 */ /* 0x000168000c1e1900 */
[----:B------:R0:W5:Y:S01]  /*0590*/  LDG.E R12, desc[UR10][R14.64+0x400] ;  /* 0x0004000a0e0c7981 */ /* 0x000162000c1e1900 */
[C---:B------:R-:W-:Y:S01]  /*05a0*/  IADD3 R21, P1, PT, R9.reuse, UR8, RZ ;  /* 0x0000000809157c10 */ /* 0x040fe2000ff3e0ff */
[----:B------:R-:W-:Y:S03]  /*05b0*/  BSSY.RECONVERGENT B2, `(.L_x_519) ;  /* 0x0000012000027945 */ /* 0x000fe60003800200 */
[----:B------:R-:W-:Y:S01]  /*05c0*/  LEA.HI.X.SX32 R23, R9, UR9, 0x1, P1 ;  /* 0x0000000909177c11 */ /* 0x000fe200088f0eff */
[----:B------:R-:W-:-:S04]  /*05d0*/  IMAD.MOV.U32 R16, RZ, RZ, R21 ;  /* 0x000000ffff107224 */ /* 0x000fc800078e0015 */
        /* <DEDUP_REMOVED lines=15> */
.L_x_520:
[----:B------:R-:W-:Y:S05]  /*06d0*/  BSYNC.RECONVERGENT B2 ;  /* 0x0000000000027941 */ /* 0x000fea0003800200 */
.L_x_519:
[----:B-----5:R-:W-:Y:S01]  /*06e0*/  FSETP.GEU.AND P0, PT, R13, R24, PT ;  /* 0x000000180d00720b */ /* 0x020fe20003f0e000 */
[----:B------:R-:W-:Y:S01]  /*06f0*/  BSSY.RECONVERGENT B2, `(.L_x_521) ;  /* 0x0000012000027945 */ /* 0x000fe20003800200 */
[----:B------:R-:W-:Y:S01]  /*0700*/  IADD3 R15, P1, PT, R19, UR8, RZ ;  /* 0x00000008130f7c10 */ /* 0x000fe2000ff3e0ff */
[----:B------:R-:W-:-:S03]  /*0710*/  IMAD.MOV.U32 R6, RZ, RZ, R24 ;  /* 0x000000ffff067224 */ /* 0x000fc600078e0018 */
[----:B------:R-:W-:Y:S01]  /*0720*/  LEA.HI.X.SX32 R14, R19, UR9, 0x1, P1 ;  /* 0x00000009130e7c11 */ /* 0x000fe200088f0eff */
        /* <DEDUP_REMOVED lines=14> */
.L_x_522:
[----:B------:R-:W-:Y:S05]  /*0810*/  BSYNC.RECONVERGENT B2 ;  /* 0x0000000000027941 */ /* 0x000fea0003800200 */
.L_x_521:
[----:B------:R-:W-:Y:S01]  /*0820*/  FSETP.GEU.AND P0, PT, R6, R11, PT ;  /* 0x0000000b0600720b */ /* 0x000fe20003f0e000 */
[----:B------:R-:W-:Y:S01]  /*0830*/  BSSY.RECONVERGENT B2, `(.L_x_523) ;  /* 0x0000013000027945 */ /* 0x000fe20003800200 */
[----:B------:R-:W-:Y:S01]  /*0840*/  IADD3 R16, P1, PT, R18, UR8, RZ ;  /* 0x0000000812107c10 */ /* 0x000fe2000ff3e0ff */
[----:B------:R-:W-:Y:S01]  /*0850*/  IMAD.MOV.U32 R13, RZ, RZ, R11 ;  /* 0x000000ffff0d7224 */ /* 0x000fe200078e000b */
[----:B------:R-:W-:Y:S02]  /*0860*/  IADD3 R21, P2, PT, R20, UR8, RZ ;  /* 0x0000000814157c10 */ /* 0x000fe4000ff5e0ff */
        /* <DEDUP_REMOVED lines=15> */
.L_x_524:
[----:B------:R-:W-:Y:S05]  /*0960*/  BSYNC.RECONVERGENT B2 ;  /* 0x0000000000027941 */ /* 0x000fea0003800200 */
.L_x_523:
[----:B------:R-:W-:Y:S01]  /*0970*/  FSETP.GEU.AND P0, PT, R13, R12, PT ;  /* 0x0000000c0d00720b */ /* 0x000fe20003f0e000 */
[----:B------:R-:W-:Y:S01]  /*0980*/  BSSY.RECONVERGENT B2, `(.L_x_525) ;  /* 0x0000011000027945 */ /* 0x000fe20003800200 */
[----:B------:R-:W-:Y:S01]  /*0990*/  LEA.HI.X.SX32 R16, R20, UR9, 0x1, P2 ;  /* 0x0000000914107c11 */ /* 0x000fe200090f0eff */
        /* <DEDUP_REMOVED lines=15> */
.L_x_526:
[----:B------:R-:W-:Y:S05]  /*0a90*/  BSYNC.RECONVERGENT B2 ;  /* 0x0000000000027941 */ /* 0x000fea0003800200 */
.L_x_525:
[----:B------:R-:W-:Y:S02]  /*0aa0*/  VIADD R10, R10, 0x400 ;  /* 0x000004000a0a7836 */ /* 0x000fe40000000000 */
[----:B------:R-:W-:Y:S02]  /*0ab0*/  VIADD R19, R19, 0x400 ;  /* 0x0000040013137836 */ /* 0x000fe40000000000 */
[----:B------:R-:W-:Y:S01]  /*0ac0*/  VIADD R18, R18, 0x400 ;  /* 0x0000040012127836 */ /* 0x000fe20000000000 */
[----:B------:R-:W-:Y:S01]  /*0ad0*/  ISETP.GE.AND P0, PT, R10, R3, PT ;  /* 0x000000030a00720c */ /* 0x000fe20003f06270 */
[----:B------:R-:W-:Y:S02]  /*0ae0*/  VIADD R20, R20, 0x400 ;  /* 0x0000040014147836 */ /* 0x000fe40000000000 */
[----:B------:R-:W-:-:S10]  /*0af0*/  VIADD R9, R9, 0x400 ;  /* 0x0000040009097836 */ /* 0x000fd40000000000 */
[----:B------:R-:W-:Y:S05]  /*0b00*/  @!P0 BRA `(.L_x_527) ;  /* 0xfffffff800908947 */ /* 0x000fea000383ffff */
.L_x_513:
[----:B------:R-:W-:Y:S05]  /*0b10*/  BSYNC.RECONVERGENT B1 ;  /* 0x0000000000017941 */ /* 0x000fea0003800200 */
.L_x_512:
[----:B------:R-:W-:-:S13]  /*0b20*/  ISETP.GE.AND P0, PT, R3, 0x100, PT ;  /* 0x000001000300780c */ /* 0x000fda0003f06270 */
[----:B------:R-:W-:Y:S05]  /*0b30*/  @!P0 BRA `(.L_x_528) ;  /* 0x00000010008c8947 */ /* 0x000fea0003800000 */
[----:B0-----:R-:W0:Y:S01]  /*0b40*/  S2R R12, SR_LANEID ;  /* 0x00000000000c7919 */ /* 0x001e220000000000 */
[----:B------:R-:W-:Y:S01]  /*0b50*/  BSSY.RECONVERGENT B1, `(.L_x_529) ;  /* 0x000001b000017945 */ /* 0x000fe20003800200 */
[----:B------:R-:W-:Y:S01]  /*0b60*/  IMAD.MOV.U32 R9, RZ, RZ, R6 ;  /* 0x000000ffff097224 */ /* 0x000fe200078e0006 */
[----:B-----5:R1:W2:Y:S01]  /*0b70*/  SHFL.DOWN PT, R4, R7, 0x1, 0x1f ;  /* 0x08201f0007047f89 */ /* 0x0202a200000e0000 */
        /* <DEDUP_REMOVED lines=24> */
.L_x_530:
[----:B------:R-:W-:Y:S05]  /*0d00*/  BSYNC.RECONVERGENT B1 ;  /* 0x0000000000017941 */ /* 0x000fea0003800200 */
.L_x_529:
        /* <DEDUP_REMOVED lines=12> */
[----:B---3--:R-:W-:Y:S02]  /*0dd0*/  IMAD.MOV.U32 R5, RZ, RZ, R12 ;  /* 0x000000ffff057224 */ /* 0x008fe400078e000c */
[----:B--2---:R-:W-:Y:S02]  /*0de0*/  IMAD.MOV.U32 R8, RZ, RZ, R7 ;  /* 0x000000ffff087224 */ /* 0x004fe400078e0007 */
        /* <DEDUP_REMOVED lines=13> */
.L_x_532:
[----:B------:R-:W-:Y:S05]  /*0ec0*/  BSYNC.RECONVERGENT B1 ;  /* 0x0000000000017941 */ /* 0x000fea0003800200 */
.L_x_531:
[----:B0-----:R0:W4:Y:S01]  /*0ed0*/  SHFL.DOWN PT, R9, R4, 0x4, 0x1f ;  /* 0x08801f0004097f89 */ /* 0x00112200000e0000 */
[----:B------:R-:W-:Y:S01]  /*0ee0*/  BSSY.RECONVERGENT B1, `(.L_x_533) ;  /* 0x0000017000017945 */ /* 0x000fe20003800200 */
[----:B-1----:R-:W-:Y:S02]  /*0ef0*/  IMAD.MOV.U32 R6, RZ, RZ, R5 ;  /* 0x000000ffff067224 */ /* 0x002fe400078e0005 */
[----:B------:R0:W1:Y:S01]  /*0f00*/  SHFL.DOWN PT, R10, R5, 0x4, 0x1f ;  /* 0x08801f00050a7f89 */ /* 0x00006200000e0000 */
[----:B--2---:R-:W-:Y:S02]  /*0f10*/  IMAD.MOV.U32 R7, RZ, RZ, R8 ;  /* 0x000000ffff077224 */ /* 0x004fe400078e0008 */
[----:B------:R-:W-:Y:S01]  /*0f20*/  IMAD.MOV.U32 R3, RZ, RZ, R4 ;  /* 0x000000ffff037224 */ /* 0x000fe200078e0004 */
[----:B------:R0:W2:Y:S01]  /*0f30*/  SHFL.DOWN PT, R11, R8, 0x4, 0x1f ;  /* 0x08801f00080b7f89 */ /* 0x0000a200000e0000 */
[----:B------:R-:W-:Y:S05]  /*0f40*/  @P3 BRA `(.L_x_534) ;  /* 0x0000000000403947 */ /* 0x000fea0003800000 */
[----:B----4-:R-:W-:Y:S01]  /*0f50*/  FSETP.GEU.AND P0, PT, R4, R9, PT ;  /* 0x000000090400720b */ /* 0x010fe20003f0e000 */
[----:B-1----:R-:W-:Y:S02]  /*0f60*/  IMAD.MOV.U32 R6, RZ, RZ, R10 ;  /* 0x000000ffff067224 */ /* 0x002fe400078e000a */
        /* <DEDUP_REMOVED lines=14> */
.L_x_534:
[----:B------:R-:W-:Y:S05]  /*1050*/  BSYNC.RECONVERGENT B1 ;  /* 0x0000000000017941 */ /* 0x000fea0003800200 */
.L_x_533:
[----:B0-----:R0:W0:Y:S01]  /*1060*/  SHFL.DOWN PT, R8, R3, 0x8, 0x1f ;  /* 0x09001f0003087f89 */ /* 0x00102200000e0000 */
[----:B------:R-:W-:Y:S01]  /*1070*/  BSSY.RECONVERGENT B1, `(.L_x_535) ;  /* 0x0000017000017945 */ /* 0x000fe20003800200 */
[----:B------:R-:W-:Y:S02]  /*1080*/  IMAD.MOV.U32 R5, RZ, RZ, R6 ;  /* 0x000000ffff057224 */ /* 0x000fe400078e0006 */
[----:B--2---:R2:W0:Y:S01]  /*1090*/  SHFL.DOWN PT, R11, R6, 0x8, 0x1f ;  /* 0x09001f00060b7f89 */ /* 0x00442200000e0000 */
        /* <DEDUP_REMOVED lines=20> */
.L_x_536:
[----:B------:R-:W-:Y:S05]  /*11e0*/  BSYNC.RECONVERGENT B1 ;  /* 0x0000000000017941 */ /* 0x000fea0003800200 */
.L_x_535:
[----:B0-----:R0:W4:Y:S01]  /*11f0*/  SHFL.DOWN PT, R3, R4, 0x10, 0x1f ;  /* 0x0a001f0004037f89 */ /* 0x00112200000e0000 */
[----:B------:R-:W-:Y:S01]  /*1200*/  BSSY.RECONVERGENT B1, `(.L_x_537) ;  /* 0x0000017000017945 */ /* 0x000fe20003800200 */
[----:B--2---:R-:W-:Y:S02]  /*1210*/  IMAD.MOV.U32 R7, RZ, RZ, R5 ;  /* 0x000000ffff077224 */ /* 0x004fe400078e0005 */
[----:B-1----:R0:W1:Y:S01]  /*1220*/  SHFL.DOWN PT, R10, R5, 0x10, 0x1f ;  /* 0x0a001f00050a7f89 */ /* 0x00206200000e0000 */
[----:B------:R-:W-:Y:S02]  /*1230*/  IMAD.MOV.U32 R8, RZ, RZ, R9 ;  /* 0x000000ffff087224 */ /* 0x000fe400078e0009 */
[----:B------:R-:W-:Y:S01]  /*1240*/  IMAD.MOV.U32 R6, RZ, RZ, R4 ;  /* 0x000000ffff067224 */ /* 0x000fe200078e0004 */
[----:B---3--:R0:W2:Y:S01]  /*1250*/  SHFL.DOWN PT, R12, R9, 0x10, 0x1f ;  /* 0x0a001f00090c7f89 */ /* 0x0080a200000e0000 */
        /* <DEDUP_REMOVED lines=17> */
.L_x_538:
[----:B------:R-:W-:Y:S05]  /*1370*/  BSYNC.RECONVERGENT B1 ;  /* 0x0000000000017941 */ /* 0x000fea0003800200 */
.L_x_537:
[----:B------:R-:W-:Y:S04]  /*1380*/  BSSY.RECONVERGENT B1, `(.L_x_539) ;  /* 0x000000c000017945 */ /* 0x000fe80003800200 */
[----:B------:R-:W-:Y:S05]  /*1390*/  @P2 BRA `(.L_x_540) ;  /* 0x0000000000282947 */ /* 0x000fea0003800000 */
[----:B0-----:R-:W0:Y:S01]  /*13a0*/  S2R R5, SR_CgaCtaId ;  /* 0x0000000000057919 */ /* 0x001e220000008800 */
[----:B------:R-:W-:Y:S02]  /*13b0*/  MOV R4, 0x400 ;  /* 0x0000040000047802 */ /* 0x000fe40000000f00 */
[----:B----4-:R-:W-:-:S04]  /*13c0*/  SHF.R.U32.HI R3, RZ, 0x1, R2 ;  /* 0x00000001ff037819 */ /* 0x010fc80000011602 */
[----:B------:R-:W-:Y:S02]  /*13d0*/  LOP3.LUT R3, R3, 0x1f0, RZ, 0xc0, !PT ;  /* 0x000001f003037812 */ /* 0x000fe400078ec0ff */
[----:B0-----:R-:W-:Y:S01]  /*13e0*/  LEA R4, R5, R4, 0x18 ;  /* 0x0000000405047211 */ /* 0x001fe200078ec0ff */
[----:B------:R-:W-:-:S04]  /*13f0*/  IMAD.MOV.U32 R5, RZ, RZ, R8 ;  /* 0x000000ffff057224 */ /* 0x000fc800078e0008 */
[----:B------:R-:W-:Y:S02]  /*1400*/  IMAD.IADD R3, R3, 0x1, R4 ;  /* 0x0000000103037824 */ /* 0x000fe400078e0204 */
[----:B------:R-:W-:-:S03]  /*1410*/  IMAD.MOV.U32 R4, RZ, RZ, R7 ;  /* 0x000000ffff047224 */ /* 0x000fc600078e0007 */
[----:B------:R3:W-:Y:S04]  /*1420*/  STS [R3+0x8], R6 ;  /* 0x0000080603007388 */ /* 0x0007e80000000800 */
[----:B------:R3:W-:Y:S02]  /*1430*/  STS.64 [R3+0x10], R4 ;  /* 0x0000100403007388 */ /* 0x0007e40000000a00 */
.L_x_540:
[----:B------:R-:W-:Y:S05]  /*1440*/  BSYNC.RECONVERGENT B1 ;  /* 0x0000000000017941 */ /* 0x000fea0003800200 */
.L_x_539:
[----:B------:R-:W-:Y:S01]  /*1450*/  BAR.SYNC.DEFER_BLOCKING 0x0 ;  /* 0x0000000000007b1d */ /* 0x000fe20000010000 */
[----:B------:R-:W-:-:S13]  /*1460*/  ISETP.NE.AND P2, PT, R2, RZ, PT ;  /* 0x000000ff0200720c */ /* 0x000fda0003f45270 */
[----:B------:R-:W-:Y:S05]  /*1470*/  @P2 BRA `(.L_x_541) ;  /* 0x0000004400042947 */ /* 0x000fea0003800000 */
[----:B---34-:R-:W3:Y:S01]  /*1480*/  S2R R3, SR_CgaCtaId ;  /* 0x0000000000037919 */ /* 0x018ee20000008800 */
[----:B------:R-:W-:Y:S01]  /*1490*/  MOV R2, 0x400 ;  /* 0x0000040000027802 */ /* 0x000fe20000000f00 */
[----:B------:R-:W-:Y:S03]  /*14a0*/  BSSY.RECONVERGENT B1, `(.L_x_542) ;  /* 0x0000016000017945 */ /* 0x000fe60003800200 */
[----:B---3--:R-:W-:-:S05]  /*14b0*/  LEA R26, R3, R2, 0x18 ;  /* 0x00000002031a7211 */ /* 0x008fca00078ec0ff */
[----:B0-----:R-:W0:Y:S04]  /*14c0*/  LDS R5, [R26+0x18] ;  /* 0x000018001a057984 */ /* 0x001e280000000800 */
        /* <DEDUP_REMOVED lines=19> */
.L_x_543:
[----:B------:R-:W-:Y:S05]  /*1600*/  BSYNC.RECONVERGENT B1 ;  /* 0x0000000000017941 */ /* 0x000fea0003800200 */
.L_x_542:
[----:B------:R-:W0:Y:S01]  /*1610*/  LDS.64 R6, [R26+0x30] ;  /* 0x000030001a067984 */ /* 0x000e220000000a00 */
[----:B------:R-:W-:Y:S01]  /*1620*/  FSETP.GEU.AND P0, PT, R21, R22, PT ;  /* 0x000000161500720b */ /* 0x000fe20003f0e000 */
[----:B------:R-:W-:Y:S01]  /*1630*/  BSSY.RECONVERGENT B1, `(.L_x_544) ;  /* 0x0000019000017945 */ /* 0x000fe20003800200 */
[----:B------:R-:W-:Y:S01]  /*1640*/  IMAD.MOV.U32 R23, RZ, RZ, R22 ;  /* 0x000000ffff177224 */ /* 0x000fe200078e0016 */
[----:B------:R1:W3:Y:S04]  /*1650*/  LDS R20, [R26+0x48] ;  /* 0x000048001a147984 */ /* 0x0002e80000000800 */
[----:B------:R1:W4:Y:S04]  /*1660*/  LDS R19, [R26+0x58] ;  /* 0x000058001a137984 */ /* 0x0003280000000800 */
[----:B------:R1:W1:Y:S04]  /*1670*/  LDS R18, [R26+0x68] ;  /* 0x000068001a127984 */ /* 0x0002680000000800 */
[----:B------:R0:W1:Y:S04]  /*1680*/  LDS R17, [R26+0x78] ;  /* 0x000078001a117984 */ /* 0x0000680000000800 */
[----:B------:R0:W1:Y:S04]  /*1690*/  LDS.64 R8, [R26+0x40] ;  /* 0x000040001a087984 */ /* 0x0000680000000a00 */
[----:B------:R0:W1:Y:S04]  /*16a0*/  LDS.64 R10, [R26+0x50] ;  /* 0x000050001a0a7984 */ /* 0x0000680000000a00 */
[----:B--2---:R2:W1:Y:S04]  /*16b0*/  LDS.64 R12, [R26+0x60] ;  /* 0x000060001a0c7984 */ /* 0x0044680000000a00 */
        /* <DEDUP_REMOVED lines=16> */
.L_x_545:
[----:B------:R-:W-:Y:S05]  /*17c0*/  BSYNC.RECONVERGENT B1 ;  /* 0x0000000000017941 */ /* 0x000fea0003800200 */
.L_x_544:
        /* <DEDUP_REMOVED lines=17> */
.L_x_547:
[----:B------:R-:W-:Y:S05]  /*18e0*/  BSYNC.RECONVERGENT B1 ;  /* 0x0000000000017941 */ /* 0x000fea0003800200 */
.L_x_546:
[----:B---3--:R-:W-:Y:S01]  /*18f0*/  FSETP.GEU.AND P0, PT, R3, R20, PT ;  /* 0x000000140300720b */ /* 0x008fe20003f0e000 */
        /* <DEDUP_REMOVED lines=16> */
.L_x_549:
[----:B------:R-:W-:Y:S05]  /*1a00*/  BSYNC.RECONVERGENT B1 ;  /* 0x0000000000017941 */ /* 0x000fea0003800200 */
.L_x_548:
        /* <DEDUP_REMOVED lines=17> */
.L_x_551:
[----:B------:R-:W-:Y:S05]  /*1b20*/  BSYNC.RECONVERGENT B1 ;  /* 0x0000000000017941 */ /* 0x000fea0003800200 */
.L_x_550:
        /* <DEDUP_REMOVED lines=17> */
.L_x_553:
[----:B------:R-:W-:Y:S05]  /*1c40*/  BSYNC.RECONVERGENT B1 ;  /* 0x0000000000017941 */ /* 0x000fea0003800200 */
.L_x_552:
        /* <DEDUP_REMOVED lines=18> */
.L_x_528:
[----:B------:R-:W1:Y:S01]  /*1d70*/  S2R R14, SR_LANEID ;  /* 0x00000000000e7919 */ /* 0x000e620000000000 */
[----:B------:R-:W-:Y:S01]  /*1d80*/  LOP3.LUT R4, R2, 0x3e0, RZ, 0xc0, !PT ;  /* 0x000003e002047812 */ /* 0x000fe200078ec0ff */
[----:B------:R-:W-:Y:S01]  /*1d90*/  BSSY.RECONVERGENT B1, `(.L_x_554) ;  /* 0x0000027000017945 */ /* 0x000fe20003800200 */
[----:B------:R-:W-:-:S03]  /*1da0*/  IMAD.MOV.U32 R16, RZ, RZ, R8 ;  /* 0x000000ffff107224 */ /* 0x000fc600078e0008 */
[----:B------:R-:W-:Y:S01]  /*1db0*/  VIADD R10, R4, 0x20 ;  /* 0x00000020040a7836 */ /* 0x000fe20000000000 */
[----:B------:R-:W-:-:S04]  /*1dc0*/  LOP3.LUT R4, RZ, R4, RZ, 0x33, !PT ;  /* 0x00000004ff047212 */ /* 0x000fc800078e33ff */
[----:B------:R-:W-:Y:S01]  /*1dd0*/  ISETP.GT.AND P0, PT, R10, R3, PT ;  /* 0x000000030a00720c */ /* 0x000fe20003f04270 */
[----:B------:R-:W-:-:S05]  /*1de0*/  IMAD.IADD R4, R3, 0x1, R4 ;  /* 0x0000000103047824 */ /* 0x000fca00078e0204 */
[----:B------:R-:W-:-:S05]  /*1df0*/  SEL R5, R4, 0x1f, P0 ;  /* 0x0000001f04057807 */ /* 0x000fca0000000000 */
[----:B------:R2:W3:Y:S04]  /*1e00*/  SHFL.DOWN PT, R9, R6, 0x1, R5 ;  /* 0x0820000006097989 */ /* 0x0004e800000e0005 */
[----:B------:R2:W4:Y:S01]  /*1e10*/  SHFL.DOWN PT, R11, R8, 0x1, R5 ;  /* 0x08200000080b7989 */ /* 0x00052200000e0005 */
[CC--:B-1----:R-:W-:Y:S01]  /*1e20*/  ISETP.GE.AND P0, PT, R14.reuse, R5.reuse, PT ;  /* 0x000000050e00720c */ /* 0x0c2fe20003f06270 */
[C---:B------:R-:W-:Y:S01]  /*1e30*/  VIADD R10, R14.reuse, 0x4 ;  /* 0x000000040e0a7836 */ /* 0x040fe20000000000 */
[C---:B------:R-:W-:Y:S01]  /*1e40*/  ISETP.NE.AND P2, PT, R14.reuse, RZ, PT ;  /* 0x000000ff0e00720c */ /* 0x040fe20003f45270 */
[C---:B------:R-:W-:Y:S02]  /*1e50*/  VIADD R4, R14.reuse, 0x2 ;  /* 0x000000020e047836 */ /* 0x040fe40000000000 */
[----:B0-----:R-:W-:Y:S01]  /*1e60*/  VIADD R12, R14, 0x8 ;  /* 0x000000080e0c7836 */ /* 0x001fe20000000000 */
[-C--:B------:R-:W-:Y:S01]  /*1e70*/  ISETP.GT.AND P5, PT, R10, R5.reuse, PT ;  /* 0x000000050a00720c */ /* 0x080fe20003fa4270 */
[----:B------:R-:W-:Y:S01]  /*1e80*/  VIADD R14, R14, 0x10 ;  /* 0x000000100e0e7836 */ /* 0x000fe20000000000 */
[----:B-----5:R2:W0:Y:S01]  /*1e90*/  SHFL.DOWN PT, R10, R7, 0x1, R5 ;  /* 0x08200000070a7989 */ /* 0x02042200000e0005 */
[-C--:B------:R-:W-:Y:S01]  /*1ea0*/  ISETP.GT.AND P1, PT, R4, R5.reuse, PT ;  /* 0x000000050400720c */ /* 0x080fe20003f24270 */
[----:B------:R-:W-:Y:S01]  /*1eb0*/  IMAD.MOV.U32 R4, RZ, RZ, R7 ;  /* 0x000000ffff047224 */ /* 0x000fe200078e0007 */
[----:B------:R-:W-:-:S02]  /*1ec0*/  ISETP.GT.AND P4, PT, R12, R5, PT ;  /* 0x000000050c00720c */ /* 0x000fc40003f84270 */
[----:B------:R-:W-:Y:S01]  /*1ed0*/  ISETP.GT.AND P3, PT, R14, R5, PT ;  /* 0x000000050e00720c */ /* 0x000fe20003f64270 */
[----:B------:R-:W-:Y:S01]  /*1ee0*/  IMAD.MOV.U32 R14, RZ, RZ, R6 ;  /* 0x000000ffff0e7224 */ /* 0x000fe200078e0006 */
[----:B---3--:R-:W-:Y:S11]  /*1ef0*/  @P0 BRA `(.L_x_555) ;  /* 0x0000000000400947 */ /* 0x008ff60003800000 */
[----:B0-----:R-:W-:Y:S01]  /*1f00*/  FSETP.GEU.AND P0, PT, R7, R10, PT ;  /* 0x0000000a0700720b */ /* 0x001fe20003f0e000 */
[----:B------:R-:W-:Y:S02]  /*1f10*/  IMAD.MOV.U32 R4, RZ, RZ, R10 ;  /* 0x000000ffff047224 */ /* 0x000fe400078e000a */
[----:B------:R-:W-:Y:S02]  /*1f20*/  IMAD.MOV.U32 R14, RZ, RZ, R9 ;  /* 0x000000ffff0e7224 */ /* 0x000fe400078e0009 */
[----:B----4-:R-:W-:-:S08]  /*1f30*/  IMAD.MOV.U32 R16, RZ, RZ, R11 ;  /* 0x000000ffff107224 */ /* 0x010fd000078e000b */
        /* <DEDUP_REMOVED lines=12> */
.L_x_555:
[----:B------:R-:W-:Y:S05]  /*2000*/  BSYNC.RECONVERGENT B1 ;  /* 0x0000000000017941 */ /* 0x000fea0003800200 */
.L_x_554:
[----:B--2---:R1:W2:Y:S01]  /*2010*/  SHFL.DOWN PT, R7, R4, 0x2, R5 ;  /* 0x0840000004077989 */ /* 0x0042a200000e0005 */
[----:B------:R-:W-:Y:S01]  /*2020*/  BSSY.RECONVERGENT B1, `(.L_x_556) ;  /* 0x0000017000017945 */ /* 0x000fe20003800200 */
[----:B------:R-:W-:Y:S02]  /*2030*/  IMAD.MOV.U32 R6, RZ, RZ, R4 ;  /* 0x000000ffff067224 */ /* 0x000fe400078e0004 */
[----:B------:R1:W3:Y:S01]  /*2040*/  SHFL.DOWN PT, R9, R14, 0x2, R5 ;  /* 0x084000000e097989 */ /* 0x0002e200000e0005 */
[----:B0-----:R-:W-:Y:S02]  /*2050*/  IMAD.MOV.U32 R10, RZ, RZ, R14 ;  /* 0x000000ffff0a7224 */ /* 0x001fe400078e000e */
[----:B------:R-:W-:Y:S01]  /*2060*/  IMAD.MOV.U32 R12, RZ, RZ, R16 ;  /* 0x000000ffff0c7224 */ /* 0x000fe200078e0010 */
[----:B----4-:R1:W0:Y:S01]  /*2070*/  SHFL.DOWN PT, R11, R16, 0x2, R5 ;  /* 0x08400000100b7989 */ /* 0x01022200000e0005 */
[----:B------:R-:W-:Y:S05]  /*2080*/  @P1 BRA `(.L_x_557) ;  /* 0x0000000000401947 */ /* 0x000fea0003800000 */
[----:B--2---:R-:W-:Y:S01]  /*2090*/  FSETP.GEU.AND P0, PT, R4, R7, PT ;  /* 0x000000070400720b */ /* 0x004fe20003f0e000 */
[----:B------:R-:W-:Y:S02]  /*20a0*/  IMAD.MOV.U32 R6, RZ, RZ, R7 ;  /* 0x000000ffff067224 */ /* 0x000fe400078e0007 */
[----:B---3--:R-:W-:Y:S02]  /*20b0*/  IMAD.MOV.U32 R10, RZ, RZ, R9 ;  /* 0x000000ffff0a7224 */ /* 0x008fe400078e0009 */
        /* <DEDUP_REMOVED lines=13> */
.L_x_557:
[----:B------:R-:W-:Y:S05]  /*2190*/  BSYNC.RECONVERGENT B1 ;  /* 0x0000000000017941 */ /* 0x000fea0003800200 */
.L_x_556:
[----:B--2---:R2:W4:Y:S01]  /*21a0*/  SHFL.DOWN PT, R7, R6, 0x4, R5 ;  /* 0x0880000006077989 */ /* 0x00452200000e0005 */
[----:B------:R-:W-:Y:S01]  /*21b0*/  BSSY.RECONVERGENT B1, `(.L_x_558) ;  /* 0x0000017000017945 */ /* 0x000fe20003800200 */
[----:B-1----:R-:W-:Y:S02]  /*21c0*/  IMAD.MOV.U32 R4, RZ, RZ, R6 ;  /* 0x000000ffff047224 */ /* 0x002fe400078e0006 */
[----:B---3--:R2:W1:Y:S01]  /*21d0*/  SHFL.DOWN PT, R9, R10, 0x4, R5 ;  /* 0x088000000a097989 */ /* 0x00846200000e0005 */
        /* <DEDUP_REMOVED lines=20> */
.L_x_559:
[----:B------:R-:W-:Y:S05]  /*2320*/  BSYNC.RECONVERGENT B1 ;  /* 0x0000000000017941 */ /* 0x000fea0003800200 */
.L_x_558:
        /* <DEDUP_REMOVED lines=24> */
.L_x_561:
[----:B------:R-:W-:Y:S05]  /*24b0*/  BSYNC.RECONVERGENT B1 ;  /* 0x0000000000017941 */ /* 0x000fea0003800200 */
.L_x_560:
[----:B-1----:R1:W2:Y:S01]  /*24c0*/  SHFL.DOWN PT, R9, R10, 0x10, R5 ;  /* 0x0a0000000a097989 */ /* 0x0022a200000e0005 */
[----:B------:R-:W-:Y:S01]  /*24d0*/  BSSY.RECONVERGENT B1, `(.L_x_562) ;  /* 0x0000017000017945 */ /* 0x000fe20003800200 */
[----:B------:R-:W-:Y:S02]  /*24e0*/  IMAD.MOV.U32 R6, RZ, RZ, R10 ;  /* 0x000000ffff067224 */ /* 0x000fe400078e000a */
[----:B0-----:R1:W0:Y:S01]  /*24f0*/  SHFL.DOWN PT, R11, R12, 0x10, R5 ;  /* 0x0a0000000c0b7989 */ /* 0x00122200000e0005 */
[----:B----4-:R-:W-:Y:S02]  /*2500*/  IMAD.MOV.U32 R7, RZ, RZ, R12 ;  /* 0x000000ffff077224 */ /* 0x010fe400078e000c */
[----:B---3--:R-:W-:Y:S01]  /*2510*/  IMAD.MOV.U32 R8, RZ, RZ, R14 ;  /* 0x000000ffff087224 */ /* 0x008fe200078e000e */
[----:B------:R1:W3:Y:S01]  /*2520*/  SHFL.DOWN PT, R13, R14, 0x10, R5 ;  /* 0x0a0000000e0d7989 */ /* 0x0002e200000e0005 */
[----:B------:R-:W-:Y:S05]  /*2530*/  @P3 BRA `(.L_x_563) ;  /* 0x0000000000403947 */ /* 0x000fea0003800000 */
        /* <DEDUP_REMOVED lines=16> */
.L_x_563:
[----:B------:R-:W-:Y:S05]  /*2640*/  BSYNC.RECONVERGENT B1 ;  /* 0x0000000000017941 */ /* 0x000fea0003800200 */
.L_x_562:
[----:B------:R-:W-:Y:S04]  /*2650*/  BSSY.RECONVERGENT B1, `(.L_x_564) ;  /* 0x000000c000017945 */ /* 0x000fe80003800200 */
[----:B------:R-:W-:Y:S05]  /*2660*/  @P2 BRA `(.L_x_565) ;  /* 0x0000000000282947 */ /* 0x000fea0003800000 */
[----:B-1----:R-:W1:Y:S01]  /*2670*/  S2R R10, SR_CgaCtaId ;  /* 0x00000000000a7919 */ /* 0x002e620000008800 */
[----:B------:R-:W-:Y:S02]  /*2680*/  MOV R5, 0x400 ;  /* 0x0000040000057802 */ /* 0x000fe40000000f00 */
[----:B------:R-:W-:-:S04]  /*2690*/  SHF.R.U32.HI R4, RZ, 0x1, R2 ;  /* 0x00000001ff047819 */ /* 0x000fc80000011602 */
[----:B------:R-:W-:Y:S02]  /*26a0*/  LOP3.LUT R4, R4, 0x1f0, RZ, 0xc0, !PT ;  /* 0x000001f004047812 */ /* 0x000fe400078ec0ff */
[----:B-1----:R-:W-:-:S05]  /*26b0*/  LEA R5, R10, R5, 0x18 ;  /* 0x000000050a057211 */ /* 0x002fca00078ec0ff */
[----:B--2---:R-:W-:Y:S02]  /*26c0*/  IMAD.IADD R9, R4, 0x1, R5 ;  /* 0x0000000104097824 */ /* 0x004fe400078e0205 */
[----:B------:R-:W-:Y:S02]  /*26d0*/  IMAD.MOV.U32 R4, RZ, RZ, R7 ;  /* 0x000000ffff047224 */ /* 0x000fe400078e0007 */
[----:B------:R-:W-:Y:S01]  /*26e0*/  IMAD.MOV.U32 R5, RZ, RZ, R8 ;  /* 0x000000ffff057224 */ /* 0x000fe200078e0008 */
[----:B------:R4:W-:Y:S04]  /*26f0*/  STS [R9+0x8], R6 ;  /* 0x0000080609007388 */ /* 0x0009e80000000800 */
[----:B------:R4:W-:Y:S02]  /*2700*/  STS.64 [R9+0x10], R4 ;  /* 0x0000100409007388 */ /* 0x0009e40000000a00 */
.L_x_565:
[----:B------:R-:W-:Y:S05]  /*2710*/  BSYNC.RECONVERGENT B1 ;  /* 0x0000000000017941 */ /* 0x000fea0003800200 */
.L_x_564:
[----:B------:R-:W-:Y:S01]  /*2720*/  BAR.SYNC.DEFER_BLOCKING 0x0 ;  /* 0x0000000000007b1d */ /* 0x000fe20000010000 */
[----:B------:R-:W-:-:S13]  /*2730*/  ISETP.NE.AND P2, PT, R2, RZ, PT ;  /* 0x000000ff0200720c */ /* 0x000fda0003f45270 */
[----:B------:R-:W-:Y:S05]  /*2740*/  @P2 BRA `(.L_x_541) ;  /* 0x0000003000502947 */ /* 0x000fea0003800000 */
[C---:B------:R-:W-:Y:S01]  /*2750*/  ISETP.GE.AND P0, PT, R3.reuse, 0x21, PT ;  /* 0x000000210300780c */ /* 0x040fe20003f06270 */
[----:B------:R-:W-:Y:S01]  /*2760*/  IMAD.MOV.U32 R2, RZ, RZ, R6 ;  /* 0x000000ffff027224 */ /* 0x000fe200078e0006 */
[C---:B------:R-:W-:Y:S01]  /*2770*/  ISETP.GE.AND P5, PT, R3.reuse, 0x41, PT ;  /* 0x000000410300780c */ /* 0x040fe20003fa6270 */
[----:B0-----:R-:W-:Y:S01]  /*2780*/  IMAD.MOV.U32 R11, RZ, RZ, R7 ;  /* 0x000000ffff0b7224 */ /* 0x001fe200078e0007 */
[C---:B------:R-:W-:Y:S01]  /*2790*/  ISETP.GE.AND P4, PT, R3.reuse, 0x61, PT ;  /* 0x000000610300780c */ /* 0x040fe20003f86270 */
[----:B-1----:R-:W-:Y:S01]  /*27a0*/  IMAD.MOV.U32 R10, RZ, RZ, R8 ;  /* 0x000000ffff0a7224 */ /* 0x002fe200078e0008 */
[----:B------:R-:W-:-:S07]  /*27b0*/  ISETP.GE.AND P3, PT, R3, 0x81, PT ;  /* 0x000000810300780c */ /* 0x000fce0003f66270 */
[----:B------:R-:W-:Y:S06]  /*27c0*/  @!P0 BRA `(.L_x_566) ;  /* 0x00000000005c8947 */ /* 0x000fec0003800000 */
[----:B------:R-:W0:Y:S01]  /*27d0*/  S2UR UR5, SR_CgaCtaId ;  /* 0x00000000000579c3 */ /* 0x000e220000008800 */
[----:B------:R-:W-:Y:S01]  /*27e0*/  UMOV UR4, 0x400 ;  /* 0x0000040000047882 */ /* 0x000fe20000000000 */
[----:B------:R-:W-:Y:S01]  /*27f0*/  BSSY.RECONVERGENT B1, `(.L_x_566) ;  /* 0x0000014000017945 */ /* 0x000fe20003800200 */
[----:B0-----:R-:W-:-:S09]  /*2800*/  ULEA UR4, UR5, UR4, 0x18 ;  /* 0x0000000405047291 */ /* 0x001fd2000f8ec0ff */
[----:B----4-:R-:W0:Y:S04]  /*2810*/  LDS R5, [UR4+0x18] ;  /* 0x00001804ff057984 */ /* 0x010e280008000800 */
[----:B---3--:R-:W1:Y:S01]  /*2820*/  LDS.64 R12, [UR4+0x20] ;  /* 0x00002004ff0c7984 */ /* 0x008e620008000a00 */
        /* <DEDUP_REMOVED lines=16> */
.L_x_567:
[----:B------:R-:W-:Y:S05]  /*2930*/  BSYNC.RECONVERGENT B1 ;  /* 0x0000000000017941 */ /* 0x000fea0003800200 */
.L_x_566:
[----:B----4-:R-:W-:Y:S02]  /*2940*/  IMAD.MOV.U32 R4, RZ, RZ, R2 ;  /* 0x000000ffff047224 */ /* 0x010fe400078e0002 */
[----:B--2---:R-:W-:Y:S02]  /*2950*/  IMAD.MOV.U32 R9, RZ, RZ, R11 ;  /* 0x000000ffff097224 */ /* 0x004fe400078e000b */
[----:B------:R-:W-:Y:S01]  /*2960*/  IMAD.MOV.U32 R8, RZ, RZ, R10 ;  /* 0x000000ffff087224 */ /* 0x000fe200078e000a */
[----:B------:R-:W-:Y:S06]  /*2970*/  @!P5 BRA `(.L_x_568) ;  /* 0x00000000005cd947 */ /* 0x000fec0003800000 */
[----:B------:R-:W0:Y:S01]  /*2980*/  S2UR UR5, SR_CgaCtaId ;  /* 0x00000000000579c3 */ /* 0x000e220000008800 */
[----:B------:R-:W-:Y:S01]  /*2990*/  UMOV UR4, 0x400 ;  /* 0x0000040000047882 */ /* 0x000fe20000000000 */
[----:B------:R-:W-:Y:S01]  /*29a0*/  BSSY.RECONVERGENT B1, `(.L_x_568) ;  /* 0x0000014000017945 */ /* 0x000fe20003800200 */
[----:B0-----:R-:W-:-:S09]  /*29b0*/  ULEA UR4, UR5, UR4, 0x18 ;  /* 0x0000000405047291 */ /* 0x001fd2000f8ec0ff */
[----:B------:R-:W0:Y:S04]  /*29c0*/  LDS R5, [UR4+0x28] ;  /* 0x00002804ff057984 */ /* 0x000e280008000800 */
[----:B------:R-:W1:Y:S01]  /*29d0*/  LDS.64 R6, [UR4+0x30] ;  /* 0x00003004ff067984 */ /* 0x000e620008000a00 */
        /* <DEDUP_REMOVED lines=16> */
.L_x_569:
[----:B------:R-:W-:Y:S05]  /*2ae0*/  BSYNC.RECONVERGENT B1 ;  /* 0x0000000000017941 */ /* 0x000fea0003800200 */
.L_x_568:
        /* <DEDUP_REMOVED lines=29> */
.L_x_571:
[----:B------:R-:W-:Y:S05]  /*2cc0*/  BSYNC.RECONVERGENT B1 ;  /* 0x0000000000017941 */ /* 0x000fea0003800200 */
.L_x_570:
        /* <DEDUP_REMOVED lines=26> */
.L_x_573:
[----:B------:R-:W-:Y:S05]  /*2e70*/  BSYNC.RECONVERGENT B1 ;  /* 0x0000000000017941 */ /* 0x000fea0003800200 */
.L_x_572:
        /* <DEDUP_REMOVED lines=26> */
.L_x_575:
[----:B------:R-:W-:Y:S05]  /*3020*/  BSYNC.RECONVERGENT B1 ;  /* 0x0000000000017941 */ /* 0x000fea0003800200 */
.L_x_574:
        /* <DEDUP_REMOVED lines=26> */
.L_x_577:
[----:B------:R-:W-:Y:S05]  /*31d0*/  BSYNC.RECONVERGENT B1 ;  /* 0x0000000000017941 */ /* 0x000fea0003800200 */
.L_x_576:
        /* <DEDUP_REMOVED lines=27> */
.L_x_509:
[----:B------:R-:W0:Y:S01]  /*3390*/  S2R R2, SR_TID.X ;  /* 0x0000000000027919 */ /* 0x000e220000002100 */
[----:B------:R-:W1:Y:S01]  /*33a0*/  LDCU.128 UR12, c[0x0][0x380] ;  /* 0x00007000ff0c77ac */ /* 0x000e620008000c00 */
[----:B------:R-:W-:Y:S02]  /*33b0*/  SHF.R.S32.HI R12, RZ, 0x1f, R5 ;  /* 0x0000001fff0c7819 */ /* 0x000fe40000011405 */
[----:B0-----:R-:W-:-:S04]  /*33c0*/  IADD3 R3, P0, PT, R5, R2, RZ ;  /* 0x0000000205037210 */ /* 0x001fc80007f1e0ff */
[----:B-1----:R-:W-:Y:S01]  /*33d0*/  LEA R6, P1, R3, UR12, 0x2 ;  /* 0x0000000c03067c11 */ /* 0x002fe2000f8210ff */
[----:B------:R-:W-:-:S05]  /*33e0*/  IMAD.X R8, RZ, RZ, R12, P0 ;  /* 0x000000ffff087224 */ /* 0x000fca00000e060c */
[----:B------:R-:W-:-:S05]  /*33f0*/  LEA.HI.X R7, R3, UR13, R8, 0x2, P1 ;  /* 0x0000000d03077c11 */ /* 0x000fca00088f1408 */
[----:B------:R-:W2:Y:S04]  /*3400*/  LDG.E R8, desc[UR10][R6.64] ;  /* 0x0000000a06087981 */ /* 0x000ea8000c1e1900 */
[----:B------:R-:W2:Y:S04]  /*3410*/  LDG.E R9, desc[UR10][R6.64+0x400] ;  /* 0x0004000a06097981 */ /* 0x000ea8000c1e1900 */
[----:B------:R-:W3:Y:S04]  /*3420*/  LDG.E R10, desc[UR10][R6.64+0x800] ;  /* 0x0008000a060a7981 */ /* 0x000ee8000c1e1900 */
[----:B------:R-:W4:Y:S04]  /*3430*/  LDG.E R11, desc[UR10][R6.64+0xc00] ;  /* 0x000c000a060b7981 */ /* 0x000f28000c1e1900 */
[----:B------:R0:W5:Y:S02]  /*3440*/  LDG.E R3, desc[UR10][R6.64+0x1000] ;  /* 0x0010000a06037981 */ /* 0x000164000c1e1900 */
[----:B0-----:R-:W-:-:S02]  /*3450*/  LOP3.LUT R6, R2, 0x400, RZ, 0xfc, !PT ;  /* 0x0000040002067812 */ /* 0x001fc400078efcff */
[----:B--2---:R-:W-:-:S04]  /*3460*/  FSETP.GEU.AND P0, PT, R8, R9, PT ;  /* 0x000000090800720b */ /* 0x004fc80003f0e000 */
[----:B------:R-:W-:-:S04]  /*3470*/  FSEL R9, R8, R9, P0 ;  /* 0x0000000908097208 */ /* 0x000fc80000000000 */
[----:B---3--:R-:W-:-:S04]  /*3480*/  FSETP.GEU.AND P2, PT, R9, R10, PT ;  /* 0x0000000a0900720b */ /* 0x008fc80003f4e000 */
[----:B------:R-:W-:Y:S01]  /*3490*/  FSEL R10, R9, R10, P2 ;  /* 0x0000000a090a7208 */ /* 0x000fe20001000000 */
[----:B------:R-:W-:-:S03]  /*34a0*/  VIADD R9, R2, 0x200 ;  /* 0x0000020002097836 */ /* 0x000fc60000000000 */
[----:B----4-:R-:W-:-:S04]  /*34b0*/  FSETP.GEU.AND P3, PT, R10, R11, PT ;  /* 0x0000000b0a00720b */ /* 0x010fc80003f6e000 */
[----:B------:R-:W-:Y:S01]  /*34c0*/  FSEL R10, R10, R11, P3 ;  /* 0x0000000b0a0a7208 */ /* 0x000fe20001800000 */
[----:B------:R-:W-:-:S03]  /*34d0*/  VIADD R11, R2, 0x100 ;  /* 0x00000100020b7836 */ /* 0x000fc60000000000 */
[----:B-----5:R-:W-:Y:S02]  /*34e0*/  FSETP.GEU.AND P1, PT, R10, R3, PT ;  /* 0x000000030a00720b */ /* 0x020fe40003f2e000 */
[C---:B------:R-:W-:Y:S02]  /*34f0*/  @P2 SEL R9, R2.reuse, R11, P0 ;  /* 0x0000000b02092207 */ /* 0x040fe40000000000 */
[----:B------:R-:W-:Y:S01]  /*3500*/  IADD3 R8, P2, PT, R5, UR14, RZ ;  /* 0x0000000e05087c10 */ /* 0x000fe2000ff5e0ff */
[----:B------:R-:W-:-:S03]  /*3510*/  @!P3 VIADD R9, R2, 0x300 ;  /* 0x000003000209b836 */ /* 0x000fc60000000000 */
[----:B------:R-:W-:Y:S02]  /*3520*/  IADD3.X R7, PT, PT, R12, UR15, RZ, P2, !PT ;  /* 0x0000000f0c077c10 */ /* 0x000fe400097fe4ff */
[----:B------:R-:W-:Y:S02]  /*3530*/  ISETP.LE.AND P2, PT, R4, UR6, PT ;  /* 0x0000000604007c0c */ /* 0x000fe4000bf43270 */
[----:B------:R-:W-:Y:S02]  /*3540*/  IADD3 R5, P3, PT, R6, R8, RZ ;  /* 0x0000000806057210 */ /* 0x000fe40007f7e0ff */
[C---:B------:R-:W-:Y:S02]  /*3550*/  @P1 ISETP.GE.U32.AND P0, PT, R9.reuse, R6, PT ;  /* 0x000000060900120c */ /* 0x040fe40003f06070 */
[----:B------:R-:W-:Y:S01]  /*3560*/  @P1 IADD3 R8, P4, PT, R9, R8, RZ ;  /* 0x0000000809081210 */ /* 0x000fe20007f9e0ff */
[----:B------:R-:W-:Y:S01]  /*3570*/  IMAD.X R6, RZ, RZ, R7, P3 ;  /* 0x000000ffff067224 */ /* 0x000fe200018e0607 */
[----:B------:R-:W-:-:S03]  /*3580*/  @P1 ISETP.GE.U32.AND.EX P0, PT, RZ, RZ, PT, P0 ;  /* 0x000000ffff00120c */ /* 0x000fc60003f06100 */
        /* <DEDUP_REMOVED lines=17> */
[----:B------:R-:W-:-:S05]  /*36a0*/  IMAD.MOV.U32 R11, RZ, RZ, 0x500 ;  /* 0x00000500ff0b7424 */ /* 0x000fca00078e00ff */
[----:B------:R-:W2:Y:S01]  /*36b0*/  ATOMG.E.ADD.STRONG.GPU PT, R7, desc[UR10][R8.64], R11 ;  /* 0x8000000b080779a8 */ /* 0x000ea200081ef10a */
[----:B------:R-:W0:Y:S01]  /*36c0*/  S2UR UR5, SR_CgaCtaId ;  /* 0x00000000000579c3 */ /* 0x000e220000008800 */
[----:B------:R-:W-:Y:S02]  /*36d0*/  UMOV UR4, 0x400 ;  /* 0x0000040000047882 */ /* 0x000fe40000000000 */
[----:B0-----:R-:W-:Y:S01]  /*36e0*/  ULEA UR4, UR5, UR4, 0x18 ;  /* 0x0000000405047291 */ /* 0x001fe2000f8ec0ff */
[----:B--2---:R-:W-:-:S08]  /*36f0*/  VIADD R7, R7, UR6 ;  /* 0x0000000607077c36 */ /* 0x004fd00008000000 */
[----:B------:R0:W-:Y:S03]  /*3700*/  STS [UR4+0x98], R7 ;  /* 0x00009807ff007988 */ /* 0x0001e60008000804 */
.L_x_580:
[----:B------:R-:W-:Y:S05]  /*3710*/  BSYNC.RECONVERGENT B1 ;  /* 0x0000000000017941 */ /* 0x000fea0003800200 */
.L_x_579:
[----:B------:R-:W1:Y:S08]  /*3720*/  S2UR UR5, SR_CgaCtaId ;  /* 0x00000000000579c3 */ /* 0x000e700000008800 */
[----:B------:R-:W-:Y:S06]  /*3730*/  BAR.SYNC.DEFER_BLOCKING 0x0 ;  /* 0x0000000000007b1d */ /* 0x000fec0000010000 */
[----:B------:R-:W-:-:S02]  /*3740*/  UMOV UR4, 0x400 ;  /* 0x0000040000047882 */ /* 0x000fc40000000000 */
[----:B-1----:R-:W-:-:S06]  /*3750*/  ULEA UR4, UR5, UR4, 0x18 ;  /* 0x0000000405047291 */ /* 0x002fcc000f8ec0ff */
[----:B0-----:R-:W-:-:S05]  /*3760*/  IMAD.U32 R7, RZ, RZ, UR4 ;  /* 0x00000004ff077e24 */ /* 0x001fca000f8e00ff */
[----:B------:R-:W0:Y:S02]  /*3770*/  LDS R11, [R7+0x98] ;  /* 0x00009800070b7984 */ /* 0x000e240000000800 */
[----:B0-----:R-:W-:-:S05]  /*3780*/  VIADD R13, R11, 0x500 ;  /* 0x000005000b0d7836 */ /* 0x001fca0000000000 */
[----:B------:R-:W-:-:S13]  /*3790*/  ISETP.GT.AND P0, PT, R13, R4, PT ;  /* 0x000000040d00720c */ /* 0x000fda0003f04270 */
[----:B------:R-:W-:Y:S05]  /*37a0*/  @P0 BRA `(.L_x_581) ;  /* 0x00000004004c0947 */ /* 0x000fea0003800000 */
[----:B------:R-:W-:Y:S01]  /*37b0*/  BSSY.RECONVERGENT B1, `(.L_x_581) ;  /* 0x0000052000017945 */ /* 0x000fe20003800200 */
[----:B------:R-:W-:Y:S01]  /*37c0*/  IMAD.MOV.U32 R12, RZ, RZ, R3 ;  /* 0x000000ffff0c7224 */ /* 0x000fe200078e0003 */
[----:B------:R-:W0:Y:S01]  /*37d0*/  LDCU UR7, c[0x0][0x398] ;  /* 0x00007300ff0777ac */ /* 0x000e220008000800 */
[----:B------:R-:W-:Y:S02]  /*37e0*/  IMAD.MOV.U32 R16, RZ, RZ, R5 ;  /* 0x000000ffff107224 */ /* 0x000fe400078e0005 */
[----:B------:R-:W-:Y:S01]  /*37f0*/  IMAD.MOV.U32 R23, RZ, RZ, R6 ;  /* 0x000000ffff177224 */ /* 0x000fe200078e0006 */
[----:B------:R-:W1:Y:S06]  /*3800*/  LDCU.128 UR12, c[0x0][0x380] ;  /* 0x00007000ff0c77ac */ /* 0x000e6c0008000c00 */
.L_x_584:
[----:B------:R-:W-:-:S04]  /*3810*/  IADD3 R21, P0, PT, R2, R11, RZ ;  /* 0x0000000b02157210 */ /* 0x000fc80007f1e0ff */
[----:B------:R-:W-:Y:S02]  /*3820*/  LEA.HI.X.SX32 R20, R11, RZ, 0x1, P0 ;  /* 0x000000ff0b147211 */ /* 0x000fe400000f0eff */
[----:B-1----:R-:W-:-:S04]  /*3830*/  LEA R4, P0, R21, UR12, 0x2 ;  /* 0x0000000c15047c11 */ /* 0x002fc8000f8010ff */
[----:B------:R-:W-:-:S05]  /*3840*/  LEA.HI.X R5, R21, UR13, R20, 0x2, P0 ;  /* 0x0000000d15057c11 */ /* 0x000fca00080f1414 */
[----:B------:R-:W2:Y:S04]  /*3850*/  LDG.E R11, desc[UR10][R4.64] ;  /* 0x0000000a040b7981 */ /* 0x000ea8000c1e1900 */
[----:B------:R-:W3:Y:S04]  /*3860*/  LDG.E R14, desc[UR10][R4.64+0x400] ;  /* 0x0004000a040e7981 */ /* 0x000ee8000c1e1900 */
[----:B------:R-:W4:Y:S04]  /*3870*/  LDG.E R13, desc[UR10][R4.64+0x800] ;  /* 0x0008000a040d7981 */ /* 0x000f28000c1e1900 */
[----:B------:R-:W4:Y:S01]  /*3880*/  LDG.E R10, desc[UR10][R4.64+0xc00] ;  /* 0x000c000a040a7981 */ /* 0x000f22000c1e1900 */
[----:B------:R-:W-:-:S03]  /*3890*/  IADD3 R21, P0, PT, R21, UR14, RZ ;  /* 0x0000000e15157c10 */ /* 0x000fc6000ff1e0ff */
[----:B------:R1:W5:Y:S01]  /*38a0*/  LDG.E R3, desc[UR10][R4.64+0x1000] ;  /* 0x0010000a04037981 */ /* 0x000362000c1e1900 */
[----:B------:R-:W-:Y:S01]  /*38b0*/  IADD3.X R20, PT, PT, R20, UR15, RZ, P0, !PT ;  /* 0x0000000f14147c10 */ /* 0x000fe200087fe4ff */
[----:B------:R-:W-:Y:S01]  /*38c0*/  BSSY.RECONVERGENT B2, `(.L_x_582) ;  /* 0x000002a000027945 */ /* 0x000fe20003800200 */
[----:B------:R-:W-:Y:S01]  /*38d0*/  BAR.SYNC.DEFER_BLOCKING 0x0 ;  /* 0x0000000000007b1d */ /* 0x000fe20000010000 */
[C---:B------:R-:W-:Y:S02]  /*38e0*/  IADD3 R18, P3, PT, R21.reuse, 0x100, RZ ;  /* 0x0000010015127810 */ /* 0x040fe40007f7e0ff */
[C---:B------:R-:W-:Y:S02]  /*38f0*/  IADD3 R17, P4, PT, R21.reuse, 0x200, RZ ;  /* 0x0000020015117810 */ /* 0x040fe40007f9e0ff */
[----:B-1----:R-:W-:Y:S01]  /*3900*/  IADD3 R5, P6, PT, R21, 0x400, RZ ;  /* 0x0000040015057810 */ /* 0x002fe20007fde0ff */
[----:B------:R-:W-:Y:S01]  /*3910*/  IMAD.X R19, RZ, RZ, R20, P3 ;  /* 0x000000ffff137224 */ /* 0x000fe200018e0614 */
[----:B------:R-:W-:-:S03]  /*3920*/  ISETP.NE.AND P3, PT, R2, RZ, PT ;  /* 0x000000ff0200720c */ /* 0x000fc60003f65270 */
        /* <DEDUP_REMOVED lines=9> */
[--C-:B------:R-:W-:Y:S02]  /*39c0*/  IMAD.X R16, RZ, RZ, R20.reuse, P4 ;  /* 0x000000ffff107224 */ /* 0x100fe400020e0614 */
[----:B------:R-:W-:Y:S01]  /*39d0*/  IMAD.X R15, RZ, RZ, R20, P5 ;  /* 0x000000ffff0f7224 */ /* 0x000fe200028e0614 */
[----:B------:R-:W-:-:S07]  /*39e0*/  @P2 SEL R20, R23, R20, P0 ;  /* 0x0000001417142207 */ /* 0x000fce0000000000 */
        /* <DEDUP_REMOVED lines=10> */
[----:B------:R-:W-:Y:S02]  /*3a90*/  @P2 FSEL R13, R14, R13, P0 ;  /* 0x0000000d0e0d2208 */ /* 0x000fe40000000000 */
[----:B------:R-:W-:Y:S02]  /*3aa0*/  @P2 SEL R17, R18, R17, P0 ;  /* 0x0000001112112207 */ /* 0x000fe40000000000 */
[----:B------:R-:W-:Y:S02]  /*3ab0*/  FSETP.GEU.AND P1, PT, R13, R10, PT ;  /* 0x0000000a0d00720b */ /* 0x000fe40003f2e000 */
[----:B------:R-:W-:Y:S01]  /*3ac0*/  @P2 SEL R16, R19, R16, P0 ;  /* 0x0000001013102207 */ /* 0x000fe20000000000 */
[----:B------:R-:W-:Y:S10]  /*3ad0*/  @P3 BRA `(.L_x_583) ;  /* 0x0000000000203947 */ /* 0x000ff40003800000 */
[----:B------:R-:W-:-:S05]  /*3ae0*/  IMAD.MOV.U32 R11, RZ, RZ, 0x500 ;  /* 0x00000500ff0b7424 */ /* 0x000fca00078e00ff */
[----:B------:R-:W2:Y:S01]  /*3af0*/  ATOMG.E.ADD.STRONG.GPU PT, R4, desc[UR10][R8.64], R11 ;  /* 0x8000000b080479a8 */ /* 0x000ea200081ef10a */
[----:B------:R-:W1:Y:S01]  /*3b00*/  S2UR UR5, SR_CgaCtaId ;  /* 0x00000000000579c3 */ /* 0x000e620000008800 */
[----:B------:R-:W-:Y:S02]  /*3b10*/  UMOV UR4, 0x400 ;  /* 0x0000040000047882 */ /* 0x000fe40000000000 */
[----:B-1----:R-:W-:-:S06]  /*3b20*/  ULEA UR4, UR5, UR4, 0x18 ;  /* 0x0000000405047291 */ /* 0x002fcc000f8ec0ff */
[----:B------:R-:W-:Y:S02]  /*3b30*/  IMAD.U32 R7, RZ, RZ, UR4 ;  /* 0x00000004ff077e24 */ /* 0x000fe4000f8e00ff */
[----:B--2---:R-:W-:-:S05]  /*3b40*/  VIADD R4, R4, UR6 ;  /* 0x0000000604047c36 */ /* 0x004fca0008000000 */
[----:B------:R1:W-:Y:S02]  /*3b50*/  STS [R7+0x98], R4 ;  /* 0x0000980407007388 */ /* 0x0003e40000000800 */
.L_x_583:
[----:B0-----:R-:W-:Y:S05]  /*3b60*/  BSYNC.RECONVERGENT B2 ;  /* 0x0000000000027941 */ /* 0x001fea0003800200 */
.L_x_582:
[----:B------:R-:W-:Y:S01]  /*3b70*/  BAR.SYNC.DEFER_BLOCKING 0x0 ;  /* 0x0000000000007b1d */ /* 0x000fe20000010000 */
[----:B------:R-:W-:Y:S01]  /*3b80*/  @P1 ISETP.GE.U32.AND P0, PT, R17, R12, PT ;  /* 0x0000000c1100120c */ /* 0x000fe20003f06070 */
[----:B-1----:R-:W-:-:S03]  /*3b90*/  IMAD.U32 R4, RZ, RZ, UR7 ;  /* 0x00000007ff047e24 */ /* 0x002fc6000f8e00ff */
[----:B------:R-:W-:-:S04]  /*3ba0*/  @P1 ISETP.GE.AND.EX P0, PT, R16, R15, PT, P0 ;  /* 0x0000000f1000120c */ /* 0x000fc80003f06300 */
[----:B------:R-:W-:-:S04]  /*3bb0*/  @P1 FSETP.LT.OR P0, PT, R10, R13, !P0 ;  /* 0x0000000d0a00120b */ /* 0x000fc80004701400 */
[----:B------:R-:W-:Y:S02]  /*3bc0*/  @P1 FSEL R10, R13, R10, P0 ;  /* 0x0000000a0d0a1208 */ /* 0x000fe40000000000 */
[----:B------:R-:W-:Y:S02]  /*3bd0*/  @P1 SEL R12, R17, R12, P0 ;  /* 0x0000000c110c1207 */ /* 0x000fe40000000000 */
[----:B-----5:R-:W-:Y:S02]  /*3be0*/  FSETP.GEU.AND P2, PT, R10, R3, PT ;  /* 0x000000030a00720b */ /* 0x020fe40003f4e000 */
[----:B------:R-:W-:Y:S01]  /*3bf0*/  @P1 SEL R15, R16, R15, P0 ;  /* 0x0000000f100f1207 */ /* 0x000fe20000000000 */
[----:B------:R-:W0:Y:S10]  /*3c00*/  LDS R11, [R7+0x98] ;  /* 0x00009800070b7984 */ /* 0x000e340000000800 */
        /* <DEDUP_REMOVED lines=8> */
[----:B------:R-:W-:Y:S02]  /*3c90*/  IMAD.MOV.U32 R23, RZ, RZ, R6 ;  /* 0x000000ffff177224 */ /* 0x000fe400078e0006 */
[----:B0-----:R-:W-:-:S05]  /*3ca0*/  VIADD R13, R11, 0x500 ;  /* 0x000005000b0d7836 */ /* 0x001fca0000000000 */
[----:B------:R-:W-:-:S13]  /*3cb0*/  ISETP.GT.AND P0, PT, R13, R4, PT ;  /* 0x000000040d00720c */ /* 0x000fda0003f04270 */
[----:B------:R-:W-:Y:S05]  /*3cc0*/  @!P0 BRA `(.L_x_584) ;  /* 0xfffffff800d08947 */ /* 0x000fea000383ffff */
[----:B------:R-:W-:Y:S05]  /*3cd0*/  BSYNC.RECONVERGENT B1 ;  /* 0x0000000000017941 */ /* 0x000fea0003800200 */
.L_x_581:
[----:B------:R-:W-:Y:S01]  /*3ce0*/  ISETP.GE.AND P0, PT, R11, R4, PT ;  /* 0x000000040b00720c */ /* 0x000fe20003f06270 */
[----:B------:R-:W0:Y:S01]  /*3cf0*/  LDCU.64 UR6, c[0x0][0x388] ;  /* 0x00007100ff0677ac */ /* 0x000e220008000a00 */
[----:B------:R-:W-:Y:S01]  /*3d00*/  BSSY.RECONVERGENT B1, `(.L_x_578) ;  /* 0x0000097000017945 */ /* 0x000fe20003800200 */
[----:B------:R-:W1:Y:S10]  /*3d10*/  LDCU.64 UR4, c[0x0][0x388] ;  /* 0x00007100ff0477ac */ /* 0x000e740008000a00 */
[----:B------:R-:W-:Y:S05]  /*3d20*/  @P0 BRA `(.L_x_585) ;  /* 0x0000000800500947 */ /* 0x000fea0003800000 */
[----:B------:R-:W-:-:S05]  /*3d30*/  IMAD.IADD R7, R4, 0x1, -R11 ;  /* 0x0000000104077824 */ /* 0x000fca00078e0a0b */
[----:B------:R-:W-:-:S13]  /*3d40*/  ISETP.GE.AND P0, PT, R2, R7, PT ;  /* 0x000000070200720c */ /* 0x000fda0003f06270 */
[----:B------:R-:W-:Y:S05]  /*3d50*/  @P0 BRA `(.L_x_585) ;  /* 0x0000000800440947 */ /* 0x000fea0003800000 */
[----:B------:R-:W-:Y:S01]  /*3d60*/  LOP3.LUT R8, RZ, R2, RZ, 0x33, !PT ;  /* 0x00000002ff087212 */ /* 0x000fe200078e33ff */
[----:B------:R-:W-:Y:S03]  /*3d70*/  BSSY.RECONVERGENT B2, `(.L_x_586) ;  /* 0x000002a000027945 */ /* 0x000fe60003800200 */
[----:B------:R-:W-:-:S04]  /*3d80*/  IADD3 R14, PT, PT, -R11, R4, R8 ;  /* 0x000000040b0e7210 */ /* 0x000fc80007ffe108 */
[----:B------:R-:W-:-:S04]  /*3d90*/  LOP3.LUT R4, R14, 0x300, RZ, 0xc0, !PT ;  /* 0x000003000e047812 */ /* 0x000fc800078ec0ff */
[----:B------:R-:W-:Y:S01]  /*3da0*/  ISETP.NE.AND P0, PT, R4, 0x300, PT ;  /* 0x000003000400780c */ /* 0x000fe20003f05270 */
[----:B------:R-:W-:-:S12]  /*3db0*/  IMAD.MOV.U32 R4, RZ, RZ, R2 ;  /* 0x000000ffff047224 */ /* 0x000fd800078e0002 */
[----:B------:R-:W-:Y:S05]  /*3dc0*/  @!P0 BRA `(.L_x_587) ;  /* 0x0000000000908947 */ /* 0x000fea0003800000 */
[----:B------:R-:W2:Y:S01]  /*3dd0*/  LDC.64 R8, c[0x0][0x380] ;  /* 0x0000e000ff087b82 */ /* 0x000ea20000000a00 */
[----:B------:R-:W-:Y:S01]  /*3de0*/  LEA.HI R4, R14, 0x1, RZ, 0x18 ;  /* 0x000000010e047811 */ /* 0x000fe200078fc0ff */
[----:B------:R-:W-:-:S03]  /*3df0*/  IMAD.IADD R15, R2, 0x1, R11 ;  /* 0x00000001020f7824 */ /* 0x000fc600078e020b */
[----:B------:R-:W-:Y:S01]  /*3e00*/  LOP3.LUT R10, R4, 0x3, RZ, 0xc0, !PT ;  /* 0x00000003040a7812 */ /* 0x000fe200078ec0ff */
[----:B------:R-:W-:-:S04]  /*3e10*/  IMAD.MOV.U32 R4, RZ, RZ, R2 ;  /* 0x000000ffff047224 */ /* 0x000fc800078e0002 */
[----:B------:R-:W-:-:S07]  /*3e20*/  IMAD.MOV R10, RZ, RZ, -R10 ;  /* 0x000000ffff0a7224 */ /* 0x000fce00078e0a0a */
.L_x_590:
[----:B--2---:R-:W-:-:S06]  /*3e30*/  IMAD.WIDE R12, R15, 0x4, R8 ;  /* 0x000000040f0c7825 */ /* 0x004fcc00078e0208 */
[----:B------:R-:W2:Y:S01]  /*3e40*/  LDG.E R13, desc[UR10][R12.64] ;  /* 0x0000000a0c0d7981 */ /* 0x000ea2000c1e1900 */
[C---:B-1----:R-:W-:Y:S01]  /*3e50*/  IADD3 R19, P1, PT, R15.reuse, UR4, RZ ;  /* 0x000000040f137c10 */ /* 0x042fe2000ff3e0ff */
[----:B------:R-:W-:Y:S01]  /*3e60*/  VIADD R10, R10, 0x1 ;  /* 0x000000010a0a7836 */ /* 0x000fe20000000000 */
[----:B------:R-:W-:Y:S01]  /*3e70*/  BSSY.RECONVERGENT B3, `(.L_x_588) ;  /* 0x0000016000037945 */ /* 0x000fe20003800200 */
[----:B------:R-:W-:Y:S01]  /*3e80*/  IMAD.MOV.U32 R16, RZ, RZ, R5 ;  /* 0x000000ffff107224 */ /* 0x000fe200078e0005 */
[----:B------:R-:W-:Y:S01]  /*3e90*/  LEA.HI.X.SX32 R20, R15, UR5, 0x1, P1 ;  /* 0x000000050f147c11 */ /* 0x000fe200088f0eff */
[----:B------:R-:W-:Y:S01]  /*3ea0*/  IMAD.MOV.U32 R17, RZ, RZ, R6 ;  /* 0x000000ffff117224 */ /* 0x000fe200078e0006 */
[----:B------:R-:W-:Y:S01]  /*3eb0*/  ISETP.NE.AND P2, PT, R10, RZ, PT ;  /* 0x000000ff0a00720c */ /* 0x000fe20003f45270 */
[----:B------:R-:W-:Y:S02]  /*3ec0*/  IMAD.MOV.U32 R18, RZ, RZ, R3 ;  /* 0x000000ffff127224 */ /* 0x000fe400078e0003 */
        /* <DEDUP_REMOVED lines=16> */
.L_x_589:
[----:B0-----:R-:W-:Y:S05]  /*3fd0*/  BSYNC.RECONVERGENT B3 ;  /* 0x0000000000037941 */ /* 0x001fea0003800200 */
.L_x_588:
[----:B------:R-:W-:Y:S02]  /*3fe0*/  VIADD R4, R4, 0x100 ;  /* 0x0000010004047836 */ /* 0x000fe40000000000 */
[----:B------:R-:W-:Y:S01]  /*3ff0*/  VIADD R15, R15, 0x100 ;  /* 0x000001000f0f7836 */ /* 0x000fe20000000000 */
[----:B------:R-:W-:Y:S06]  /*4000*/  @P2 BRA `(.L_x_590) ;  /* 0xfffffffc00882947 */ /* 0x000fec000383ffff */
.L_x_587:
[----:B01----:R-:W-:Y:S05]  /*4010*/  BSYNC.RECONVERGENT B2 ;  /* 0x0000000000027941 */ /* 0x003fea0003800200 */
.L_x_586:
[----:B------:R-:W-:-:S13]  /*4020*/  ISETP.GE.U32.AND P0, PT, R14, 0x300, PT ;  /* 0x000003000e00780c */ /* 0x000fda0003f06070 */
[----:B------:R-:W-:Y:S05]  /*4030*/  @!P0 BRA `(.L_x_585) ;  /* 0x00000004008c8947 */ /* 0x000fea0003800000 */
[----:B------:R-:W0:Y:S01]  /*4040*/  LDC.64 R8, c[0x0][0x380] ;  /* 0x0000e000ff087b82 */ /* 0x000e220000000a00 */
[----:B------:R-:W-:-:S04]  /*4050*/  IMAD.IADD R11, R4, 0x1, R11 ;  /* 0x00000001040b7824 */ /* 0x000fc800078e020b */
[C---:B------:R-:W-:Y:S02]  /*4060*/  VIADD R20, R11.reuse, 0x100 ;  /* 0x000001000b147836 */ /* 0x040fe40000000000 */
[C---:B------:R-:W-:Y:S02]  /*4070*/  VIADD R19, R11.reuse, 0x200 ;  /* 0x000002000b137836 */ /* 0x040fe40000000000 */
[----:B------:R-:W-:Y:S01]  /*4080*/  VIADD R18, R11, 0x300 ;  /* 0x000003000b127836 */ /* 0x000fe20000000000 */
[----:B0-----:R-:W-:-:S05]  /*4090*/  IADD3 R8, P0, PT, R8, 0x800, RZ ;  /* 0x0000080008087810 */ /* 0x001fca0007f1e0ff */
[----:B------:R-:W-:-:S08]  /*40a0*/  IMAD.X R9, RZ, RZ, R9, P0 ;  /* 0x000000ffff097224 */ /* 0x000fd000000e0609 */
.L_x_599:
[----:B------:R-:W-:-:S05]  /*40b0*/  IMAD.WIDE R14, R11, 0x4, R8 ;  /* 0x000000040b0e7825 */ /* 0x000fca00078e0208 */
[----:B------:R-:W2:Y:S04]  /*40c0*/  LDG.E R24, desc[UR10][R14.64+-0x800] ;  /* 0xfff8000a0e187981 */ /* 0x000ea8000c1e1900 */
[----:B------:R0:W5:Y:S04]  /*40d0*/  LDG.E R26, desc[UR10][R14.64+-0x400] ;  /* 0xfffc000a0e1a7981 */ /* 0x000168000c1e1900 */
        /* <DEDUP_REMOVED lines=21> */
.L_x_592:
[----:B------:R-:W-:Y:S05]  /*4230*/  BSYNC.RECONVERGENT B2 ;  /* 0x0000000000027941 */ /* 0x000fea0003800200 */
.L_x_591:
        /* <DEDUP_REMOVED lines=19> */
.L_x_594:
[----:B------:R-:W-:Y:S05]  /*4370*/  BSYNC.RECONVERGENT B2 ;  /* 0x0000000000027941 */ /* 0x000fea0003800200 */
.L_x_593:
[----:B------:R-:W-:Y:S01]  /*4380*/  FSETP.GEU.AND P0, PT, R3, R10, PT ;  /* 0x0000000a0300720b */ /* 0x000fe20003f0e000 */
[----:B------:R-:W-:Y:S01]  /*4390*/  BSSY.RECONVERGENT B2, `(.L_x_595) ;  /* 0x0000013000027945 */ /* 0x000fe20003800200 */
[C---:B------:R-:W-:Y:S01]  /*43a0*/  IADD3 R16, P1, PT, R19.reuse, UR6, RZ ;  /* 0x0000000613107c10 */ /* 0x040fe2000ff3e0ff */
        /* <DEDUP_REMOVED lines=17> */
.L_x_596:
[----:B------:R-:W-:Y:S05]  /*44c0*/  BSYNC.RECONVERGENT B2 ;  /* 0x0000000000027941 */ /* 0x000fea0003800200 */
.L_x_595:
        /* <DEDUP_REMOVED lines=18> */
.L_x_598:
[----:B------:R-:W-:Y:S05]  /*45f0*/  BSYNC.RECONVERGENT B2 ;  /* 0x0000000000027941 */ /* 0x000fea0003800200 */
.L_x_597:
[----:B------:R-:W-:Y:S02]  /*4600*/  VIADD R4, R4, 0x400 ;  /* 0x0000040004047836 */ /* 0x000fe40000000000 */
[----:B------:R-:W-:Y:S02]  /*4610*/  VIADD R20, R20, 0x400 ;  /* 0x0000040014147836 */ /* 0x000fe40000000000 */
[----:B------:R-:W-:Y:S01]  /*4620*/  VIADD R19, R19, 0x400 ;  /* 0x0000040013137836 */ /* 0x000fe20000000000 */
[----:B------:R-:W-:Y:S01]  /*4630*/  ISETP.GE.AND P0, PT, R4, R7, PT ;  /* 0x000000070400720c */ /* 0x000fe20003f06270 */
[----:B------:R-:W-:Y:S02]  /*4640*/  VIADD R18, R18, 0x400 ;  /* 0x0000040012127836 */ /* 0x000fe40000000000 */
[----:B------:R-:W-:-:S10]  /*4650*/  VIADD R11, R11, 0x400 ;  /* 0x000004000b0b7836 */ /* 0x000fd40000000000 */
[----:B------:R-:W-:Y:S05]  /*4660*/  @!P0 BRA `(.L_x_599) ;  /* 0xfffffff800908947 */ /* 0x000fea000383ffff */
.L_x_585:
[----:B01----:R-:W-:Y:S05]  /*4670*/  BSYNC.RECONVERGENT B1 ;  /* 0x0000000000017941 */ /* 0x003fea0003800200 */
.L_x_578:
        /* <DEDUP_REMOVED lines=31> */
.L_x_601:
[----:B------:R-:W-:Y:S05]  /*4870*/  BSYNC.RECONVERGENT B1 ;  /* 0x0000000000017941 */ /* 0x000fea0003800200 */
.L_x_600:
        /* <DEDUP_REMOVED lines=24> */
.L_x_603:
[----:B------:R-:W-:Y:S05]  /*4a00*/  BSYNC.RECONVERGENT B1 ;  /* 0x0000000000017941 */ /* 0x000fea0003800200 */
.L_x_602:
[----:B---3--:R3:W4:Y:S01]  /*4a10*/  SHFL.DOWN PT, R10, R3, 0x4, 0x1f ;  /* 0x08801f00030a7f89 */ /* 0x00872200000e0000 */
[----:B------:R-:W-:Y:S01]  /*4a20*/  BSSY.RECONVERGENT B1, `(.L_x_604) ;  /* 0x0000017000017945 */ /* 0x000fe20003800200 */
[----:B0-----:R-:W-:Y:S02]  /*4a30*/  IMAD.MOV.U32 R4, RZ, RZ, R3 ;  /* 0x000000ffff047224 */ /* 0x001fe400078e0003 */
[----:B------:R3:W0:Y:S01]  /*4a40*/  SHFL.DOWN PT, R12, R5, 0x4, 0x1f ;  /* 0x08801f00050c7f89 */ /* 0x00062200000e0000 */
[----:B--2---:R-:W-:Y:S02]  /*4a50*/  IMAD.MOV.U32 R6, RZ, RZ, R5 ;  /* 0x000000ffff067224 */ /* 0x004fe400078e0005 */
[----:B------:R-:W-:Y:S01]  /*4a60*/  IMAD.MOV.U32 R7, RZ, RZ, R8 ;  /* 0x000000ffff077224 */ /* 0x000fe200078e0008 */
[----:B------:R3:W2:Y:S01]  /*4a70*/  SHFL.DOWN PT, R9, R8, 0x4, 0x1f ;  /* 0x08801f0008097f89 */ /* 0x0006a200000e0000 */
        /* <DEDUP_REMOVED lines=17> */
.L_x_605:
[----:B------:R-:W-:Y:S05]  /*4b90*/  BSYNC.RECONVERGENT B1 ;  /* 0x0000000000017941 */ /* 0x000fea0003800200 */
.L_x_604:
[----:B-1----:R1:W0:Y:S01]  /*4ba0*/  SHFL.DOWN PT, R11, R4, 0x8, 0x1f ;  /* 0x09001f00040b7f89 */ /* 0x00222200000e0000 */
[----:B------:R-:W-:Y:S01]  /*4bb0*/  BSSY.RECONVERGENT B1, `(.L_x_606) ;  /* 0x0000017000017945 */ /* 0x000fe20003800200 */
[----:B---3--:R-:W-:Y:S02]  /*4bc0*/  IMAD.MOV.U32 R3, RZ, RZ, R4 ;  /* 0x000000ffff037224 */ /* 0x008fe400078e0004 */
[----:B------:R1:W3:Y:S01]  /*4bd0*/  SHFL.DOWN PT, R13, R6, 0x8, 0x1f ;  /* 0x09001f00060d7f89 */ /* 0x0002e200000e0000 */
[----:B------:R-:W-:Y:S02]  /*4be0*/  IMAD.MOV.U32 R5, RZ, RZ, R6 ;  /* 0x000000ffff057224 */ /* 0x000fe400078e0006 */
[----:B--2---:R-:W-:Y:S01]  /*4bf0*/  IMAD.MOV.U32 R9, RZ, RZ, R7 ;  /* 0x000000ffff097224 */ /* 0x004fe200078e0007 */
[----:B------:R1:W2:Y:S01]  /*4c00*/  SHFL.DOWN PT, R8, R7, 0x8, 0x1f ;  /* 0x09001f0007087f89 */ /* 0x0002a200000e0000 */
[----:B------:R-:W-:Y:S05]  /*4c10*/  @P4 BRA `(.L_x_607) ;  /* 0x0000000000404947 */ /* 0x000fea0003800000 */
[----:B0-----:R-:W-:Y:S01]  /*4c20*/  FSETP.GEU.AND P0, PT, R4, R11, PT ;  /* 0x0000000b0400720b */ /* 0x001fe20003f0e000 */
[----:B------:R-:W-:Y:S02]  /*4c30*/  IMAD.MOV.U32 R3, RZ, RZ, R11 ;  /* 0x000000ffff037224 */ /* 0x000fe400078e000b */
[----:B---3--:R-:W-:Y:S02]  /*4c40*/  IMAD.MOV.U32 R5, RZ, RZ, R13 ;  /* 0x000000ffff057224 */ /* 0x008fe400078e000d */
        /* <DEDUP_REMOVED lines=13> */
.L_x_607:
[----:B------:R-:W-:Y:S05]  /*4d20*/  BSYNC.RECONVERGENT B1 ;  /* 0x0000000000017941 */ /* 0x000fea0003800200 */
.L_x_606:
[----:B-1----:R1:W1:Y:S01]  /*4d30*/  SHFL.DOWN PT, R4, R3, 0x10, 0x1f ;  /* 0x0a001f0003047f89 */ /* 0x00226200000e0000 */
[----:B------:R-:W-:Y:S01]  /*4d40*/  BSSY.RECONVERGENT B1, `(.L_x_608) ;  /* 0x0000017000017945 */ /* 0x000fe20003800200 */
[----:B------:R-:W-:Y:S02]  /*4d50*/  IMAD.MOV.U32 R6, RZ, RZ, R3 ;  /* 0x000000ffff067224 */ /* 0x000fe400078e0003 */
[----:B----4-:R4:W1:Y:S01]  /*4d60*/  SHFL.DOWN PT, R10, R5, 0x10, 0x1f ;  /* 0x0a001f00050a7f89 */ /* 0x01086200000e0000 */
[----:B------:R-:W-:Y:S02]  /*4d70*/  IMAD.MOV.U32 R7, RZ, RZ, R5 ;  /* 0x000000ffff077224 */ /* 0x000fe400078e0005 */
[----:B--2---:R-:W-:Y:S01]  /*4d80*/  IMAD.MOV.U32 R8, RZ, RZ, R9 ;  /* 0x000000ffff087224 */ /* 0x004fe200078e0009 */
[----:B0-----:R4:W0:Y:S01]  /*4d90*/  SHFL.DOWN PT, R12, R9, 0x10, 0x1f ;  /* 0x0a001f00090c7f89 */ /* 0x00182200000e0000 */
        /* <DEDUP_REMOVED lines=17> */
.L_x_609:
[----:B------:R-:W-:Y:S05]  /*4eb0*/  BSYNC.RECONVERGENT B1 ;  /* 0x0000000000017941 */ /* 0x000fea0003800200 */
.L_x_608:
[----:B------:R-:W-:Y:S04]  /*4ec0*/  BSSY.RECONVERGENT B1, `(.L_x_610) ;  /* 0x000000c000017945 */ /* 0x000fe80003800200 */
[----:B------:R-:W-:Y:S05]  /*4ed0*/  @P2 BRA `(.L_x_611) ;  /* 0x0000000000282947 */ /* 0x000fea0003800000 */
[----:B----4-:R-:W2:Y:S01]  /*4ee0*/  S2R R5, SR_CgaCtaId ;  /* 0x0000000000057919 */ /* 0x010ea20000008800 */
[----:B-1----:R-:W-:Y:S02]  /*4ef0*/  MOV R4, 0x400 ;  /* 0x0000040000047802 */ /* 0x002fe40000000f00 */
[----:B------:R-:W-:-:S04]  /*4f00*/  SHF.R.U32.HI R3, RZ, 0x1, R2 ;  /* 0x00000001ff037819 */ /* 0x000fc80000011602 */
[----:B------:R-:W-:Y:S02]  /*4f10*/  LOP3.LUT R3, R3, 0x1f0, RZ, 0xc0, !PT ;  /* 0x000001f003037812 */ /* 0x000fe400078ec0ff */
[----:B--2---:R-:W-:Y:S01]  /*4f20*/  LEA R4, R5, R4, 0x18 ;  /* 0x0000000405047211 */ /* 0x004fe200078ec0ff */
[----:B------:R-:W-:-:S04]  /*4f30*/  IMAD.MOV.U32 R5, RZ, RZ, R8 ;  /* 0x000000ffff057224 */ /* 0x000fc800078e0008 */
[----:B------:R-:W-:Y:S02]  /*4f40*/  IMAD.IADD R3, R3, 0x1, R4 ;  /* 0x0000000103037824 */ /* 0x000fe400078e0204 */
[----:B------:R-:W-:-:S03]  /*4f50*/  IMAD.MOV.U32 R4, RZ, RZ, R7 ;  /* 0x000000ffff047224 */ /* 0x000fc600078e0007 */
[----:B------:R2:W-:Y:S04]  /*4f60*/  STS [R3+0x8], R6 ;  /* 0x0000080603007388 */ /* 0x0005e80000000800 */
[----:B------:R2:W-:Y:S02]  /*4f70*/  STS.64 [R3+0x10], R4 ;  /* 0x0000100403007388 */ /* 0x0005e40000000a00 */
.L_x_611:
[----:B------:R-:W-:Y:S05]  /*4f80*/  BSYNC.RECONVERGENT B1 ;  /* 0x0000000000017941 */ /* 0x000fea0003800200 */
.L_x_610:
        /* <DEDUP_REMOVED lines=27> */
.L_x_613:
[----:B------:R-:W-:Y:S05]  /*5140*/  BSYNC.RECONVERGENT B1 ;  /* 0x0000000000017941 */ /* 0x000fea0003800200 */
.L_x_612:
        /* <DEDUP_REMOVED lines=27> */
.L_x_615:
[----:B------:R-:W-:Y:S05]  /*5300*/  BSYNC.RECONVERGENT B1 ;  /* 0x0000000000017941 */ /* 0x000fea0003800200 */
.L_x_614:
        /* <DEDUP_REMOVED lines=17> */
.L_x_617:
[----:B------:R-:W-:Y:S05]  /*5420*/  BSYNC.RECONVERGENT B1 ;  /* 0x0000000000017941 */ /* 0x000fea0003800200 */
.L_x_616:
        /* <DEDUP_REMOVED lines=17> */
.L_x_619:
[----:B------:R-:W-:Y:S05]  /*5540*/  BSYNC.RECONVERGENT B1 ;  /* 0x0000000000017941 */ /* 0x000fea0003800200 */
.L_x_618:
        /* <DEDUP_REMOVED lines=17> */
.L_x_621:
[----:B------:R-:W-:Y:S05]  /*5660*/  BSYNC.RECONVERGENT B1 ;  /* 0x0000000000017941 */ /* 0x000fea0003800200 */
.L_x_620:
        /* <DEDUP_REMOVED lines=17> */
.L_x_623:
[----:B------:R-:W-:Y:S05]  /*5780*/  BSYNC.RECONVERGENT B1 ;  /* 0x0000000000017941 */ /* 0x000fea0003800200 */
.L_x_622:
        /* <DEDUP_REMOVED lines=16> */
.L_x_541:
[----:B------:R-:W-:Y:S05]  /*5890*/  BSYNC.RECONVERGENT B0 ;  /* 0x0000000000007941 */ /* 0x000fea0003800200 */
.L_x_508:
[----:B------:R-:W-:Y:S05]  /*58a0*/  @P2 EXIT ;  /* 0x000000000000294d */ /* 0x000fea0003800000 */
[----:B-1234-:R-:W1:Y:S01]  /*58b0*/  LDC.64 R2, c[0x0][0x390] ;  /* 0x0000e400ff027b82 */ /* 0x01ee620000000a00 */
[----:B0-----:R-:W-:Y:S02]  /*58c0*/  IMAD.MOV.U32 R9, RZ, RZ, R8 ;  /* 0x000000ffff097224 */ /* 0x001fe400078e0008 */
[----:B------:R-:W-:Y:S02]  /*58d0*/  IMAD.MOV.U32 R8, RZ, RZ, R7 ;  /* 0x000000ffff087224 */ /* 0x000fe400078e0007 */
[----:B-1----:R-:W-:-:S05]  /*58e0*/  IMAD.WIDE.U32 R2, R0, 0x10, R2 ;  /* 0x0000001000027825 */ /* 0x002fca00078e0002 */
[----:B------:R-:W-:Y:S04]  /*58f0*/  STG.E.64 desc[UR10][R2.64+0x8], R8 ;  /* 0x0000080802007986 */ /* 0x000fe8000c101b0a */
[----:B------:R-:W-:Y:S01]  /*5900*/  STG.E desc[UR10][R2.64], R6 ;  /* 0x0000000602007986 */ /* 0x000fe2000c10190a */
[----:B------:R-:W-:Y:S05]  /*5910*/  EXIT ;  /* 0x000000000000794d */ /* 0x000fea0003800000 */
.L_x_624:
        /* <DEDUP_REMOVED lines=14> */
.L_x_748:


//--------------------- .text._ZN6thrust24THRUST_300001_SM_1000_NS8cuda_cub4core6detail13_kernel_agentINS1_8__reduce11ReduceAgentINS0_12zip_iteratorIN4cuda3std3__45tupleIJNS0_6detail15normal_iteratorINS0_10device_ptrIfEEEENS0_17counting_iteratorIlNS0_11use_defaultESI_SI_EEEEEEEPNSB_IJflEEESM_iNS1_9__extrema9arg_max_fIflNSA_4lessIfEEEEEEJSL_SN_iSS_EEEvDpT0_ --------------------------
	.section	.text._ZN6thrust24THRUST_300001_SM_1000_NS8cuda_cub4core6detail13_kernel_agentINS1_8__reduce11ReduceAgentINS0_12zip_iteratorIN4cuda3std3__45tupleIJNS0_6detail15normal_iteratorINS0_10device_ptrIfEEEENS0_17counting_iteratorIlNS0_11use_defaultESI_SI_EEEEEEEPNSB_IJflEEESM_iNS1_9__extrema9arg_max_fIflNSA_4lessIfEEEEEEJSL_SN_iSS_EEEvDpT0_,"ax",@progbits
	.align	128
        .global         _ZN6thrust24THRUST_300001_SM_1000_NS8cuda_cub4core6detail13_kernel_agentINS1_8__reduce11ReduceAgentINS0_12zip_iteratorIN4cuda3std3__45tupleIJNS0_6detail15normal_iteratorINS0_10device_ptrIfEEEENS0_17counting_iteratorIlNS0_11use_defaultESI_SI_EEEEEEEPNSB_IJflEEESM_iNS1_9__extrema9arg_max_fIflNSA_4lessIfEEEEEEJSL_SN_iSS_EEEvDpT0_
        .type           _ZN6thrust24THRUST_300001_SM_1000_NS8cuda_cub4core6detail13_kernel_agentINS1_8__reduce11ReduceAgentINS0_12zip_iteratorIN4cuda3std3__45tupleIJNS0_6detail15normal_iteratorINS0_10device_ptrIfEEEENS0_17counting_iteratorIlNS0_11use_defaultESI_SI_EEEEEEEPNSB_IJflEEESM_iNS1_9__extrema9arg_max_fIflNSA_4lessIfEEEEEEJSL_SN_iSS_EEEvDpT0_,@function
        .size           _ZN6thrust24THRUST_300001_SM_1000_NS8cuda_cub4core6detail13_kernel_agentINS1_8__reduce11ReduceAgentINS0_12zip_iteratorIN4cuda3std3__45tupleIJNS0_6detail15normal_iteratorINS0_10device_ptrIfEEEENS0_17counting_iteratorIlNS0_11use_defaultESI_SI_EEEEEEEPNSB_IJflEEESM_iNS1_9__extrema9arg_max_fIflNSA_4lessIfEEEEEEJSL_SN_iSS_EEEvDpT0_,(.L_x_749 - _ZN6thrust24THRUST_300001_SM_1000_NS8cuda_cub4core6detail13_kernel_agentINS1_8__reduce11ReduceAgentINS0_12zip_iteratorIN4cuda3std3__45tupleIJNS0_6detail15normal_iteratorINS0_10device_ptrIfEEEENS0_17counting_iteratorIlNS0_11use_defaultESI_SI_EEEEEEEPNSB_IJflEEESM_iNS1_9__extrema9arg_max_fIflNSA_4lessIfEEEEEEJSL_SN_iSS_EEEvDpT0_)
        .other          _ZN6thrust24THRUST_300001_SM_1000_NS8cuda_cub4core6detail13_kernel_agentINS1_8__reduce11ReduceAgentINS0_12zip_iteratorIN4cuda3std3__45tupleIJNS0_6detail15normal_iteratorINS0_10device_ptrIfEEEENS0_17counting_iteratorIlNS0_11use_defaultESI_SI_EEEEEEEPNSB_IJflEEESM_iNS1_9__extrema9arg_max_fIflNSA_4lessIfEEEEEEJSL_SN_iSS_EEEvDpT0_,@"STO_CUDA_ENTRY STV_DEFAULT"
_ZN6thrust24THRUST_300001_SM_1000_NS8cuda_cub4core6detail13_kernel_agentINS1_8__reduce11ReduceAgentINS0_12zip_iteratorIN4cuda3std3__45tupleIJNS0_6detail15normal_iteratorINS0_10device_ptrIfEEEENS0_17counting_iteratorIlNS0_11use_defaultESI_SI_EEEEEEEPNSB_IJflEEESM_iNS1_9__extrema9arg_max_fIflNSA_4lessIfEEEEEEJSL_SN_iSS_EEEvDpT0_:
.text._ZN6thrust24THRUST_300001_SM_1000_NS8cuda_cub4core6detail13_kernel_agentINS1_8__reduce11ReduceAgentINS0_12zip_iteratorIN4cuda3std3__45tupleIJNS0_6detail15normal_iteratorINS0_10device_ptrIfEEEENS0_17counting_iteratorIlNS0_11use_defaultESI_SI_EEEEEEEPNSB_IJflEEESM_iNS1_9__extrema9arg_max_fIflNSA_4lessIfEEEEEEJSL_SN_iSS_EEEvDpT0_:
        /* <DEDUP_REMOVED lines=23> */
.L_x_628:
[----:B0-----:R-:W-:Y:S05]  /*0170*/  BSYNC.RECONVERGENT B1 ;  /* 0x0000000000017941 */ /* 0x001fea0003800200 */
.L_x_627:
        /* <DEDUP_REMOVED lines=17> */
.L_x_635:
        /* <DEDUP_REMOVED lines=24> */
.L_x_634:
[----:B------:R-:W-:Y:S05]  /*0410*/  BSYNC.RECONVERGENT B3 ;  /* 0x0000000000037941 */ /* 0x000fea0003800200 */
.L_x_633:
[----:B------:R-:W-:Y:S01]  /*0420*/  IADD3 R5, P0, PT, R5, 0x100, RZ ;  /* 0x0000010005057810 */ /* 0x000fe20007f1e0ff */
[----:B------:R-:W-:Y:S02]  /*0430*/  VIADD R9, R9, 0x100 ;  /* 0x0000010009097836 */ /* 0x000fe40000000000 */
[----:B------:R-:W-:Y:S02]  /*0440*/  IMAD.X R3, RZ, RZ, R3, P3 ;  /* 0x000000ffff037224 */ /* 0x000fe400018e0603 */
[----:B------:R-:W-:Y:S01]  /*0450*/  IMAD.X R10, RZ, RZ, R10, P0 ;  /* 0x000000ffff0a7224 */ /* 0x000fe200000e060a */
[----:B------:R-:W-:Y:S07]  /*0460*/  @P2 BRA `(.L_x_635) ;  /* 0xfffffffc00882947 */ /* 0x000fee000383ffff */
.L_x_632:
[----:B------:R-:W-:Y:S05]  /*0470*/  BSYNC.RECONVERGENT B2 ;  /* 0x0000000000027941 */ /* 0x000fea0003800200 */
.L_x_631:
[----:B------:R-:W-:-:S13]  /*0480*/  ISETP.GE.U32.AND P0, PT, R11, 0x300, PT ;  /* 0x000003000b00780c */ /* 0x000fda0003f06070 */
[----:B------:R-:W-:Y:S05]  /*0490*/  @!P0 BRA `(.L_x_630) ;  /* 0x00000004007c8947 */ /* 0x000fea0003800000 */
[----:B------:R-:W0:Y:S01]  /*04a0*/  LDC.64 R4, c[0x0][0x380] ;  /* 0x0000e000ff047b82 */ /* 0x000e220000000a00 */
[----:B------:R-:W-:-:S07]  /*04b0*/  VIADD R10, R9, 0x200 ;  /* 0x00000200090a7836 */ /* 0x000fce0000000000 */
[----:B------:R-:W1:Y:S02]  /*04c0*/  LDC.64 R2, c[0x0][0x388] ;  /* 0x0000e200ff027b82 */ /* 0x000e640000000a00 */
.L_x_644:
        /* <DEDUP_REMOVED lines=26> */
.L_x_637:
[----:B------:R-:W-:Y:S05]  /*0670*/  BSYNC.RECONVERGENT B2 ;  /* 0x0000000000027941 */ /* 0x000fea0003800200 */
.L_x_636:
        /* <DEDUP_REMOVED lines=20> */
.L_x_639:
[----:B------:R-:W-:Y:S05]  /*07c0*/  BSYNC.RECONVERGENT B2 ;  /* 0x0000000000027941 */ /* 0x000fea0003800200 */
.L_x_638:
        /* <DEDUP_REMOVED lines=20> */
.L_x_641:
[----:B------:R-:W-:Y:S05]  /*0910*/  BSYNC.RECONVERGENT B2 ;  /* 0x0000000000027941 */ /* 0x000fea0003800200 */
.L_x_640:
        /* <DEDUP_REMOVED lines=18> */
.L_x_643:
[----:B------:R-:W-:Y:S05]  /*0a40*/  BSYNC.RECONVERGENT B2 ;  /* 0x0000000000027941 */ /* 0x000fea0003800200 */
.L_x_642:
[C---:B------:R-:W-:Y:S02]  /*0a50*/  VIADD R9, R10.reuse, 0x200 ;  /* 0x000002000a097836 */ /* 0x040fe40000000000 */
[----:B------:R-:W-:-:S03]  /*0a60*/  VIADD R10, R10, 0x400 ;  /* 0x000004000a0a7836 */ /* 0x000fc60000000000 */
[----:B------:R-:W-:-:S13]  /*0a70*/  ISETP.GE.AND P0, PT, R9, UR5, PT ;  /* 0x0000000509007c0c */ /* 0x000fda000bf06270 */
[----:B------:R-:W-:Y:S05]  /*0a80*/  @!P0 BRA `(.L_x_644) ;  /* 0xfffffff800908947 */ /* 0x000fea000383ffff */
.L_x_630:
[----:B------:R-:W-:Y:S05]  /*0a90*/  BSYNC.RECONVERGENT B1 ;  /* 0x0000000000017941 */ /* 0x000fea0003800200 */
.L_x_629:
        /* <DEDUP_REMOVED lines=31> */
.L_x_647:
[----:B------:R-:W-:Y:S05]  /*0c90*/  BSYNC.RECONVERGENT B1 ;  /* 0x0000000000017941 */ /* 0x000fea0003800200 */
.L_x_646:
        /* <DEDUP_REMOVED lines=27> */
.L_x_649:
[----:B------:R-:W-:Y:S05]  /*0e50*/  BSYNC.RECONVERGENT B1 ;  /* 0x0000000000017941 */ /* 0x000fea0003800200 */
.L_x_648:
        /* <DEDUP_REMOVED lines=24> */
.L_x_651:
[----:B------:R-:W-:Y:S05]  /*0fe0*/  BSYNC.RECONVERGENT B1 ;  /* 0x0000000000017941 */ /* 0x000fea0003800200 */
.L_x_650:
        /* <DEDUP_REMOVED lines=24> */
.L_x_653:
[----:B------:R-:W-:Y:S05]  /*1170*/  BSYNC.RECONVERGENT B1 ;  /* 0x0000000000017941 */ /* 0x000fea0003800200 */
.L_x_652:
        /* <DEDUP_REMOVED lines=24> */
.L_x_655:
[----:B------:R-:W-:Y:S05]  /*1300*/  BSYNC.RECONVERGENT B1 ;  /* 0x0000000000017941 */ /* 0x000fea0003800200 */
.L_x_654:
        /* <DEDUP_REMOVED lines=12> */
.L_x_657:
[----:B------:R-:W-:Y:S05]  /*13d0*/  BSYNC.RECONVERGENT B1 ;  /* 0x0000000000017941 */ /* 0x000fea0003800200 */
.L_x_656:
        /* <DEDUP_REMOVED lines=27> */
.L_x_660:
[----:B------:R-:W-:Y:S05]  /*1590*/  BSYNC.RECONVERGENT B1 ;  /* 0x0000000000017941 */ /* 0x000fea0003800200 */
.L_x_659:
        /* <DEDUP_REMOVED lines=27> */
.L_x_662:
[----:B------:R-:W-:Y:S05]  /*1750*/  BSYNC.RECONVERGENT B1 ;  /* 0x0000000000017941 */ /* 0x000fea0003800200 */
.L_x_661:
        /* <DEDUP_REMOVED lines=17> */
.L_x_664:
[----:B------:R-:W-:Y:S05]  /*1870*/  BSYNC.RECONVERGENT B1 ;  /* 0x0000000000017941 */ /* 0x000fea0003800200 */
.L_x_663:
        /* <DEDUP_REMOVED lines=17> */
.L_x_666:
[----:B------:R-:W-:Y:S05]  /*1990*/  BSYNC.RECONVERGENT B1 ;  /* 0x0000000000017941 */ /* 0x000fea0003800200 */
.L_x_665:
        /* <DEDUP_REMOVED lines=17> */
.L_x_668:
[----:B------:R-:W-:Y:S05]  /*1ab0*/  BSYNC.RECONVERGENT B1 ;  /* 0x0000000000017941 */ /* 0x000fea0003800200 */
.L_x_667:
        /* <DEDUP_REMOVED lines=17> */
.L_x_670:
[----:B------:R-:W-:Y:S05]  /*1bd0*/  BSYNC.RECONVERGENT B1 ;  /* 0x0000000000017941 */ /* 0x000fea0003800200 */
.L_x_669:
        /* <DEDUP_REMOVED lines=18> */
.L_x_645:
        /* <DEDUP_REMOVED lines=41> */
.L_x_672:
[----:B------:R-:W-:Y:S05]  /*1f90*/  BSYNC.RECONVERGENT B1 ;  /* 0x0000000000017941 */ /* 0x000fea0003800200 */
.L_x_671:
        /* <DEDUP_REMOVED lines=24> */
.L_x_674:
[----:B------:R-:W-:Y:S05]  /*2120*/  BSYNC.RECONVERGENT B1 ;  /* 0x0000000000017941 */ /* 0x000fea0003800200 */
.L_x_673:
        /* <DEDUP_REMOVED lines=24> */
.L_x_676:
[----:B------:R-:W-:Y:S05]  /*22b0*/  BSYNC.RECONVERGENT B1 ;  /* 0x0000000000017941 */ /* 0x000fea0003800200 */
.L_x_675:
        /* <DEDUP_REMOVED lines=24> */
.L_x_678:
[----:B------:R-:W-:Y:S05]  /*2440*/  BSYNC.RECONVERGENT B1 ;  /* 0x0000000000017941 */ /* 0x000fea0003800200 */
.L_x_677:
        /* <DEDUP_REMOVED lines=24> */
.L_x_680:
[----:B------:R-:W-:Y:S05]  /*25d0*/  BSYNC.RECONVERGENT B1 ;  /* 0x0000000000017941 */ /* 0x000fea0003800200 */
.L_x_679:
        /* <DEDUP_REMOVED lines=12> */
.L_x_682:
[----:B------:R-:W-:Y:S05]  /*26a0*/  BSYNC.RECONVERGENT B1 ;  /* 0x0000000000017941 */ /* 0x000fea0003800200 */
.L_x_681:
        /* <DEDUP_REMOVED lines=30> */
.L_x_684:
[----:B------:R-:W-:Y:S05]  /*2890*/  BSYNC.RECONVERGENT B1 ;  /* 0x0000000000017941 */ /* 0x000fea0003800200 */
.L_x_683:
        /* <DEDUP_REMOVED lines=27> */
.L_x_686:
[----:B------:R-:W-:Y:S05]  /*2a50*/  BSYNC.RECONVERGENT B1 ;  /* 0x0000000000017941 */ /* 0x000fea0003800200 */
.L_x_685:
        /* <DEDUP_REMOVED lines=27> */
.L_x_688:
[----:B------:R-:W-:Y:S05]  /*2c10*/  BSYNC.RECONVERGENT B1 ;  /* 0x0000000000017941 */ /* 0x000fea0003800200 */
.L_x_687:
        /* <DEDUP_REMOVED lines=27> */
.L_x_690:
[----:B------:R-:W-:Y:S05]  /*2dd0*/  BSYNC.RECONVERGENT B1 ;  /* 0x0000000000017941 */ /* 0x000fea0003800200 */
.L_x_689:
        /* <DEDUP_REMOVED lines=27> */
.L_x_692:
[----:B------:R-:W-:Y:S05]  /*2f90*/  BSYNC.RECONVERGENT B1 ;  /* 0x0000000000017941 */ /* 0x000fea0003800200 */
.L_x_691:
        /* <DEDUP_REMOVED lines=27> */
.L_x_694:
[----:B------:R-:W-:Y:S05]  /*3150*/  BSYNC.RECONVERGENT B1 ;  /* 0x0000000000017941 */ /* 0x000fea0003800200 */
.L_x_693:
        /* <DEDUP_REMOVED lines=28> */
.L_x_626:
        /* <DEDUP_REMOVED lines=9> */
[----:B------:R-:W-:Y:S01]  /*33b0*/  VIADD R9, R0, 0x100 ;  /* 0x0000010000097836 */ /* 0x000fe20000000000 */
[----:B------:R-:W-:Y:S01]  /*33c0*/  UISETP.GE.U32.AND UP0, UPT, UR4, 0xa00, UPT ;  /* 0x00000a000400788c */ /* 0x000fe2000bf06070 */
[----:B---3--:R-:W-:-:S04]  /*33d0*/  FSETP.GEU.AND P0, PT, R4, R5, PT ;  /* 0x000000050400720b */ /* 0x008fc80003f0e000 */
[----:B------:R-:W-:Y:S01]  /*33e0*/  FSEL R4, R4, R5, P0 ;  /* 0x0000000504047208 */ /* 0x000fe20000000000 */
[----:B------:R-:W-:-:S03]  /*33f0*/  VIADD R5, R0, 0x200 ;  /* 0x0000020000057836 */ /* 0x000fc60000000000 */
[----:B----4-:R-:W-:-:S04]  /*3400*/  FSETP.GEU.AND P2, PT, R4, R7, PT ;  /* 0x000000070400720b */ /* 0x010fc80003f4e000 */
[----:B------:R-:W-:-:S04]  /*3410*/  FSEL R7, R4, R7, P2 ;  /* 0x0000000704077208 */ /* 0x000fc80001000000 */
[----:B-----5:R-:W-:-:S04]  /*3420*/  FSETP.GEU.AND P3, PT, R7, R8, PT ;  /* 0x000000080700720b */ /* 0x020fc80003f6e000 */
[----:B------:R-:W-:Y:S02]  /*3430*/  FSEL R7, R7, R8, P3 ;  /* 0x0000000807077208 */ /* 0x000fe40001800000 */
        /* <DEDUP_REMOVED lines=11> */
[----:B------:R-:W-:Y:S01]  /*34f0*/  @P1 SEL R8, R5, R8, P0 ;  /* 0x0000000805081207 */ /* 0x000fe20000000000 */
[----:B------:R-:W-:Y:S01]  /*3500*/  IMAD.MOV.U32 R5, RZ, RZ, 0x500 ;  /* 0x00000500ff057424 */ /* 0x000fe200078e00ff */
[----:B------:R-:W-:Y:S02]  /*3510*/  @P1 FSEL R6, R7, R6, P0 ;  /* 0x0000000607061208 */ /* 0x000fe40000000000 */
[----:B------:R-:W-:Y:S01]  /*3520*/  @P1 SEL R9, R4, R9, P0 ;  /* 0x0000000904091207 */ /* 0x000fe20000000000 */
[----:B------:R-:W-:Y:S06]  /*3530*/  BRA.U !UP0, `(.L_x_695) ;  /* 0x0000000508047547 */ /* 0x000fec000b800000 */
[----:B------:R-:W-:Y:S01]  /*3540*/  IMAD.MOV.U32 R10, RZ, RZ, R6 ;  /* 0x000000ffff0a7224 */ /* 0x000fe200078e0006 */
[----:B------:R-:W0:Y:S01]  /*3550*/  LDCU UR4, c[0x0][0x398] ;  /* 0x00007300ff0477ac */ /* 0x000e220008000800 */
[----:B------:R-:W-:Y:S02]  /*3560*/  IMAD.MOV.U32 R21, RZ, RZ, R8 ;  /* 0x000000ffff157224 */ /* 0x000fe400078e0008 */
[----:B------:R-:W-:Y:S01]  /*3570*/  IMAD.MOV.U32 R20, RZ, RZ, R9 ;  /* 0x000000ffff147224 */ /* 0x000fe200078e0009 */
[----:B------:R-:W1:Y:S01]  /*3580*/  LDCU.64 UR6, c[0x0][0x388] ;  /* 0x00007100ff0677ac */ /* 0x000e620008000a00 */
[----:B------:R-:W-:-:S07]  /*3590*/  IMAD.MOV.U32 R7, RZ, RZ, 0x500 ;  /* 0x00000500ff077424 */ /* 0x000fce00078e00ff */
.L_x_696:
[----:B------:R-:W-:-:S05]  /*35a0*/  IMAD.WIDE.U32 R4, R7, 0x4, R2 ;  /* 0x0000000407047825 */ /* 0x000fca00078e0002 */
[----:B------:R-:W2:Y:S04]  /*35b0*/  LDG.E R11, desc[UR8][R4.64] ;  /* 0x00000008040b7981 */ /* 0x000ea8000c1e1900 */
[----:B------:R-:W3:Y:S04]  /*35c0*/  LDG.E R12, desc[UR8][R4.64+0x400] ;  /* 0x00040008040c7981 */ /* 0x000ee8000c1e1900 */
[----:B------:R-:W4:Y:S04]  /*35d0*/  LDG.E R13, desc[UR8][R4.64+0x800] ;  /* 0x00080008040d7981 */ /* 0x000f28000c1e1900 */
[----:B------:R-:W5:Y:S04]  /*35e0*/  LDG.E R14, desc[UR8][R4.64+0xc00] ;  /* 0x000c0008040e7981 */ /* 0x000f68000c1e1900 */
[----:B------:R0:W5:Y:S01]  /*35f0*/  LDG.E R6, desc[UR8][R4.64+0x1000] ;  /* 0x0010000804067981 */ /* 0x000162000c1e1900 */
[----:B-1----:R-:W-:-:S04]  /*3600*/  IADD3 R18, P0, P1, R0, UR6, R7 ;  /* 0x0000000600127c10 */ /* 0x002fc8000f91e007 */
[----:B------:R-:W-:Y:S02]  /*3610*/  IADD3.X R19, PT, PT, RZ, UR7, RZ, P0, P1 ;  /* 0x00000007ff137c10 */ /* 0x000fe400087e24ff */
[C---:B------:R-:W-:Y:S02]  /*3620*/  IADD3 R17, P3, PT, R18.reuse, 0x100, RZ ;  /* 0x0000010012117810 */ /* 0x040fe40007f7e0ff */
[C---:B------:R-:W-:Y:S02]  /*3630*/  IADD3 R15, P5, PT, R18.reuse, 0x300, RZ ;  /* 0x00000300120f7810 */ /* 0x040fe40007fbe0ff */
[----:B------:R-:W-:Y:S01]  /*3640*/  IADD3 R8, P6, PT, R18, 0x400, RZ ;  /* 0x0000040012087810 */ /* 0x000fe20007fde0ff */
[--C-:B------:R-:W-:Y:S02]  /*3650*/  IMAD.X R16, RZ, RZ, R19.reuse, P3 ;  /* 0x000000ffff107224 */ /* 0x100fe400018e0613 */
[--C-:B0-----:R-:W-:Y:S02]  /*3660*/  IMAD.X R4, RZ, RZ, R19.reuse, P5 ;  /* 0x000000ffff047224 */ /* 0x101fe400028e0613 */
        /* <DEDUP_REMOVED lines=23> */
[----:B-----5:R-:W-:Y:S02]  /*37e0*/  FSETP.GEU.AND P1, PT, R13, R14, PT ;  /* 0x0000000e0d00720b */ /* 0x020fe40003f2e000 */
[----:B------:R-:W-:-:S11]  /*37f0*/  @P2 SEL R5, R16, R5, P0 ;  /* 0x0000000510052207 */ /* 0x000fd60000000000 */
[----:B------:R-:W-:-:S04]  /*3800*/  @P1 ISETP.GE.U32.AND P0, PT, R10, R15, PT ;  /* 0x0000000f0a00120c */ /* 0x000fc80003f06070 */
[----:B------:R-:W-:-:S04]  /*3810*/  @P1 ISETP.GE.AND.EX P0, PT, R5, R4, PT, P0 ;  /* 0x000000040500120c */ /* 0x000fc80003f06300 */
[----:B------:R-:W-:-:S04]  /*3820*/  @P1 FSETP.LT.OR P0, PT, R14, R13, !P0 ;  /* 0x0000000d0e00120b */ /* 0x000fc80004701400 */
[----:B------:R-:W-:Y:S02]  /*3830*/  @P1 FSEL R14, R13, R14, P0 ;  /* 0x0000000e0d0e1208 */ /* 0x000fe40000000000 */
[----:B------:R-:W-:Y:S01]  /*3840*/  @P1 SEL R15, R10, R15, P0 ;  /* 0x0000000f0a0f1207 */ /* 0x000fe20000000000 */
[----:B------:R-:W-:Y:S01]  /*3850*/  VIADD R10, R7, 0xa00 ;  /* 0x00000a00070a7836 */ /* 0x000fe20000000000 */
[----:B------:R-:W-:Y:S02]  /*3860*/  FSETP.GEU.AND P2, PT, R14, R6, PT ;  /* 0x000000060e00720b */ /* 0x000fe40003f4e000 */
[----:B------:R-:W-:Y:S01]  /*3870*/  @P1 SEL R4, R5, R4, P0 ;  /* 0x0000000405041207 */ /* 0x000fe20000000000 */
[----:B------:R-:W-:Y:S01]  /*3880*/  VIADD R5, R7, 0x500 ;  /* 0x0000050007057836 */ /* 0x000fe20000000000 */
[----:B------:R-:W-:-:S03]  /*3890*/  ISETP.GT.AND P1, PT, R10, UR4, PT ;  /* 0x000000040a007c0c */ /* 0x000fc6000bf24270 */
[----:B------:R-:W-:-:S06]  /*38a0*/  IMAD.MOV.U32 R7, RZ, RZ, R5 ;  /* 0x000000ffff077224 */ /* 0x000fcc00078e0005 */
        /* <DEDUP_REMOVED lines=10> */
.L_x_695:
        /* <DEDUP_REMOVED lines=14> */
[----:B------:R-:W-:Y:S01]  /*3a30*/  IMAD.IADD R11, R0, 0x1, R5 ;  /* 0x00000001000b7824 */ /* 0x000fe200078e0205 */
[----:B------:R-:W-:-:S04]  /*3a40*/  LEA.HI R4, R13, 0x1, RZ, 0x18 ;  /* 0x000000010d047811 */ /* 0x000fc800078fc0ff */
[----:B------:R-:W-:Y:S01]  /*3a50*/  LOP3.LUT R10, R4, 0x3, RZ, 0xc0, !PT ;  /* 0x00000003040a7812 */ /* 0x000fe200078ec0ff */
[----:B------:R-:W-:-:S04]  /*3a60*/  IMAD.MOV.U32 R4, RZ, RZ, R0 ;  /* 0x000000ffff047224 */ /* 0x000fc800078e0000 */
[----:B------:R-:W-:Y:S02]  /*3a70*/  IMAD.MOV R10, RZ, RZ, -R10 ;  /* 0x000000ffff0a7224 */ /* 0x000fe400078e0a0a */
[C---:B0-----:R-:W-:Y:S01]  /*3a80*/  IMAD.WIDE.U32 R2, R11.reuse, 0x4, R2 ;  /* 0x000000040b027825 */ /* 0x041fe200078e0002 */
[----:B------:R-:W-:-:S05]  /*3a90*/  IADD3 R11, P0, PT, R11, UR6, RZ ;  /* 0x000000060b0b7c10 */ /* 0x000fca000ff1e0ff */
[----:B------:R-:W-:-:S08]  /*3aa0*/  IMAD.X R12, RZ, RZ, UR7, P0 ;  /* 0x00000007ff0c7e24 */ /* 0x000fd000080e06ff */
.L_x_703:
[----:B------:R0:W2:Y:S01]  /*3ab0*/  LDG.E R17, desc[UR8][R2.64] ;  /* 0x0000000802117981 */ /* 0x0000a2000c1e1900 */
[----:B------:R-:W-:Y:S01]  /*3ac0*/  VIADD R10, R10, 0x1 ;  /* 0x000000010a0a7836 */ /* 0x000fe20000000000 */
[----:B------:R-:W-:Y:S01]  /*3ad0*/  BSSY.RECONVERGENT B3, `(.L_x_701) ;  /* 0x0000016000037945 */ /* 0x000fe20003800200 */
[----:B------:R-:W-:Y:S02]  /*3ae0*/  IMAD.MOV.U32 R14, RZ, RZ, R8 ;  /* 0x000000ffff0e7224 */ /* 0x000fe400078e0008 */
[----:B------:R-:W-:Y:S01]  /*3af0*/  IMAD.MOV.U32 R15, RZ, RZ, R9 ;  /* 0x000000ffff0f7224 */ /* 0x000fe200078e0009 */
[----:B------:R-:W-:Y:S01]  /*3b00*/  ISETP.NE.AND P2, PT, R10, RZ, PT ;  /* 0x000000ff0a00720c */ /* 0x000fe20003f45270 */
[----:B------:R-:W-:Y:S02]  /*3b10*/  IMAD.MOV.U32 R16, RZ, RZ, R6 ;  /* 0x000000ffff107224 */ /* 0x000fe400078e0006 */
        /* <DEDUP_REMOVED lines=17> */
.L_x_702:
[----:B------:R-:W-:Y:S05]  /*3c30*/  BSYNC.RECONVERGENT B3 ;  /* 0x0000000000037941 */ /* 0x000fea0003800200 */
.L_x_701:
[----:B------:R-:W-:Y:S01]  /*3c40*/  IADD3 R11, P0, PT, R11, 0x100, RZ ;  /* 0x000001000b0b7810 */ /* 0x000fe20007f1e0ff */
[----:B------:R-:W-:Y:S02]  /*3c50*/  VIADD R4, R4, 0x100 ;  /* 0x0000010004047836 */ /* 0x000fe40000000000 */
[----:B------:R-:W-:Y:S02]  /*3c60*/  IMAD.X R3, RZ, RZ, R3, P3 ;  /* 0x000000ffff037224 */ /* 0x000fe400018e0603 */
[----:B------:R-:W-:Y:S01]  /*3c70*/  IMAD.X R12, RZ, RZ, R12, P0 ;  /* 0x000000ffff0c7224 */ /* 0x000fe200000e060c */
[----:B------:R-:W-:Y:S07]  /*3c80*/  @P2 BRA `(.L_x_703) ;  /* 0xfffffffc00882947 */ /* 0x000fee000383ffff */
.L_x_700:
[----:B------:R-:W-:Y:S05]  /*3c90*/  BSYNC.RECONVERGENT B2 ;  /* 0x0000000000027941 */ /* 0x000fea0003800200 */
.L_x_699:
[----:B------:R-:W-:-:S13]  /*3ca0*/  ISETP.GE.U32.AND P0, PT, R13, 0x300, PT ;  /* 0x000003000d00780c */ /* 0x000fda0003f06070 */
[----:B------:R-:W-:Y:S05]  /*3cb0*/  @!P0 BRA `(.L_x_698) ;  /* 0x0000000400bc8947 */ /* 0x000fea0003800000 */
[----:B------:R-:W0:Y:S01]  /*3cc0*/  LDCU.128 UR12, c[0x0][0x380] ;  /* 0x00007000ff0c77ac */ /* 0x000e220008000c00 */
[----:B------:R-:W1:Y:S01]  /*3cd0*/  LDC.64 R14, c[0x0][0x380] ;  /* 0x0000e000ff0e7b82 */ /* 0x000e620000000a00 */
[C---:B------:R-:W-:Y:S01]  /*3ce0*/  IADD3 R12, P1, PT, R4.reuse, R5, RZ ;  /* 0x00000005040c7210 */ /* 0x040fe20007f3e0ff */
[C---:B------:R-:W-:Y:S02]  /*3cf0*/  IMAD.IADD R10, R4.reuse, 0x1, R5 ;  /* 0x00000001040a7824 */ /* 0x040fe400078e0205 */
[----:B------:R-:W-:Y:S02]  /*3d00*/  VIADD R13, R4, 0x200 ;  /* 0x00000200040d7836 */ /* 0x000fe40000000000 */
[----:B------:R-:W-:Y:S02]  /*3d10*/  IMAD.X R5, RZ, RZ, RZ, P1 ;  /* 0x000000ffff057224 */ /* 0x000fe400008e06ff */
[----:B------:R-:W2:Y:S01]  /*3d20*/  LDC.64 R2, c[0x0][0x388] ;  /* 0x0000e200ff027b82 */ /* 0x000ea20000000a00 */
[----:B0-----:R-:W-:-:S02]  /*3d30*/  LEA R17, P2, R12, UR12, 0x2 ;  /* 0x0000000c0c117c11 */ /* 0x001fc4000f8410ff */
[----:B------:R-:W-:Y:S02]  /*3d40*/  IADD3 R11, P0, PT, R10, UR14, RZ ;  /* 0x0000000e0a0b7c10 */ /* 0x000fe4000ff1e0ff */
[----:B------:R-:W-:Y:S02]  /*3d50*/  IADD3 R17, P1, PT, R17, 0xc00, RZ ;  /* 0x00000c0011117810 */ /* 0x000fe40007f3e0ff */
[----:B------:R-:W-:Y:S01]  /*3d60*/  LEA.HI.X R5, R12, UR13, R5, 0x2, P2 ;  /* 0x0000000d0c057c11 */ /* 0x000fe200090f1405 */
[----:B-1----:R-:W-:-:S04]  /*3d70*/  IMAD.WIDE.U32 R14, R10, 0x4, R14 ;  /* 0x000000040a0e7825 */ /* 0x002fc800078e000e */
[----:B------:R-:W-:Y:S02]  /*3d80*/  IMAD.X R12, RZ, RZ, UR15, P0 ;  /* 0x0000000fff0c7e24 */ /* 0x000fe400080e06ff */
[----:B------:R-:W-:-:S07]  /*3d90*/  IMAD.X R5, RZ, RZ, R5, P1 ;  /* 0x000000ffff057224 */ /* 0x000fce00008e0605 */
.L_x_712:
[----:B------:R-:W3:Y:S01]  /*3da0*/  LDG.E R23, desc[UR8][R14.64] ;  /* 0x000000080e177981 */ /* 0x000ee2000c1e1900 */
[----:B------:R-:W-:-:S05]  /*3db0*/  IMAD.MOV.U32 R4, RZ, RZ, R17 ;  /* 0x000000ffff047224 */ /* 0x000fca00078e0011 */
[----:B------:R0:W5:Y:S04]  /*3dc0*/  LDG.E R25, desc[UR8][R4.64+-0x800] ;  /* 0xfff8000804197981 */ /* 0x000168000c1e1900 */
[----:B------:R0:W5:Y:S04]  /*3dd0*/  LDG.E R16, desc[UR8][R4.64+-0x400] ;  /* 0xfffc000804107981 */ /* 0x000168000c1e1900 */
[----:B------:R0:W5:Y:S01]  /*3de0*/  LDG.E R17, desc[UR8][R4.64] ;  /* 0x0000000804117981 */ /* 0x000162000c1e1900 */
[----:B------:R-:W-:Y:S01]  /*3df0*/  BSSY.RECONVERGENT B2, `(.L_x_704) ;  /* 0x0000012000027945 */ /* 0x000fe20003800200 */
[----:B------:R-:W-:-:S02]  /*3e00*/  IMAD.MOV.U32 R20, RZ, RZ, R11 ;  /* 0x000000ffff147224 */ /* 0x000fc400078e000b */
[----:B------:R-:W-:Y:S02]  /*3e10*/  IMAD.MOV.U32 R21, RZ, RZ, R12 ;  /* 0x000000ffff157224 */ /* 0x000fe400078e000c */
[----:B------:R-:W-:Y:S01]  /*3e20*/  VIADD R19, R10, 0x100 ;  /* 0x000001000a137836 */ /* 0x000fe20000000000 */
[----:B---3--:R-:W-:Y:S01]  /*3e30*/  FSETP.GEU.AND P0, PT, R6, R23, PT ;  /* 0x000000170600720b */ /* 0x008fe20003f0e000 */
        /* <DEDUP_REMOVED lines=13> */
.L_x_705:
[----:B------:R-:W-:Y:S05]  /*3f10*/  BSYNC.RECONVERGENT B2 ;  /* 0x0000000000027941 */ /* 0x000fea0003800200 */
.L_x_704:
[----:B-----5:R-:W-:Y:S01]  /*3f20*/  FSETP.GEU.AND P0, PT, R18, R25, PT ;  /* 0x000000191200720b */ /* 0x020fe20003f0e000 */
[----:B------:R-:W-:Y:S01]  /*3f30*/  BSSY.RECONVERGENT B2, `(.L_x_706) ;  /* 0x0000013000027945 */ /* 0x000fe20003800200 */
[----:B--2---:R-:W-:Y:S01]  /*3f40*/  IADD3 R23, P1, PT, R19, R2, RZ ;  /* 0x0000000213177210 */ /* 0x004fe20007f3e0ff */
[----:B------:R-:W-:Y:S02]  /*3f50*/  VIADD R19, R10, 0x200 ;  /* 0x000002000a137836 */ /* 0x000fe40000000000 */
[----:B------:R-:W-:Y:S02]  /*3f60*/  IMAD.MOV.U32 R9, RZ, RZ, R25 ;  /* 0x000000ffff097224 */ /* 0x000fe400078e0019 */
[----:B------:R-:W-:Y:S02]  /*3f70*/  IMAD.X R22, RZ, RZ, R3, P1 ;  /* 0x000000ffff167224 */ /* 0x000fe400008e0603 */
[----:B------:R-:W-:Y:S02]  /*3f80*/  IMAD.MOV.U32 R8, RZ, RZ, R23 ;  /* 0x000000ffff087224 */ /* 0x000fe400078e0017 */
[----:B------:R-:W-:-:S02]  /*3f90*/  IMAD.MOV.U32 R6, RZ, RZ, R22 ;  /* 0x000000ffff067224 */ /* 0x000fc400078e0016 */
        /* <DEDUP_REMOVED lines=12> */
.L_x_707:
[----:B------:R-:W-:Y:S05]  /*4060*/  BSYNC.RECONVERGENT B2 ;  /* 0x0000000000027941 */ /* 0x000fea0003800200 */
.L_x_706:
[----:B------:R-:W-:Y:S01]  /*4070*/  FSETP.GEU.AND P0, PT, R9, R16, PT ;  /* 0x000000100900720b */ /* 0x000fe20003f0e000 */
[----:B------:R-:W-:Y:S01]  /*4080*/  VIADD R21, R10, 0x300 ;  /* 0x000003000a157836 */ /* 0x000fe20000000000 */
[-C--:B------:R-:W-:Y:S01]  /*4090*/  IADD3 R23, P1, PT, R19, R2.reuse, RZ ;  /* 0x0000000213177210 */ /* 0x080fe20007f3e0ff */
[----:B------:R-:W-:Y:S01]  /*40a0*/  BSSY.RECONVERGENT B2, `(.L_x_708) ;  /* 0x0000012000027945 */ /* 0x000fe20003800200 */
[----:B------:R-:W-:Y:S02]  /*40b0*/  IMAD.MOV.U32 R18, RZ, RZ, R16 ;  /* 0x000000ffff127224 */ /* 0x000fe400078e0010 */
[----:B------:R-:W-:Y:S01]  /*40c0*/  IADD3 R22, P2, PT, R21, R2, RZ ;  /* 0x0000000215167210 */ /* 0x000fe20007f5e0ff */
[----:B------:R-:W-:Y:S02]  /*40d0*/  IMAD.X R21, RZ, RZ, R3, P1 ;  /* 0x000000ffff157224 */ /* 0x000fe400008e0603 */
[----:B------:R-:W-:Y:S02]  /*40e0*/  IMAD.MOV.U32 R19, RZ, RZ, R23 ;  /* 0x000000ffff137224 */ /* 0x000fe400078e0017 */
[----:B------:R-:W-:-:S02]  /*40f0*/  IMAD.MOV.U32 R20, RZ, RZ, R21 ;  /* 0x000000ffff147224 */ /* 0x000fc400078e0015 */
        /* <DEDUP_REMOVED lines=12> */
.L_x_709:
[----:B------:R-:W-:Y:S05]  /*41c0*/  BSYNC.RECONVERGENT B2 ;  /* 0x0000000000027941 */ /* 0x000fea0003800200 */
.L_x_708:
[----:B------:R-:W-:Y:S01]  /*41d0*/  FSETP.GEU.AND P0, PT, R18, R17, PT ;  /* 0x000000111200720b */ /* 0x000fe20003f0e000 */
[----:B------:R-:W-:Y:S01]  /*41e0*/  IMAD.X R21, RZ, RZ, R3, P2 ;  /* 0x000000ffff157224 */ /* 0x000fe200010e0603 */
[----:B------:R-:W-:Y:S01]  /*41f0*/  BSSY.RECONVERGENT B2, `(.L_x_710) ;  /* 0x0000010000027945 */ /* 0x000fe20003800200 */
        /* <DEDUP_REMOVED lines=15> */
.L_x_711:
[----:B------:R-:W-:Y:S05]  /*42f0*/  BSYNC.RECONVERGENT B2 ;  /* 0x0000000000027941 */ /* 0x000fea0003800200 */
.L_x_710:
[C---:B------:R-:W-:Y:S01]  /*4300*/  VIADD R16, R13.reuse, 0x200 ;  /* 0x000002000d107836 */ /* 0x040fe20000000000 */
[----:B------:R-:W-:Y:S01]  /*4310*/  IADD3 R17, P2, PT, R4, 0x1000, RZ ;  /* 0x0000100004117810 */ /* 0x000fe20007f5e0ff */
[----:B------:R-:W-:Y:S01]  /*4320*/  VIADD R13, R13, 0x400 ;  /* 0x000004000d0d7836 */ /* 0x000fe20000000000 */
[----:B------:R-:W-:Y:S01]  /*4330*/  IADD3 R11, P1, PT, R11, 0x400, RZ ;  /* 0x000004000b0b7810 */ /* 0x000fe20007f3e0ff */
[----:B------:R-:W-:Y:S01]  /*4340*/  VIADD R10, R10, 0x400 ;  /* 0x000004000a0a7836 */ /* 0x000fe20000000000 */
[----:B------:R-:W-:Y:S01]  /*4350*/  ISETP.GE.AND P0, PT, R16, R7, PT ;  /* 0x000000071000720c */ /* 0x000fe20003f06270 */
[----:B------:R-:W-:Y:S01]  /*4360*/  IMAD.X R5, RZ, RZ, R5, P2 ;  /* 0x000000ffff057224 */ /* 0x000fe200010e0605 */
[----:B------:R-:W-:Y:S01]  /*4370*/  IADD3 R14, P2, PT, R14, 0x1000, RZ ;  /* 0x000010000e0e7810 */ /* 0x000fe20007f5e0ff */
[----:B------:R-:W-:-:S04]  /*4380*/  IMAD.X R12, RZ, RZ, R12, P1 ;  /* 0x000000ffff0c7224 */ /* 0x000fc800008e060c */
[----:B------:R-:W-:-:S06]  /*4390*/  IMAD.X R15, RZ, RZ, R15, P2 ;  /* 0x000000ffff0f7224 */ /* 0x000fcc00010e060f */
[----:B------:R-:W-:Y:S05]  /*43a0*/  @!P0 BRA `(.L_x_712) ;  /* 0xfffffff8007c8947 */ /* 0x000fea000383ffff */
.L_x_698:
[----:B------:R-:W-:Y:S05]  /*43b0*/  BSYNC.RECONVERGENT B1 ;  /* 0x0000000000017941 */ /* 0x000fea0003800200 */
.L_x_697:
        /* <DEDUP_REMOVED lines=31> */
.L_x_714:
[----:B------:R-:W-:Y:S05]  /*45b0*/  BSYNC.RECONVERGENT B1 ;  /* 0x0000000000017941 */ /* 0x000fea0003800200 */
.L_x_713:
        /* <DEDUP_REMOVED lines=24> */
.L_x_716:
[----:B------:R-:W-:Y:S05]  /*4740*/  BSYNC.RECONVERGENT B1 ;  /* 0x0000000000017941 */ /* 0x000fea0003800200 */
.L_x_715:
[----:B------:R4:W3:Y:S01]  /*4750*/  SHFL.DOWN PT, R8, R3, 0x4, 0x1f ;  /* 0x08801f0003087f89 */ /* 0x0008e200000e0000 */
[----:B------:R-:W-:Y:S01]  /*4760*/  BSSY.RECONVERGENT B1, `(.L_x_717) ;  /* 0x0000017000017945 */ /* 0x000fe20003800200 */
[----:B0-----:R-:W-:Y:S02]  /*4770*/  IMAD.MOV.U32 R2, RZ, RZ, R3 ;  /* 0x000000ffff027224 */ /* 0x001fe400078e0003 */
[----:B-1----:R4:W0:Y:S01]  /*4780*/  SHFL.DOWN PT, R9, R4, 0x4, 0x1f ;  /* 0x08801f0004097f89 */ /* 0x00282200000e0000 */
[----:B--2---:R-:W-:Y:S02]  /*4790*/  IMAD.MOV.U32 R6, RZ, RZ, R4 ;  /* 0x000000ffff067224 */ /* 0x004fe400078e0004 */
[----:B------:R-:W-:Y:S01]  /*47a0*/  IMAD.MOV.U32 R7, RZ, RZ, R5 ;  /* 0x000000ffff077224 */ /* 0x000fe200078e0005 */
[----:B------:R4:W1:Y:S01]  /*47b0*/  SHFL.DOWN PT, R10, R5, 0x4, 0x1f ;  /* 0x08801f00050a7f89 */ /* 0x00086200000e0000 */
[----:B------:R-:W-:Y:S05]  /*47c0*/  @P5 BRA `(.L_x_718) ;  /* 0x0000000000405947 */ /* 0x000fea0003800000 */
[----:B---3--:R-:W-:Y:S01]  /*47d0*/  FSETP.GEU.AND P0, PT, R3, R8, PT ;  /* 0x000000080300720b */ /* 0x008fe20003f0e000 */
        /* <DEDUP_REMOVED lines=15> */
.L_x_718:
[----:B------:R-:W-:Y:S05]  /*48d0*/  BSYNC.RECONVERGENT B1 ;  /* 0x0000000000017941 */ /* 0x000fea0003800200 */
.L_x_717:
        /* <DEDUP_REMOVED lines=24> */
.L_x_720:
[----:B------:R-:W-:Y:S05]  /*4a60*/  BSYNC.RECONVERGENT B1 ;  /* 0x0000000000017941 */ /* 0x000fea0003800200 */
.L_x_719:
[----:B0-----:R0:W0:Y:S01]  /*4a70*/  SHFL.DOWN PT, R2, R3, 0x10, 0x1f ;  /* 0x0a001f0003027f89 */ /* 0x00102200000e0000 */
[----:B------:R-:W-:Y:S01]  /*4a80*/  BSSY.RECONVERGENT B1, `(.L_x_721) ;  /* 0x0000017000017945 */ /* 0x000fe20003800200 */
[----:B----4-:R-:W-:Y:S02]  /*4a90*/  IMAD.MOV.U32 R8, RZ, RZ, R3 ;  /* 0x000000ffff087224 */ /* 0x010fe400078e0003 */
[----:B--2---:R2:W4:Y:S01]  /*4aa0*/  SHFL.DOWN PT, R9, R4, 0x10, 0x1f ;  /* 0x0a001f0004097f89 */ /* 0x00452200000e0000 */
[----:B------:R-:W-:Y:S02]  /*4ab0*/  IMAD.MOV.U32 R7, RZ, RZ, R4 ;  /* 0x000000ffff077224 */ /* 0x000fe400078e0004 */
[----:B------:R-:W-:Y:S01]  /*4ac0*/  IMAD.MOV.U32 R6, RZ, RZ, R5 ;  /* 0x000000ffff067224 */ /* 0x000fe200078e0005 */
[----:B-1----:R2:W1:Y:S01]  /*4ad0*/  SHFL.DOWN PT, R10, R5, 0x10, 0x1f ;  /* 0x0a001f00050a7f89 */ /* 0x00246200000e0000 */
[----:B------:R-:W-:Y:S05]  /*4ae0*/  @P3 BRA `(.L_x_722) ;  /* 0x0000000000403947 */ /* 0x000fea0003800000 */
[----:B0-----:R-:W-:Y:S01]  /*4af0*/  FSETP.GEU.AND P0, PT, R3, R2, PT ;  /* 0x000000020300720b */ /* 0x001fe20003f0e000 */
[----:B------:R-:W-:Y:S02]  /*4b00*/  IMAD.MOV.U32 R8, RZ, RZ, R2 ;  /* 0x000000ffff087224 */ /* 0x000fe400078e0002 */
[----:B----4-:R-:W-:Y:S02]  /*4b10*/  IMAD.MOV.U32 R7, RZ, RZ, R9 ;  /* 0x000000ffff077224 */ /* 0x010fe400078e0009 */
        /* <DEDUP_REMOVED lines=13> */
.L_x_722:
[----:B------:R-:W-:Y:S05]  /*4bf0*/  BSYNC.RECONVERGENT B1 ;  /* 0x0000000000017941 */ /* 0x000fea0003800200 */
.L_x_721:
        /* <DEDUP_REMOVED lines=12> */
.L_x_724:
[----:B------:R-:W-:Y:S05]  /*4cc0*/  BSYNC.RECONVERGENT B1 ;  /* 0x0000000000017941 */ /* 0x000fea0003800200 */
.L_x_723:
[----:B------:R-:W-:Y:S01]  /*4cd0*/  BAR.SYNC.DEFER_BLOCKING 0x0 ;  /* 0x0000000000007b1d */ /* 0x000fe20000010000 */
[----:B------:R-:W-:-:S13]  /*4ce0*/  ISETP.NE.AND P1, PT, R0, RZ, PT ;  /* 0x000000ff0000720c */ /* 0x000fda0003f25270 */
[----:B------:R-:W-:Y:S05]  /*4cf0*/  @P1 BRA `(.L_x_658) ;  /* 0x0000000800341947 */ /* 0x000fea0003800000 */
[----:B0-----:R-:W0:Y:S01]  /*4d00*/  S2R R3, SR_CgaCtaId ;  /* 0x0000000000037919 */ /* 0x001e220000008800 */
[----:B------:R-:W-:Y:S01]  /*4d10*/  MOV R0, 0x400 ;  /* 0x0000040000007802 */ /* 0x000fe20000000f00 */
[----:B------:R-:W-:Y:S03]  /*4d20*/  BSSY.RECONVERGENT B1, `(.L_x_725) ;  /* 0x0000016000017945 */ /* 0x000fe60003800200 */
[----:B0-----:R-:W-:-:S05]  /*4d30*/  LEA R24, R3, R0, 0x18 ;  /* 0x0000000003187211 */ /* 0x001fca00078ec0ff */
[----:B------:R-:W0:Y:S04]  /*4d40*/  LDS R3, [R24+0x18] ;  /* 0x0000180018037984 */ /* 0x000e280000000800 */
[----:B--2---:R-:W2:Y:S04]  /*4d50*/  LDS.64 R4, [R24+0x20] ;  /* 0x0000200018047984 */ /* 0x004ea80000000a00 */
[----:B------:R0:W1:Y:S04]  /*4d60*/  LDS R18, [R24+0x28] ;  /* 0x0000280018127984 */ /* 0x0000680000000800 */
[----:B------:R0:W1:Y:S02]  /*4d70*/  LDS R16, [R24+0x38] ;  /* 0x0000380018107984 */ /* 0x0000640000000800 */
[----:B0-----:R-:W-:Y:S01]  /*4d80*/  FSETP.GEU.AND P0, PT, R8, R3, PT ;  /* 0x000000030800720b */ /* 0x001fe20003f0e000 */
[----:B------:R-:W-:-:S02]  /*4d90*/  IMAD.MOV.U32 R19, RZ, RZ, R3 ;  /* 0x000000ffff137224 */ /* 0x000fc400078e0003 */
[----:B--2---:R-:W-:Y:S02]  /*4da0*/  IMAD.MOV.U32 R21, RZ, RZ, R4 ;  /* 0x000000ffff157224 */ /* 0x004fe400078e0004 */
[----:B------:R-:W-:-:S08]  /*4db0*/  IMAD.MOV.U32 R20, RZ, RZ, R5 ;  /* 0x000000ffff147224 */ /* 0x000fd000078e0005 */
[----:B-1----:R-:W-:Y:S05]  /*4dc0*/  @!P0 BRA `(.L_x_726) ;  /* 0x00000000002c8947 */ /* 0x002fea0003800000 */
        /* <DEDUP_REMOVED lines=11> */
.L_x_726:
[----:B------:R-:W-:Y:S05]  /*4e80*/  BSYNC.RECONVERGENT B1 ;  /* 0x0000000000017941 */ /* 0x000fea0003800200 */
.L_x_725:
        /* <DEDUP_REMOVED lines=8> */
[----:B------:R0:W1:Y:S04]  /*4f10*/  LDS.64 R6, [R24+0x40] ;  /* 0x0000400018067984 */ /* 0x0000680000000a00 */
[----:B----4-:R4:W1:Y:S04]  /*4f20*/  LDS.64 R8, [R24+0x50] ;  /* 0x0000500018087984 */ /* 0x0108680000000a00 */
[----:B---3--:R4:W3:Y:S04]  /*4f30*/  LDS.64 R10, [R24+0x60] ;  /* 0x00006000180a7984 */ /* 0x0088e80000000a00 */
        /* <DEDUP_REMOVED lines=16> */
.L_x_728:
[----:B------:R-:W-:Y:S05]  /*5040*/  BSYNC.RECONVERGENT B1 ;  /* 0x0000000000017941 */ /* 0x000fea0003800200 */
.L_x_727:
        /* <DEDUP_REMOVED lines=17> */
.L_x_730:
[----:B------:R-:W-:Y:S05]  /*5160*/  BSYNC.RECONVERGENT B1 ;  /* 0x0000000000017941 */ /* 0x000fea0003800200 */
.L_x_729:
        /* <DEDUP_REMOVED lines=17> */
.L_x_732:
[----:B------:R-:W-:Y:S05]  /*5280*/  BSYNC.RECONVERGENT B1 ;  /* 0x0000000000017941 */ /* 0x000fea0003800200 */
.L_x_731:
[----:B------:R-:W-:Y:S01]  /*5290*/  FSETP.GEU.AND P0, PT, R6, R15, PT ;  /* 0x0000000f0600720b */ /* 0x000fe20003f0e000 */
[----:B------:R-:W-:Y:S01]  /*52a0*/  BSSY.RECONVERGENT B1, `(.L_x_733) ;  /* 0x0000010000017945 */ /* 0x000fe20003800200 */
[----:B------:R-:W-:Y:S02]  /*52b0*/  IMAD.MOV.U32 R5, RZ, RZ, R15 ;  /* 0x000000ffff057224 */ /* 0x000fe400078e000f */
[----:B---3--:R-:W-:Y:S02]  /*52c0*/  IMAD.MOV.U32 R7, RZ, RZ, R10 ;  /* 0x000000ffff077224 */ /* 0x008fe400078e000a */
        /* <DEDUP_REMOVED lines=13> */
.L_x_734:
[----:B------:R-:W-:Y:S05]  /*53a0*/  BSYNC.RECONVERGENT B1 ;  /* 0x0000000000017941 */ /* 0x000fea0003800200 */
.L_x_733:
        /* <DEDUP_REMOVED lines=17> */
.L_x_736:
[----:B------:R-:W-:Y:S05]  /*54c0*/  BSYNC.RECONVERGENT B1 ;  /* 0x0000000000017941 */ /* 0x000fea0003800200 */
.L_x_735:
        /* <DEDUP_REMOVED lines=16> */
.L_x_658:
[----:B------:R-:W-:Y:S05]  /*55d0*/  BSYNC.RECONVERGENT B0 ;  /* 0x0000000000007941 */ /* 0x000fea0003800200 */
.L_x_625:
[----:B------:R-:W-:Y:S05]  /*55e0*/  @P1 EXIT ;  /* 0x000000000000194d */ /* 0x000fea0003800000 */
[----:B0-234-:R-:W0:Y:S01]  /*55f0*/  LDC.64 R2, c[0x0][0x390] ;  /* 0x0000e400ff027b82 */ /* 0x01de220000000a00 */
[----:B------:R-:W-:-:S04]  /*5600*/  LOP3.LUT R7, R7, R6, RZ, 0x3c, !PT ;  /* 0x0000000607077212 */ /* 0x000fc800078e3cff */
[----:B------:R-:W-:-:S04]  /*5610*/  LOP3.LUT R6, R7, R6, RZ, 0x3c, !PT ;  /* 0x0000000607067212 */ /* 0x000fc800078e3cff */
[----:B------:R-:W-:-:S05]  /*5620*/  LOP3.LUT R7, R7, R6, RZ, 0x3c, !PT ;  /* 0x0000000607077212 */ /* 0x000fca00078e3cff */
[----:B0-----:R-:W-:Y:S04]  /*5630*/  STG.E.64 desc[UR8][R2.64+0x8], R6 ;  /* 0x0000080602007986 */ /* 0x001fe8000c101b08 */
[----:B------:R-:W-:Y:S01]  /*5640*/  STG.E desc[UR8][R2.64], R8 ;  /* 0x0000000802007986 */ /* 0x000fe2000c101908 */
[----:B------:R-:W-:Y:S05]  /*5650*/  EXIT ;  /* 0x000000000000794d */ /* 0x000fea0003800000 */
.L_x_737:
        /* <DEDUP_REMOVED lines=10> */
.L_x_749:


//--------------------- .nv.shared._ZN3cub18CUB_300001_SM_10006detail9transform16transform_kernelINS2_10policy_hubILb1EN4cuda3std3__45tupleIJN6thrust24THRUST_300001_SM_1000_NS6detail15normal_iteratorINSA_10device_ptrIfEEEESF_EEEE10policy1000El9distFunctSF_JPfSK_EEEvT0_iT1_T2_DpNS2_10kernel_argIT3_EE --------------------------
	.section	.nv.shared._ZN3cub18CUB_300001_SM_10006detail9transform16transform_kernelINS2_10policy_hubILb1EN4cuda3std3__45tupleIJN6thrust24THRUST_300001_SM_1000_NS6detail15normal_iteratorINSA_10device_ptrIfEEEESF_EEEE10policy1000El9distFunctSF_JPfSK_EEEvT0_iT1_T2_DpNS2_10kernel_argIT3_EE,"aw",@nobits
	.sectionflags	@""
	.align	16
	.zero		1024


//--------------------- .nv.shared.reserved.0     --------------------------
	.section	.nv.shared.reserved.0,"aw",@nobits
	.weak		__nv_reservedSMEM_offset_0_alias
	.size		__nv_reservedSMEM_offset_0_alias, 0, 64
	.other		__nv_reservedSMEM_offset_0_alias,@"STO_CUDA_RESERVED_SHARED STV_DEFAULT"
__nv_reservedSMEM_offset_0_alias:
	.zero		0
	.zero		64


//--------------------- .nv.global                --------------------------
	.section	.nv.global,"aw",@nobits
.nv.global:
	.type		_ZN30_INTERNAL_a359a693_4_k_cu_main6thrust24THRUST_300001_SM_1000_NS12placeholders2_8E,@object
	.size		_ZN30_INTERNAL_a359a693_4_k_cu_main6thrust24THRUST_300001_SM_1000_NS12placeholders2_8E,(_ZN30_INTERNAL_a359a693_4_k_cu_main4cuda3std3__432_GLOBAL__N__a359a693_4_k_cu_main6ignoreE - _ZN30_INTERNAL_a359a693_4_k_cu_main6thrust24THRUST_300001_SM_1000_NS12placeholders2_8E)
_ZN30_INTERNAL_a359a693_4_k_cu_main6thrust24THRUST_300001_SM_1000_NS12placeholders2_8E:
	.zero		1
	.type		_ZN30_INTERNAL_a359a693_4_k_cu_main4cuda3std3__432_GLOBAL__N__a359a693_4_k_cu_main6ignoreE,@object
	.size		_ZN30_INTERNAL_a359a693_4_k_cu_main4cuda3std3__432_GLOBAL__N__a359a693_4_k_cu_main6ignoreE,(_ZN30_INTERNAL_a359a693_4_k_cu_main4cuda3std6ranges3__45__cpo4dataE - _ZN30_INTERNAL_a359a693_4_k_cu_main4cuda3std3__432_GLOBAL__N__a359a693_4_k_cu_main6ignoreE)
_ZN30_INTERNAL_a359a693_4_k_cu_main4cuda3std3__432_GLOBAL__N__a359a693_4_k_cu_main6ignoreE:
	.zero		1
	.type		_ZN30_INTERNAL_a359a693_4_k_cu_main4cuda3std6ranges3__45__cpo4dataE,@object
	.size		_ZN30_INTERNAL_a359a693_4_k_cu_main4cuda3std6ranges3__45__cpo4dataE,(_ZN30_INTERNAL_a359a693_4_k_cu_main6thrust24THRUST_300001_SM_1000_NS6system3cpp3parE - _ZN30_INTERNAL_a359a693_4_k_cu_main4cuda3std6ranges3__45__cpo4dataE)
_ZN30_INTERNAL_a359a693_4_k_cu_main4cuda3std6ranges3__45__cpo4dataE:
	.zero		1
	.type		_ZN30_INTERNAL_a359a693_4_k_cu_main6thrust24THRUST_300001_SM_1000_NS6system3cpp3parE,@object
	.size		_ZN30_INTERNAL_a359a693_4_k_cu_main6thrust24THRUST_300001_SM_1000_NS6system3cpp3parE,(_ZN30_INTERNAL_a359a693_4_k_cu_main4cuda3std3__45__cpo5beginE - _ZN30_INTERNAL_a359a693_4_k_cu_main6thrust24THRUST_300001_SM_1000_NS6system3cpp3parE)
_ZN30_INTERNAL_a359a693_4_k_cu_main6thrust24THRUST_300001_SM_1000_NS6system3cpp3parE:
	.zero		1
	.type		_ZN30_INTERNAL_a359a693_4_k_cu_main4cuda3std3__45__cpo5beginE,@object
	.size		_ZN30_INTERNAL_a359a693_4_k_cu_main4cuda3std3__45__cpo5beginE,(_ZN30_INTERNAL_a359a693_4_k_cu_main4cuda3std6ranges3__45__cpo5beginE - _ZN30_INTERNAL_a359a693_4_k_cu_main4cuda3std3__45__cpo5beginE)
_ZN30_INTERNAL_a359a693_4_k_cu_main4cuda3std3__45__cpo5beginE:
	.zero		1
	.type		_ZN30_INTERNAL_a359a693_4_k_cu_main4cuda3std6ranges3__45__cpo5beginE,@object
	.size		_ZN30_INTERNAL_a359a693_4_k_cu_main4cuda3std6ranges3__45__cpo5beginE,(_ZN30_INTERNAL_a359a693_4_k_cu_main6thrust24THRUST_300001_SM_1000_NS6deviceE - _ZN30_INTERNAL_a359a693_4_k_cu_main4cuda3std6ranges3__45__cpo5beginE)
_ZN30_INTERNAL_a359a693_4_k_cu_main4cuda3std6ranges3__45__cpo5beginE:
	.zero		1
	.type		_ZN30_INTERNAL_a359a693_4_k_cu_main6thrust24THRUST_300001_SM_1000_NS6deviceE,@object
	.size		_ZN30_INTERNAL_a359a693_4_k_cu_main6thrust24THRUST_300001_SM_1000_NS6deviceE,(_ZN30_INTERNAL_a359a693_4_k_cu_main4cuda3std3__47nulloptE - _ZN30_INTERNAL_a359a693_4_k_cu_main6thrust24THRUST_300001_SM_1000_NS6deviceE)
_ZN30_INTERNAL_a359a693_4_k_cu_main6thrust24THRUST_300001_SM_1000_NS6deviceE:
	.zero		1
	.type		_ZN30_INTERNAL_a359a693_4_k_cu_main4cuda3std3__47nulloptE,@object
	.size		_ZN30_INTERNAL_a359a693_4_k_cu_main4cuda3std3__47nulloptE,(_ZN30_INTERNAL_a359a693_4_k_cu_main4cuda3std6ranges3__45__cpo8distanceE - _ZN30_INTERNAL_a359a693_4_k_cu_main4cuda3std3__47nulloptE)
_ZN30_INTERNAL_a359a693_4_k_cu_main4cuda3std3__47nulloptE:
	.zero		1
	.type		_ZN30_INTERNAL_a359a693_4_k_cu_main4cuda3std6ranges3__45__cpo8distanceE,@object
	.size		_ZN30_INTERNAL_a359a693_4_k_cu_main4cuda3std6ranges3__45__cpo8distanceE,(_ZN30_INTERNAL_a359a693_4_k_cu_main6thrust24THRUST_300001_SM_1000_NS12placeholders2_4E - _ZN30_INTERNAL_a359a693_4_k_cu_main4cuda3std6ranges3__45__cpo8distanceE)
_ZN30_INTERNAL_a359a693_4_k_cu_main4cuda3std6ranges3__45__cpo8distanceE:
	.zero		1
	.type		_ZN30_INTERNAL_a359a693_4_k_cu_main6thrust24THRUST_300001_SM_1000_NS12placeholders2_4E,@object
	.size		_ZN30_INTERNAL_a359a693_4_k_cu_main6thrust24THRUST_300001_SM_1000_NS12placeholders2_4E,(_ZN30_INTERNAL_a359a693_4_k_cu_main4cuda3std3__45__cpo6rbeginE - _ZN30_INTERNAL_a359a693_4_k_cu_main6thrust24THRUST_300001_SM_1000_NS12placeholders2_4E)
_ZN30_INTERNAL_a359a693_4_k_cu_main6thrust24THRUST_300001_SM_1000_NS12placeholders2_4E:
	.zero		1
	.type		_ZN30_INTERNAL_a359a693_4_k_cu_main4cuda3std3__45__cpo6rbeginE,@object
	.size		_ZN30_INTERNAL_a359a693_4_k_cu_main4cuda3std3__45__cpo6rbeginE,(_ZN30_INTERNAL_a359a693_4_k_cu_main4cuda3std6ranges3__45__cpo7advanceE - _ZN30_INTERNAL_a359a693_4_k_cu_main4cuda3std3__45__cpo6rbeginE)
_ZN30_INTERNAL_a359a693_4_k_cu_main4cuda3std3__45__cpo6rbeginE:
	.zero		1
	.type		_ZN30_INTERNAL_a359a693_4_k_cu_main4cuda3std6ranges3__45__cpo7advanceE,@object
	.size		_ZN30_INTERNAL_a359a693_4_k_cu_main4cuda3std6ranges3__45__cpo7advanceE,(_ZN30_INTERNAL_a359a693_4_k_cu_main6thrust24THRUST_300001_SM_1000_NS12placeholders3_10E - _ZN30_INTERNAL_a359a693_4_k_cu_main4cuda3std6ranges3__45__cpo7advanceE)
_ZN30_INTERNAL_a359a693_4_k_cu_main4cuda3std6ranges3__45__cpo7advanceE:
	.zero		1
	.type		_ZN30_INTERNAL_a359a693_4_k_cu_main6thrust24THRUST_300001_SM_1000_NS12placeholders3_10E,@object
	.size		_ZN30_INTERNAL_a359a693_4_k_cu_main6thrust24THRUST_300001_SM_1000_NS12placeholders3_10E,(_ZN30_INTERNAL_a359a693_4_k_cu_main4cuda3std3__48in_placeE - _ZN30_INTERNAL_a359a693_4_k_cu_main6thrust24THRUST_300001_SM_1000_NS12placeholders3_10E)
_ZN30_INTERNAL_a359a693_4_k_cu_main6thrust24THRUST_300001_SM_1000_NS12placeholders3_10E:
	.zero		1
	.type		_ZN30_INTERNAL_a359a693_4_k_cu_main4cuda3std3__48in_placeE,@object
	.size		_ZN30_INTERNAL_a359a693_4_k_cu_main4cuda3std3__48in_placeE,(_ZN30_INTERNAL_a359a693_4_k_cu_main4cuda3std6ranges3__45__cpo4sizeE - _ZN30_INTERNAL_a359a693_4_k_cu_main4cuda3std3__48in_placeE)
_ZN30_INTERNAL_a359a693_4_k_cu_main4cuda3std3__48in_placeE:
	.zero		1
	.type		_ZN30_INTERNAL_a359a693_4_k_cu_main4cuda3std6ranges3__45__cpo4sizeE,@object
	.size		_ZN30_INTERNAL_a359a693_4_k_cu_main4cuda3std6ranges3__45__cpo4sizeE,(_ZN30_INTERNAL_a359a693_4_k_cu_main6thrust24THRUST_300001_SM_1000_NS12placeholders2_2E - _ZN30_INTERNAL_a359a693_4_k_cu_main4cuda3std6ranges3__45__cpo4sizeE)
_ZN30_INTERNAL_a359a693_4_k_cu_main4cuda3std6ranges3__45__cpo4sizeE:
	.zero		1
	.type		_ZN30_INTERNAL_a359a693_4_k_cu_main6thrust24THRUST_300001_SM_1000_NS12placeholders2_2E,@object
	.size		_ZN30_INTERNAL_a359a693_4_k_cu_main6thrust24THRUST_300001_SM_1000_NS12placeholders2_2E,(_ZN30_INTERNAL_a359a693_4_k_cu_main4cuda3std3__45__cpo6cbeginE - _ZN30_INTERNAL_a359a693_4_k_cu_main6thrust24THRUST_300001_SM_1000_NS12placeholders2_2E)
_ZN30_INTERNAL_a359a693_4_k_cu_main6thrust24THRUST_300001_SM_1000_NS12placeholders2_2E:
	.zero		1
	.type		_ZN30_INTERNAL_a359a693_4_k_cu_main4cuda3std3__45__cpo6cbeginE,@object
	.size		_ZN30_INTERNAL_a359a693_4_k_cu_main4cuda3std3__45__cpo6cbeginE,(_ZN30_INTERNAL_a359a693_4_k_cu_main4cuda3std6ranges3__45__cpo6cbeginE - _ZN30_INTERNAL_a359a693_4_k_cu_main4cuda3std3__45__cpo6cbeginE)
_ZN30_INTERNAL_a359a693_4_k_cu_main4cuda3std3__45__cpo6cbeginE:
	.zero		1
	.type		_ZN30_INTERNAL_a359a693_4_k_cu_main4cuda3std6ranges3__45__cpo6cbeginE,@object
	.size		_ZN30_INTERNAL_a359a693_4_k_cu_main4cuda3std6ranges3__45__cpo6cbeginE,(_ZN30_INTERNAL_a359a693_4_k_cu_main6thrust24THRUST_300001_SM_1000_NS12placeholders2_6E - _ZN30_INTERNAL_a359a693_4_k_cu_main4cuda3std6ranges3__45__cpo6cbeginE)
_ZN30_INTERNAL_a359a693_4_k_cu_main4cuda3std6ranges3__45__cpo6cbeginE:
	.zero		1
	.type		_ZN30_INTERNAL_a359a693_4_k_cu_main6thrust24THRUST_300001_SM_1000_NS12placeholders2_6E,@object
	.size		_ZN30_INTERNAL_a359a693_4_k_cu_main6thrust24THRUST_300001_SM_1000_NS12placeholders2_6E,(_ZN30_INTERNAL_a359a693_4_k_cu_main4cuda3std3__45__cpo7crbeginE - _ZN30_INTERNAL_a359a693_4_k_cu_main6thrust24THRUST_300001_SM_1000_NS12placeholders2_6E)
_ZN30_INTERNAL_a359a693_4_k_cu_main6thrust24THRUST_300001_SM_1000_NS12placeholders2_6E:
	.zero		1
	.type		_ZN30_INTERNAL_a359a693_4_k_cu_main4cuda3std3__45__cpo7crbeginE,@object
	.size		_ZN30_INTERNAL_a359a693_4_k_cu_main4cuda3std3__45__cpo7crbeginE,(_ZN30_INTERNAL_a359a693_4_k_cu_main4cuda3std6ranges3__45__cpo4nextE - _ZN30_INTERNAL_a359a693_4_k_cu_main4cuda3std3__45__cpo7crbeginE)
_ZN30_INTERNAL_a359a693_4_k_cu_main4cuda3std3__45__cpo7crbeginE:
	.zero		1
	.type		_ZN30_INTERNAL_a359a693_4_k_cu_main4cuda3std6ranges3__45__cpo4nextE,@object
	.size		_ZN30_INTERNAL_a359a693_4_k_cu_main4cuda3std6ranges3__45__cpo4nextE,(_ZN30_INTERNAL_a359a693_4_k_cu_main4cuda3std6ranges3__45__cpo4swapE - _ZN30_INTERNAL_a359a693_4_k_cu_main4cuda3std6ranges3__45__cpo4nextE)
_ZN30_INTERNAL_a359a693_4_k_cu_main4cuda3std6ranges3__45__cpo4nextE:
	.zero		1
	.type		_ZN30_INTERNAL_a359a693_4_k_cu_main4cuda3std6ranges3__45__cpo4swapE,@object
	.size		_ZN30_INTERNAL_a359a693_4_k_cu_main4cuda3std6ranges3__45__cpo4swapE,(_ZN30_INTERNAL_a359a693_4_k_cu_main6thrust24THRUST_300001_SM_1000_NS8cuda_cub10par_nosyncE - _ZN30_INTERNAL_a359a693_4_k_cu_main4cuda3std6ranges3__45__cpo4swapE)
_ZN30_INTERNAL_a359a693_4_k_cu_main4cuda3std6ranges3__45__cpo4swapE:
	.zero		1
	.type		_ZN30_INTERNAL_a359a693_4_k_cu_main6thrust24THRUST_300001_SM_1000_NS8cuda_cub10par_nosyncE,@object
	.size		_ZN30_INTERNAL_a359a693_4_k_cu_main6thrust24THRUST_300001_SM_1000_NS8cuda_cub10par_nosyncE,(_ZN30_INTERNAL_a359a693_4_k_cu_main6thrust24THRUST_300001_SM_1000_NS3seqE - _ZN30_INTERNAL_a359a693_4_k_cu_main6thrust24THRUST_300001_SM_1000_NS8cuda_cub10par_nosyncE)
_ZN30_INTERNAL_a359a693_4_k_cu_main6thrust24THRUST_300001_SM_1000_NS8cuda_cub10par_nosyncE:
	.zero		1
	.type		_ZN30_INTERNAL_a359a693_4_k_cu_main6thrust24THRUST_300001_SM_1000_NS3seqE,@object
	.size		_ZN30_INTERNAL_a359a693_4_k_cu_main6thrust24THRUST_300001_SM_1000_NS3seqE,(_ZN30_INTERNAL_a359a693_4_k_cu_main4cuda3std3__420unreachable_sentinelE - _ZN30_INTERNAL_a359a693_4_k_cu_main6thrust24THRUST_300001_SM_1000_NS3seqE)
_ZN30_INTERNAL_a359a693_4_k_cu_main6thrust24THRUST_300001_SM_1000_NS3seqE:
	.zero		1
	.type		_ZN30_INTERNAL_a359a693_4_k_cu_main4cuda3std3__420unreachable_sentinelE,@object
	.size		_ZN30_INTERNAL_a359a693_4_k_cu_main4cuda3std3__420unreachable_sentinelE,(_ZN30_INTERNAL_a359a693_4_k_cu_main4cuda3std6ranges3__45__cpo5ssizeE - _ZN30_INTERNAL_a359a693_4_k_cu_main4cuda3std3__420unreachable_sentinelE)
_ZN30_INTERNAL_a359a693_4_k_cu_main4cuda3std3__420unreachable_sentinelE:
	.zero		1
	.type		_ZN30_INTERNAL_a359a693_4_k_cu_main4cuda3std6ranges3__45__cpo5ssizeE,@object
	.size		_ZN30_INTERNAL_a359a693_4_k_cu_main4cuda3std6ranges3__45__cpo5ssizeE,(_ZN30_INTERNAL_a359a693_4_k_cu_main6thrust24THRUST_300001_SM_1000_NS12placeholders2_3E - _ZN30_INTERNAL_a359a693_4_k_cu_main4cuda3std6ranges3__45__cpo5ssizeE)
_ZN30_INTERNAL_a359a693_4_k_cu_main4cuda3std6ranges3__45__cpo5ssizeE:
	.zero		1
	.type		_ZN30_INTERNAL_a359a693_4_k_cu_main6thrust24THRUST_300001_SM_1000_NS12placeholders2_3E,@object
	.size		_ZN30_INTERNAL_a359a693_4_k_cu_main6thrust24THRUST_300001_SM_1000_NS12placeholders2_3E,(_ZN30_INTERNAL_a359a693_4_k_cu_main4cuda3std3__45__cpo4cendE - _ZN30_INTERNAL_a359a693_4_k_cu_main6thrust24THRUST_300001_SM_1000_NS12placeholders2_3E)
_ZN30_INTERNAL_a359a693_4_k_cu_main6thrust24THRUST_300001_SM_1000_NS12placeholders2_3E:
	.zero		1
	.type		_ZN30_INTERNAL_a359a693_4_k_cu_main4cuda3std3__45__cpo4cendE,@object
	.size		_ZN30_INTERNAL_a359a693_4_k_cu_main4cuda3std3__45__cpo4cendE,(_ZN30_INTERNAL_a359a693_4_k_cu_main4cuda3std6ranges3__45__cpo4cendE - _ZN30_INTERNAL_a359a693_4_k_cu_main4cuda3std3__45__cpo4cendE)
_ZN30_INTERNAL_a359a693_4_k_cu_main4cuda3std3__45__cpo4cendE:
	.zero		1
	.type		_ZN30_INTERNAL_a359a693_4_k_cu_main4cuda3std6ranges3__45__cpo4cendE,@object
	.size		_ZN30_INTERNAL_a359a693_4_k_cu_main4cuda3std6ranges3__45__cpo4cendE,(_ZN30_INTERNAL_a359a693_4_k_cu_main6thrust24THRUST_300001_SM_1000_NS12placeholders2_7E - _ZN30_INTERNAL_a359a693_4_k_cu_main4cuda3std6ranges3__45__cpo4cendE)
_ZN30_INTERNAL_a359a693_4_k_cu_main4cuda3std6ranges3__45__cpo4cendE:
	.zero		1
	.type		_ZN30_INTERNAL_a359a693_4_k_cu_main6thrust24THRUST_300001_SM_1000_NS12placeholders2_7E,@object
	.size		_ZN30_INTERNAL_a359a693_4_k_cu_main6thrust24THRUST_300001_SM_1000_NS12placeholders2_7E,(_ZN30_INTERNAL_a359a693_4_k_cu_main4cuda3std3__45__cpo5crendE - _ZN30_INTERNAL_a359a693_4_k_cu_main6thrust24THRUST_300001_SM_1000_NS12placeholders2_7E)
_ZN30_INTERNAL_a359a693_4_k_cu_main6thrust24THRUST_300001_SM_1000_NS12placeholders2_7E:
	.zero		1
	.type		_ZN30_INTERNAL_a359a693_4_k_cu_main4cuda3std3__45__cpo5crendE,@object
	.size		_ZN30_INTERNAL_a359a693_4_k_cu_main4cuda3std3__45__cpo5crendE,(_ZN30_INTERNAL_a359a693_4_k_cu_main4cuda3std6ranges3__45__cpo4prevE - _ZN30_INTERNAL_a359a693_4_k_cu_main4cuda3std3__45__cpo5crendE)
_ZN30_INTERNAL_a359a693_4_k_cu_main4cuda3std3__45__cpo5crendE:
	.zero		1
	.type		_ZN30_INTERNAL_a359a693_4_k_cu_main4cuda3std6ranges3__45__cpo4prevE,@object
	.size		_ZN30_INTERNAL_a359a693_4_k_cu_main4cuda3std6ranges3__45__cpo4prevE,(_ZN30_INTERNAL_a359a693_4_k_cu_main4cuda3std6ranges3__45__cpo9iter_moveE - _ZN30_INTERNAL_a359a693_4_k_cu_main4cuda3std6ranges3__45__cpo4prevE)
_ZN30_INTERNAL_a359a693_4_k_cu_main4cuda3std6ranges3__45__cpo4prevE:
	.zero		1
	.type		_ZN30_INTERNAL_a359a693_4_k_cu_main4cuda3std6ranges3__45__cpo9iter_moveE,@object
	.size		_ZN30_INTERNAL_a359a693_4_k_cu_main4cuda3std6ranges3__45__cpo9iter_moveE,(_ZN30_INTERNAL_a359a693_4_k_cu_main6thrust24THRUST_300001_SM_1000_NS6system6detail10sequential3seqE - _ZN30_INTERNAL_a359a693_4_k_cu_main4cuda3std6ranges3__45__cpo9iter_moveE)
_ZN30_INTERNAL_a359a693_4_k_cu_main4cuda3std6ranges3__45__cpo9iter_moveE:
	.zero		1
	.type		_ZN30_INTERNAL_a359a693_4_k_cu_main6thrust24THRUST_300001_SM_1000_NS6system6detail10sequential3seqE,@object
	.size		_ZN30_INTERNAL_a359a693_4_k_cu_main6thrust24THRUST_300001_SM_1000_NS6system6detail10sequential3seqE,(_ZN30_INTERNAL_a359a693_4_k_cu_main6thrust24THRUST_300001_SM_1000_NS12placeholders2_9E - _ZN30_INTERNAL_a359a693_4_k_cu_main6thrust24THRUST_300001_SM_1000_NS6system6detail10sequential3seqE)
_ZN30_INTERNAL_a359a693_4_k_cu_main6thrust24THRUST_300001_SM_1000_NS6system6detail10sequential3seqE:
	.zero		1
	.type		_ZN30_INTERNAL_a359a693_4_k_cu_main6thrust24THRUST_300001_SM_1000_NS12placeholders2_9E,@object
	.size		_ZN30_INTERNAL_a359a693_4_k_cu_main6thrust24THRUST_300001_SM_1000_NS12placeholders2_9E,(_ZN30_INTERNAL_a359a693_4_k_cu_main4cuda3std3__419piecewise_constructE - _ZN30_INTERNAL_a359a693_4_k_cu_main6thrust24THRUST_300001_SM_1000_NS12placeholders2_9E)
_ZN30_INTERNAL_a359a693_4_k_cu_main6thrust24THRUST_300001_SM_1000_NS12placeholders2_9E:
	.zero		1
	.type		_ZN30_INTERNAL_a359a693_4_k_cu_main4cuda3std3__419piecewise_constructE,@object
	.size		_ZN30_INTERNAL_a359a693_4_k_cu_main4cuda3std3__419piecewise_constructE,(_ZN30_INTERNAL_a359a693_4_k_cu_main4cuda3std6ranges3__45__cpo5cdataE - _ZN30_INTERNAL_a359a693_4_k_cu_main4cuda3std3__419piecewise_constructE)
_ZN30_INTERNAL_a359a693_4_k_cu_main4cuda3std3__419piecewise_constructE:
	.zero		1
	.type		_ZN30_INTERNAL_a359a693_4_k_cu_main4cuda3std6ranges3__45__cpo5cdataE,@object
	.size		_ZN30_INTERNAL_a359a693_4_k_cu_main4cuda3std6ranges3__45__cpo5cdataE,(_ZN30_INTERNAL_a359a693_4_k_cu_main6thrust24THRUST_300001_SM_1000_NS12placeholders2_1E - _ZN30_INTERNAL_a359a693_4_k_cu_main4cuda3std6ranges3__45__cpo5cdataE)
_ZN30_INTERNAL_a359a693_4_k_cu_main4cuda3std6ranges3__45__cpo5cdataE:
	.zero		1
	.type		_ZN30_INTERNAL_a359a693_4_k_cu_main6thrust24THRUST_300001_SM_1000_NS12placeholders2_1E,@object
	.size		_ZN30_INTERNAL_a359a693_4_k_cu_main6thrust24THRUST_300001_SM_1000_NS12placeholders2_1E,(_ZN30_INTERNAL_a359a693_4_k_cu_main4cuda3std3__45__cpo3endE - _ZN30_INTERNAL_a359a693_4_k_cu_main6thrust24THRUST_300001_SM_1000_NS12placeholders2_1E)
_ZN30_INTERNAL_a359a693_4_k_cu_main6thrust24THRUST_300001_SM_1000_NS12placeholders2_1E:
	.zero		1
	.type		_ZN30_INTERNAL_a359a693_4_k_cu_main4cuda3std3__45__cpo3endE,@object
	.size		_ZN30_INTERNAL_a359a693_4_k_cu_main4cuda3std3__45__cpo3endE,(_ZN30_INTERNAL_a359a693_4_k_cu_main4cuda3std6ranges3__45__cpo3endE - _ZN30_INTERNAL_a359a693_4_k_cu_main4cuda3std3__45__cpo3endE)
_ZN30_INTERNAL_a359a693_4_k_cu_main4cuda3std3__45__cpo3endE:
	.zero		1
	.type		_ZN30_INTERNAL_a359a693_4_k_cu_main4cuda3std6ranges3__45__cpo3endE,@object
	.size		_ZN30_INTERNAL_a359a693_4_k_cu_main4cuda3std6ranges3__45__cpo3endE,(_ZN30_INTERNAL_a359a693_4_k_cu_main6thrust24THRUST_300001_SM_1000_NS12placeholders2_5E - _ZN30_INTERNAL_a359a693_4_k_cu_main4cuda3std6ranges3__45__cpo3endE)
_ZN30_INTERNAL_a359a693_4_k_cu_main4cuda3std6ranges3__45__cpo3endE:
	.zero		1
	.type		_ZN30_INTERNAL_a359a693_4_k_cu_main6thrust24THRUST_300001_SM_1000_NS12placeholders2_5E,@object
	.size		_ZN30_INTERNAL_a359a693_4_k_cu_main6thrust24THRUST_300001_SM_1000_NS12placeholders2_5E,(_ZN30_INTERNAL_a359a693_4_k_cu_main4cuda3std3__45__cpo4rendE - _ZN30_INTERNAL_a359a693_4_k_cu_main6thrust24THRUST_300001_SM_1000_NS12placeholders2_5E)
_ZN30_INTERNAL_a359a693_4_k_cu_main6thrust24THRUST_300001_SM_1000_NS12placeholders2_5E:
	.zero		1
	.type		_ZN30_INTERNAL_a359a693_4_k_cu_main4cuda3std3__45__cpo4rendE,@object
	.size		_ZN30_INTERNAL_a359a693_4_k_cu_main4cuda3std3__45__cpo4rendE,(_ZN30_INTERNAL_a359a693_4_k_cu_main4cuda3std6ranges3__45__cpo9iter_swapE - _ZN30_INTERNAL_a359a693_4_k_cu_main4cuda3std3__45__cpo4rendE)
_ZN30_INTERNAL_a359a693_4_k_cu_main4cuda3std3__45__cpo4rendE:
	.zero		1
	.type		_ZN30_INTERNAL_a359a693_4_k_cu_main4cuda3std6ranges3__45__cpo9iter_swapE,@object
	.size		_ZN30_INTERNAL_a359a693_4_k_cu_main4cuda3std6ranges3__45__cpo9iter_swapE,(_ZN30_INTERNAL_a359a693_4_k_cu_main4cuda3std3__48unexpectE - _ZN30_INTERNAL_a359a693_4_k_cu_main4cuda3std6ranges3__45__cpo9iter_swapE)
_ZN30_INTERNAL_a359a693_4_k_cu_main4cuda3std6ranges3__45__cpo9iter_swapE:
	.zero		1
	.type		_ZN30_INTERNAL_a359a693_4_k_cu_main4cuda3std3__48unexpectE,@object
	.size		_ZN30_INTERNAL_a359a693_4_k_cu_main4cuda3std3__48unexpectE,(_ZN30_INTERNAL_a359a693_4_k_cu_main6thrust24THRUST_300001_SM_1000_NS8cuda_cub3parE - _ZN30_INTERNAL_a359a693_4_k_cu_main4cuda3std3__48unexpectE)
_ZN30_INTERNAL_a359a693_4_k_cu_main4cuda3std3__48unexpectE:
	.zero		1
	.type		_ZN30_INTERNAL_a359a693_4_k_cu_main6thrust24THRUST_300001_SM_1000_NS8cuda_cub3parE,@object
	.size		_ZN30_INTERNAL_a359a693_4_k_cu_main6thrust24THRUST_300001_SM_1000_NS8cuda_cub3parE,(.L_29 - _ZN30_INTERNAL_a359a693_4_k_cu_main6thrust24THRUST_300001_SM_1000_NS8cuda_cub3parE)
_ZN30_INTERNAL_a359a693_4_k_cu_main6thrust24THRUST_300001_SM_1000_NS8cuda_cub3parE:
	.zero		1
.L_29:


//--------------------- .nv.shared._ZN3cub18CUB_300001_SM_10006detail9transform16transform_kernelINS2_10policy_hubILb1EN4cuda3std3__45tupleIJN6thrust24THRUST_300001_SM_1000_NS6detail15normal_iteratorINSA_10device_ptrIfEEEESF_EEEE10policy1000Ei9distFunctSF_JPfSK_EEEvT0_iT1_T2_DpNS2_10kernel_argIT3_EE --------------------------
	.section	.nv.shared._ZN3cub18CUB_300001_SM_10006detail9transform16transform_kernelINS2_10policy_hubILb1EN4cuda3std3__45tupleIJN6thrust24THRUST_300001_SM_1000_NS6detail15normal_iteratorINSA_10device_ptrIfEEEESF_EEEE10policy1000Ei9distFunctSF_JPfSK_EEEvT0_iT1_T2_DpNS2_10kernel_argIT3_EE,"aw",@nobits
	.sectionflags	@""
	.align	16
	.zero		1024


//--------------------- .nv.shared._ZN3cub18CUB_300001_SM_10006detail8for_each13static_kernelINS2_12policy_hub_t12policy_500_tEmN6thrust24THRUST_300001_SM_1000_NS8cuda_cub20__uninitialized_fill7functorINS7_10device_ptrIfEEfEEEEvT0_T1_ --------------------------
	.section	.nv.shared._ZN3cub18CUB_300001_SM_10006detail8for_each13static_kernelINS2_12policy_hub_t12policy_500_tEmN6thrust24THRUST_300001_SM_1000_NS8cuda_cub20__uninitialized_fill7functorINS7_10device_ptrIfEEfEEEEvT0_T1_,"aw",@nobits
	.sectionflags	@""
	.align	16
	.zero		1024


//--------------------- .nv.shared._ZN3cub18CUB_300001_SM_10006detail11EmptyKernelIvEEvv --------------------------
	.section	.nv.shared._ZN3cub18CUB_300001_SM_10006detail11EmptyKernelIvEEvv,"aw",@nobits
	.sectionflags	@""
	.align	16
	.zero		1024


//--------------------- .nv.shared._ZN6thrust24THRUST_300001_SM_1000_NS8cuda_cub4core6detail13_kernel_agentINS1_8__reduce11ReduceAgentIPN4cuda3std3__45tupleIJflEEESC_SB_lNS1_9__extrema9arg_max_fIflNS9_4lessIfEEEEEEJSC_SC_iSH_EEEvDpT0_ --------------------------
	.section	.nv.shared._ZN6thrust24THRUST_300001_SM_1000_NS8cuda_cub4core6detail13_kernel_agentINS1_8__reduce11ReduceAgentIPN4cuda3std3__45tupleIJflEEESC_SB_lNS1_9__extrema9arg_max_fIflNS9_4lessIfEEEEEEJSC_SC_iSH_EEEvDpT0_,"aw",@nobits
	.sectionflags	@""
	.align	16
	.zero		1024


//--------------------- .nv.shared._ZN6thrust24THRUST_300001_SM_1000_NS8cuda_cub4core6detail13_kernel_agentINS1_8__reduce10DrainAgentIlEEJN3cub18CUB_300001_SM_10009GridQueueIyEElEEEvDpT0_ --------------------------
	.section	.nv.shared._ZN6thrust24THRUST_300001_SM_1000_NS8cuda_cub4core6detail13_kernel_agentINS1_8__reduce10DrainAgentIlEEJN3cub18CUB_300001_SM_10009GridQueueIyEElEEEvDpT0_,"aw",@nobits
	.sectionflags	@""
	.align	16
	.zero		1024


//--------------------- .nv.shared._ZN6thrust24THRUST_300001_SM_1000_NS8cuda_cub4core6detail13_kernel_agentINS1_8__reduce11ReduceAgentINS0_12zip_iteratorIN4cuda3std3__45tupleIJNS0_6detail15normal_iteratorINS0_10device_ptrIfEEEENS0_17counting_iteratorIlNS0_11use_defaultESI_SI_EEEEEEEPNSB_IJflEEESM_lNS1_9__extrema9arg_max_fIflNSA_4lessIfEEEEEEJSL_SN_lN3cub18CUB_300001_SM_100013GridEvenShareIlEENSV_9GridQueueIyEESS_EEEvDpT0_ --------------------------
	.section	.nv.shared._ZN6thrust24THRUST_300001_SM_1000_NS8cuda_cub4core6detail13_kernel_agentINS1_8__reduce11ReduceAgentINS0_12zip_iteratorIN4cuda3std3__45tupleIJNS0_6detail15normal_iteratorINS0_10device_ptrIfEEEENS0_17counting_iteratorIlNS0_11use_defaultESI_SI_EEEEEEEPNSB_IJflEEESM_lNS1_9__extrema9arg_max_fIflNSA_4lessIfEEEEEEJSL_SN_lN3cub18CUB_300001_SM_100013GridEvenShareIlEENSV_9GridQueueIyEESS_EEEvDpT0_,"aw",@nobits
	.sectionflags	@""
	.align	16
	.zero		1024


//--------------------- .nv.shared._ZN6thrust24THRUST_300001_SM_1000_NS8cuda_cub4core6detail13_kernel_agentINS1_8__reduce11ReduceAgentINS0_12zip_iteratorIN4cuda3std3__45tupleIJNS0_6detail15normal_iteratorINS0_10device_ptrIfEEEENS0_17counting_iteratorIlNS0_11use_defaultESI_SI_EEEEEEEPNSB_IJflEEESM_lNS1_9__extrema9arg_max_fIflNSA_4lessIfEEEEEEJSL_SN_lSS_EEEvDpT0_ --------------------------
	.section	.nv.shared._ZN6thrust24THRUST_300001_SM_1000_NS8cuda_cub4core6detail13_kernel_agentINS1_8__reduce11ReduceAgentINS0_12zip_iteratorIN4cuda3std3__45tupleIJNS0_6detail15normal_iteratorINS0_10device_ptrIfEEEENS0_17counting_iteratorIlNS0_11use_defaultESI_SI_EEEEEEEPNSB_IJflEEESM_lNS1_9__extrema9arg_max_fIflNSA_4lessIfEEEEEEJSL_SN_lSS_EEEvDpT0_,"aw",@nobits
	.sectionflags	@""
	.align	16
	.zero		1024


//--------------------- .nv.shared._ZN6thrust24THRUST_300001_SM_1000_NS8cuda_cub4core6detail13_kernel_agentINS1_8__reduce11ReduceAgentIPN4cuda3std3__45tupleIJflEEESC_SB_iNS1_9__extrema9arg_max_fIflNS9_4lessIfEEEEEEJSC_SC_iSH_EEEvDpT0_ --------------------------
	.section	.nv.shared._ZN6thrust24THRUST_300001_SM_1000_NS8cuda_cub4core6detail13_kernel_agentINS1_8__reduce11ReduceAgentIPN4cuda3std3__45tupleIJflEEESC_SB_iNS1_9__extrema9arg_max_fIflNS9_4lessIfEEEEEEJSC_SC_iSH_EEEvDpT0_,"aw",@nobits
	.sectionflags	@""
	.align	16
	.zero		1024


//--------------------- .nv.shared._ZN6thrust24THRUST_300001_SM_1000_NS8cuda_cub4core6detail13_kernel_agentINS1_8__reduce10DrainAgentIiEEJN3cub18CUB_300001_SM_10009GridQueueIjEEiEEEvDpT0_ --------------------------
	.section	.nv.shared._ZN6thrust24THRUST_300001_SM_1000_NS8cuda_cub4core6detail13_kernel_agentINS1_8__reduce10DrainAgentIiEEJN3cub18CUB_300001_SM_10009GridQueueIjEEiEEEvDpT0_,"aw",@nobits
	.sectionflags	@""
	.align	16
	.zero		1024


//--------------------- .nv.shared._ZN6thrust24THRUST_300001_SM_1000_NS8cuda_cub4core6detail13_kernel_agentINS1_8__reduce11ReduceAgentINS0_12zip_iteratorIN4cuda3std3__45tupleIJNS0_6detail15normal_iteratorINS0_10device_ptrIfEEEENS0_17counting_iteratorIlNS0_11use_defaultESI_SI_EEEEEEEPNSB_IJflEEESM_iNS1_9__extrema9arg_max_fIflNSA_4lessIfEEEEEEJSL_SN_iN3cub18CUB_300001_SM_100013GridEvenShareIiEENSV_9GridQueueIjEESS_EEEvDpT0_ --------------------------
	.section	.nv.shared._ZN6thrust24THRUST_300001_SM_1000_NS8cuda_cub4core6detail13_kernel_agentINS1_8__reduce11ReduceAgentINS0_12zip_iteratorIN4cuda3std3__45tupleIJNS0_6detail15normal_iteratorINS0_10device_ptrIfEEEENS0_17counting_iteratorIlNS0_11use_defaultESI_SI_EEEEEEEPNSB_IJflEEESM_iNS1_9__extrema9arg_max_fIflNSA_4lessIfEEEEEEJSL_SN_iN3cub18CUB_300001_SM_100013GridEvenShareIiEENSV_9GridQueueIjEESS_EEEvDpT0_,"aw",@nobits
	.sectionflags	@""
	.align	16
	.zero		1024


//--------------------- .nv.shared._ZN6thrust24THRUST_300001_SM_1000_NS8cuda_cub4core6detail13_kernel_agentINS1_8__reduce11ReduceAgentINS0_12zip_iteratorIN4cuda3std3__45tupleIJNS0_6detail15normal_iteratorINS0_10device_ptrIfEEEENS0_17counting_iteratorIlNS0_11use_defaultESI_SI_EEEEEEEPNSB_IJflEEESM_iNS1_9__extrema9arg_max_fIflNSA_4lessIfEEEEEEJSL_SN_iSS_EEEvDpT0_ --------------------------
	.section	.nv.shared._ZN6thrust24THRUST_300001_SM_1000_NS8cuda_cub4core6detail13_kernel_agentINS1_8__reduce11ReduceAgentINS0_12zip_iteratorIN4cuda3std3__45tupleIJNS0_6detail15normal_iteratorINS0_10device_ptrIfEEEENS0_17counting_iteratorIlNS0_11use_defaultESI_SI_EEEEEEEPNSB_IJflEEESM_iNS1_9__extrema9arg_max_fIflNSA_4lessIfEEEEEEJSL_SN_iSS_EEEvDpT0_,"aw",@nobits
	.sectionflags	@""
	.align	16
	.zero		1024


//--------------------- .nv.constant0._ZN3cub18CUB_300001_SM_10006detail9transform16transform_kernelINS2_10policy_hubILb1EN4cuda3std3__45tupleIJN6thrust24THRUST_300001_SM_1000_NS6detail15normal_iteratorINSA_10device_ptrIfEEEESF_EEEE10policy1000El9distFunctSF_JPfSK_EEEvT0_iT1_T2_DpNS2_10kernel_argIT3_EE --------------------------
	.section	.nv.constant0._ZN3cub18CUB_300001_SM_10006detail9transform16transform_kernelINS2_10policy_hubILb1EN4cuda3std3__45tupleIJN6thrust24THRUST_300001_SM_1000_NS6detail15normal_iteratorINSA_10device_ptrIfEEEESF_EEEE10policy1000El9distFunctSF_JPfSK_EEEvT0_iT1_T2_DpNS2_10kernel_argIT3_EE,"a",@progbits
	.sectionflags	@""
	.align	4
.nv.constant0._ZN3cub18CUB_300001_SM_10006detail9transform16transform_kernelINS2_10policy_hubILb1EN4cuda3std3__45tupleIJN6thrust24THRUST_300001_SM_1000_NS6detail15normal_iteratorINSA_10device_ptrIfEEEESF_EEEE10policy1000El9distFunctSF_JPfSK_EEEvT0_iT1_T2_DpNS2_10kernel_argIT3_EE:
	.zero		952


//--------------------- .nv.constant0._ZN3cub18CUB_300001_SM_10006detail9transform16transform_kernelINS2_10policy_hubILb1EN4cuda3std3__45tupleIJN6thrust24THRUST_300001_SM_1000_NS6detail15normal_iteratorINSA_10device_ptrIfEEEESF_EEEE10policy1000Ei9distFunctSF_JPfSK_EEEvT0_iT1_T2_DpNS2_10kernel_argIT3_EE --------------------------
	.section	.nv.constant0._ZN3cub18CUB_300001_SM_10006detail9transform16transform_kernelINS2_10policy_hubILb1EN4cuda3std3__45tupleIJN6thrust24THRUST_300001_SM_1000_NS6detail15normal_iteratorINSA_10device_ptrIfEEEESF_EEEE10policy1000Ei9distFunctSF_JPfSK_EEEvT0_iT1_T2_DpNS2_10kernel_argIT3_EE,"a",@progbits
	.sectionflags	@""
	.align	4
.nv.constant0._ZN3cub18CUB_300001_SM_10006detail9transform16transform_kernelINS2_10policy_hubILb1EN4cuda3std3__45tupleIJN6thrust24THRUST_300001_SM_1000_NS6detail15normal_iteratorINSA_10device_ptrIfEEEESF_EEEE10policy1000Ei9distFunctSF_JPfSK_EEEvT0_iT1_T2_DpNS2_10kernel_argIT3_EE:
	.zero		952


//--------------------- .nv.constant0._ZN3cub18CUB_300001_SM_10006detail8for_each13static_kernelINS2_12policy_hub_t12policy_500_tEmN6thrust24THRUST_300001_SM_1000_NS8cuda_cub20__uninitialized_fill7functorINS7_10device_ptrIfEEfEEEEvT0_T1_ --------------------------
	.section	.nv.constant0._ZN3cub18CUB_300001_SM_10006detail8for_each13static_kernelINS2_12policy_hub_t12policy_500_tEmN6thrust24THRUST_300001_SM_1000_NS8cuda_cub20__uninitialized_fill7functorINS7_10device_ptrIfEEfEEEEvT0_T1_,"a",@progbits
	.sectionflags	@""
	.align	4
.nv.constant0._ZN3cub18CUB_300001_SM_10006detail8for_each13static_kernelINS2_12policy_hub_t12policy_500_tEmN6thrust24THRUST_300001_SM_1000_NS8cuda_cub20__uninitialized_fill7functorINS7_10device_ptrIfEEfEEEEvT0_T1_:
	.zero		920


//--------------------- .nv.constant0._ZN3cub18CUB_300001_SM_10006detail11EmptyKernelIvEEvv --------------------------
	.section	.nv.constant0._ZN3cub18CUB_300001_SM_10006detail11EmptyKernelIvEEvv,"a",@progbits
	.sectionflags	@""
	.align	4
.nv.constant0._ZN3cub18CUB_300001_SM_10006detail11EmptyKernelIvEEvv:
	.zero		896


//--------------------- .nv.constant0._ZN6thrust24THRUST_300001_SM_1000_NS8cuda_cub4core6detail13_kernel_agentINS1_8__reduce11ReduceAgentIPN4cuda3std3__45tupleIJflEEESC_SB_lNS1_9__extrema9arg_max_fIflNS9_4lessIfEEEEEEJSC_SC_iSH_EEEvDpT0_ --------------------------
	.section	.nv.constant0._ZN6thrust24THRUST_300001_SM_1000_NS8cuda_cub4core6detail13_kernel_agentINS1_8__reduce11ReduceAgentIPN4cuda3std3__45tupleIJflEEESC_SB_lNS1_9__extrema9arg_max_fIflNS9_4lessIfEEEEEEJSC_SC_iSH_EEEvDpT0_,"a",@progbits
	.sectionflags	@""
	.align	4
.nv.constant0._ZN6thrust24THRUST_300001_SM_1000_NS8cuda_cub4core6detail13_kernel_agentINS1_8__reduce11ReduceAgentIPN4cuda3std3__45tupleIJflEEESC_SB_lNS1_9__extrema9arg_max_fIflNS9_4lessIfEEEEEEJSC_SC_iSH_EEEvDpT0_:
	.zero		917


//--------------------- .nv.constant0._ZN6thrust24THRUST_300001_SM_1000_NS8cuda_cub4core6detail13_kernel_agentINS1_8__reduce10DrainAgentIlEEJN3cub18CUB_300001_SM_10009GridQueueIyEElEEEvDpT0_ --------------------------
	.section	.nv.constant0._ZN6thrust24THRUST_300001_SM_1000_NS8cuda_cub4core6detail13_kernel_agentINS1_8__reduce10DrainAgentIlEEJN3cub18CUB_300001_SM_10009GridQueueIyEElEEEvDpT0_,"a",@progbits
	.sectionflags	@""
	.align	4
.nv.constant0._ZN6thrust24THRUST_300001_SM_1000_NS8cuda_cub4core6detail13_kernel_agentINS1_8__reduce10DrainAgentIlEEJN3cub18CUB_300001_SM_10009GridQueueIyEElEEEvDpT0_:
	.zero		912


//--------------------- .nv.constant0._ZN6thrust24THRUST_300001_SM_1000_NS8cuda_cub4core6detail13_kernel_agentINS1_8__reduce11ReduceAgentINS0_12zip_iteratorIN4cuda3std3__45tupleIJNS0_6detail15normal_iteratorINS0_10device_ptrIfEEEENS0_17counting_iteratorIlNS0_11use_defaultESI_SI_EEEEEEEPNSB_IJflEEESM_lNS1_9__extrema9arg_max_fIflNSA_4lessIfEEEEEEJSL_SN_lN3cub18CUB_300001_SM_100013GridEvenShareIlEENSV_9GridQueueIyEESS_EEEvDpT0_ --------------------------
	.section	.nv.constant0._ZN6thrust24THRUST_300001_SM_1000_NS8cuda_cub4core6detail13_kernel_agentINS1_8__reduce11ReduceAgentINS0_12zip_iteratorIN4cuda3std3__45tupleIJNS0_6detail15normal_iteratorINS0_10device_ptrIfEEEENS0_17counting_iteratorIlNS0_11use_defaultESI_SI_EEEEEEEPNSB_IJflEEESM_lNS1_9__extrema9arg_max_fIflNSA_4lessIfEEEEEEJSL_SN_lN3cub18CUB_300001_SM_100013GridEvenShareIlEENSV_9GridQueueIyEESS_EEEvDpT0_,"a",@progbits
	.sectionflags	@""
	.align	4
.nv.constant0._ZN6thrust24THRUST_300001_SM_1000_NS8cuda_cub4core6detail13_kernel_agentINS1_8__reduce11ReduceAgentINS0_12zip_iteratorIN4cuda3std3__45tupleIJNS0_6detail15normal_iteratorINS0_10device_ptrIfEEEENS0_17counting_iteratorIlNS0_11use_defaultESI_SI_EEEEEEEPNSB_IJflEEESM_lNS1_9__extrema9arg_max_fIflNSA_4lessIfEEEEEEJSL_SN_lN3cub18CUB_300001_SM_100013GridEvenShareIlEENSV_9GridQueueIyEESS_EEEvDpT0_:
	.zero		1009


//--------------------- .nv.constant0._ZN6thrust24THRUST_300001_SM_1000_NS8cuda_cub4core6detail13_kernel_agentINS1_8__reduce11ReduceAgentINS0_12zip_iteratorIN4cuda3std3__45tupleIJNS0_6detail15normal_iteratorINS0_10device_ptrIfEEEENS0_17counting_iteratorIlNS0_11use_defaultESI_SI_EEEEEEEPNSB_IJflEEESM_lNS1_9__extrema9arg_max_fIflNSA_4lessIfEEEEEEJSL_SN_lSS_EEEvDpT0_ --------------------------
	.section	.nv.constant0._ZN6thrust24THRUST_300001_SM_1000_NS8cuda_cub4core6detail13_kernel_agentINS1_8__reduce11ReduceAgentINS0_12zip_iteratorIN4cuda3std3__45tupleIJNS0_6detail15normal_iteratorINS0_10device_ptrIfEEEENS0_17counting_iteratorIlNS0_11use_defaultESI_SI_EEEEEEEPNSB_IJflEEESM_lNS1_9__extrema9arg_max_fIflNSA_4lessIfEEEEEEJSL_SN_lSS_EEEvDpT0_,"a",@progbits
	.sectionflags	@""
	.align	4
.nv.constant0._ZN6thrust24THRUST_300001_SM_1000_NS8cuda_cub4core6detail13_kernel_agentINS1_8__reduce11ReduceAgentINS0_12zip_iteratorIN4cuda3std3__45tupleIJNS0_6detail15normal_iteratorINS0_10device_ptrIfEEEENS0_17counting_iteratorIlNS0_11use_defaultESI_SI_EEEEEEEPNSB_IJflEEESM_lNS1_9__extrema9arg_max_fIflNSA_4lessIfEEEEEEJSL_SN_lSS_EEEvDpT0_:
	.zero		929


//--------------------- .nv.constant0._ZN6thrust24THRUST_300001_SM_1000_NS8cuda_cub4core6detail13_kernel_agentINS1_8__reduce11ReduceAgentIPN4cuda3std3__45tupleIJflEEESC_SB_iNS1_9__extrema9arg_max_fIflNS9_4lessIfEEEEEEJSC_SC_iSH_EEEvDpT0_ --------------------------
	.section	.nv.constant0._ZN6thrust24THRUST_300001_SM_1000_NS8cuda_cub4core6detail13_kernel_agentINS1_8__reduce11ReduceAgentIPN4cuda3std3__45tupleIJflEEESC_SB_iNS1_9__extrema9arg_max_fIflNS9_4lessIfEEEEEEJSC_SC_iSH_EEEvDpT0_,"a",@progbits
	.sectionflags	@""
	.align	4
.nv.constant0._ZN6thrust24THRUST_300001_SM_1000_NS8cuda_cub4core6detail13_kernel_agentINS1_8__reduce11ReduceAgentIPN4cuda3std3__45tupleIJflEEESC_SB_iNS1_9__extrema9arg_max_fIflNS9_4lessIfEEEEEEJSC_SC_iSH_EEEvDpT0_:
	.zero		917


//--------------------- .nv.constant0._ZN6thrust24THRUST_300001_SM_1000_NS8cuda_cub4core6detail13_kernel_agentINS1_8__reduce10DrainAgentIiEEJN3cub18CUB_300001_SM_10009GridQueueIjEEiEEEvDpT0_ --------------------------
	.section	.nv.constant0._ZN6thrust24THRUST_300001_SM_1000_NS8cuda_cub4core6detail13_kernel_agentINS1_8__reduce10DrainAgentIiEEJN3cub18CUB_300001_SM_10009GridQueueIjEEiEEEvDpT0_,"a",@progbits
	.sectionflags	@""
	.align	4
.nv.constant0._ZN6thrust24THRUST_300001_SM_1000_NS8cuda_cub4core6detail13_kernel_agentINS1_8__reduce10DrainAgentIiEEJN3cub18CUB_300001_SM_10009GridQueueIjEEiEEEvDpT0_:
	.zero		908


//--------------------- .nv.constant0._ZN6thrust24THRUST_300001_SM_1000_NS8cuda_cub4core6detail13_kernel_agentINS1_8__reduce11ReduceAgentINS0_12zip_iteratorIN4cuda3std3__45tupleIJNS0_6detail15normal_iteratorINS0_10device_ptrIfEEEENS0_17counting_iteratorIlNS0_11use_defaultESI_SI_EEEEEEEPNSB_IJflEEESM_iNS1_9__extrema9arg_max_fIflNSA_4lessIfEEEEEEJSL_SN_iN3cub18CUB_300001_SM_100013GridEvenShareIiEENSV_9GridQueueIjEESS_EEEvDpT0_ --------------------------
	.section	.nv.constant0._ZN6thrust24THRUST_300001_SM_1000_NS8cuda_cub4core6detail13_kernel_agentINS1_8__reduce11ReduceAgentINS0_12zip_iteratorIN4cuda3std3__45tupleIJNS0_6detail15normal_iteratorINS0_10device_ptrIfEEEENS0_17counting_iteratorIlNS0_11use_defaultESI_SI_EEEEEEEPNSB_IJflEEESM_iNS1_9__extrema9arg_max_fIflNSA_4lessIfEEEEEEJSL_SN_iN3cub18CUB_300001_SM_100013GridEvenShareIiEENSV_9GridQueueIjEESS_EEEvDpT0_,"a",@progbits
	.sectionflags	@""
	.align	4
.nv.constant0._ZN6thrust24THRUST_300001_SM_1000_NS8cuda_cub4core6detail13_kernel_agentINS1_8__reduce11ReduceAgentINS0_12zip_iteratorIN4cuda3std3__45tupleIJNS0_6detail15normal_iteratorINS0_10device_ptrIfEEEENS0_17counting_iteratorIlNS0_11use_defaultESI_SI_EEEEEEEPNSB_IJflEEESM_iNS1_9__extrema9arg_max_fIflNSA_4lessIfEEEEEEJSL_SN_iN3cub18CUB_300001_SM_100013GridEvenShareIiEENSV_9GridQueueIjEESS_EEEvDpT0_:
	.zero		977


//--------------------- .nv.constant0._ZN6thrust24THRUST_300001_SM_1000_NS8cuda_cub4core6detail13_kernel_agentINS1_8__reduce11ReduceAgentINS0_12zip_iteratorIN4cuda3std3__45tupleIJNS0_6detail15normal_iteratorINS0_10device_ptrIfEEEENS0_17counting_iteratorIlNS0_11use_defaultESI_SI_EEEEEEEPNSB_IJflEEESM_iNS1_9__extrema9arg_max_fIflNSA_4lessIfEEEEEEJSL_SN_iSS_EEEvDpT0_ --------------------------
	.section	.nv.constant0._ZN6thrust24THRUST_300001_SM_1000_NS8cuda_cub4core6detail13_kernel_agentINS1_8__reduce11ReduceAgentINS0_12zip_iteratorIN4cuda3std3__45tupleIJNS0_6detail15normal_iteratorINS0_10device_ptrIfEEEENS0_17counting_iteratorIlNS0_11use_defaultESI_SI_EEEEEEEPNSB_IJflEEESM_iNS1_9__extrema9arg_max_fIflNSA_4lessIfEEEEEEJSL_SN_iSS_EEEvDpT0_,"a",@progbits
	.sectionflags	@""
	.align	4
.nv.constant0._ZN6thrust24THRUST_300001_SM_1000_NS8cuda_cub4core6detail13_kernel_agentINS1_8__reduce11ReduceAgentINS0_12zip_iteratorIN4cuda3std3__45tupleIJNS0_6detail15normal_iteratorINS0_10device_ptrIfEEEENS0_17counting_iteratorIlNS0_11use_defaultESI_SI_EEEEEEEPNSB_IJflEEESM_iNS1_9__extrema9arg_max_fIflNSA_4lessIfEEEEEEJSL_SN_iSS_EEEvDpT0_:
	.zero		925


//--------------------- SYMBOLS --------------------------

	.type		.nv.reservedSmem.offset0,@object
	.size		.nv.reservedSmem.offset0,0x4
	.type		.nv.reservedSmem.cap,@object
	.size		.nv.reservedSmem.cap,0x4
